def matmul_kernel(
    a_ptr,
    b_ptr,
    c_ptr,
    M,
    N,
    K,
    stride_am,
    stride_ak,
    stride_bk,
    stride_bn,
    stride_cm,
    stride_cn,
    BLOCK_M: tl.constexpr,
    BLOCK_N: tl.constexpr,
    BLOCK_K: tl.constexpr,
    GROUP_M: tl.constexpr,
):
    pid = tl.program_id(axis=0)
    num_pid_m = tl.cdiv(M, BLOCK_M)
    num_pid_n = tl.cdiv(N, BLOCK_N)
    num_pid_in_group = GROUP_M * num_pid_n
    group_id = pid // num_pid_in_group
    first_pid_m = group_id * GROUP_M
    group_size_m = min(num_pid_m - first_pid_m, GROUP_M)
    pid_m = first_pid_m + ((pid % num_pid_in_group) % group_size_m)
    pid_n = (pid % num_pid_in_group) // group_size_m

    offs_am = (pid_m * BLOCK_M + tl.arange(0, BLOCK_M)) % M
    offs_bn = (pid_n * BLOCK_N + tl.arange(0, BLOCK_N)) % N
    offs_k = tl.arange(0, BLOCK_K)
    a_ptrs = a_ptr + offs_am[:, None] * stride_am + offs_k[None, :] * stride_ak
    b_ptrs = b_ptr + offs_k[:, None] * stride_bk + offs_bn[None, :] * stride_bn

    acc = tl.zeros((BLOCK_M, BLOCK_N), dtype=tl.float32)
    for kk in range(0, tl.cdiv(K, BLOCK_K)):
        a = tl.load(a_ptrs, mask=offs_k[None, :] < K - kk * BLOCK_K, other=0.0)
        b = tl.load(b_ptrs, mask=offs_k[:, None] < K - kk * BLOCK_K, other=0.0)
        acc = tl.dot(a, b, acc)
        a_ptrs += BLOCK_K * stride_ak
        b_ptrs += BLOCK_K * stride_bk

    c = acc.to(c_ptr.dtype.element_ty)
    offs_cm = pid_m * BLOCK_M + tl.arange(0, BLOCK_M)
    offs_cn = pid_n * BLOCK_N + tl.arange(0, BLOCK_N)
    c_ptrs = c_ptr + offs_cm[:, None] * stride_cm + offs_cn[None, :] * stride_cn
    mask = (offs_cm[:, None] < M) & (offs_cn[None, :] < N)
    tl.store(c_ptrs, c, mask=mask)

# config = {"BLOCK_K": 128, "BLOCK_M": 64, "BLOCK_N": 256, "GROUP_M": 8, "arch": "sm_100", "dtype": "fp8e4m3", "num_ctas": 1, "num_stages": 3, "num_warps": 2}
# arch = sm_100


// ===== COMPILED SASS (sm_100a) =====

	.target	sm_100a

	.elftype	@"ET_EXEC"


//--------------------- .note.nv.tkinfo           --------------------------
	.section	.note.nv.tkinfo,"",@"SHT_NOTE"
	.sectionflags	@"SHF_NOTE_NV_TKINFO"
	.tkinfo
        /*0018*/ 	.word	0x00000081
        /*0030*/ 	.string	""
        /*0030*/ 	.string	"ptxas-blackwell"
        /*0030*/ 	.string	"Cuda compilation tools, release 12.9, V12.9.86"
        /*0030*/ 	.string	"Build cuda_12.9.r12.9/compiler.36037853_0"
        /*0030*/ 	.string	"-v  -suppress-debug-info  -lineinfo  -arch sm_100a "



//--------------------- .note.nv.cuver            --------------------------
	.section	.note.nv.cuver,"",@"SHT_NOTE"
	.sectionflags	@"SHF_NOTE_NV_CUVER"
        /*0018*/ 	.short	0x0001
        /*001a*/ 	.short	0x0064
        /*001c*/ 	.short	0x0001
        /*001e*/ 	.short	0x0000
        /*0020*/ 	.short	0x0001
        /*0022*/ 	.short	0x0000


//--------------------- .nv.info                  --------------------------
	.section	.nv.info,"",@"SHT_CUDA_INFO"
	.align	4


	//----- nvinfo : EIATTR_REGCOUNT
	.align		4
        /*0000*/ 	.byte	0x04, 0x2f
        /*0002*/ 	.short	(.L_1 - .L_0)
	.align		4
.L_0:
        /*0004*/ 	.word	index@(matmul_kernel)
        /*0008*/ 	.word	0x00000020


	//----- nvinfo : EIATTR_FRAME_SIZE
	.align		4
.L_1:
        /*000c*/ 	.byte	0x04, 0x11
        /*000e*/ 	.short	(.L_3 - .L_2)
	.align		4
.L_2:
        /*0010*/ 	.word	index@(matmul_kernel)
        /*0014*/ 	.word	0x00004dd8


	//----- nvinfo : EIATTR_MIN_STACK_SIZE
	.align		4
.L_3:
        /*0018*/ 	.byte	0x04, 0x12
        /*001a*/ 	.short	(.L_5 - .L_4)
	.align		4
.L_4:
        /*001c*/ 	.word	index@(matmul_kernel)
        /*0020*/ 	.word	0x00004dd8
.L_5:


//--------------------- .nv.info.matmul_kernel    --------------------------
	.section	.nv.info.matmul_kernel,"",@"SHT_CUDA_INFO"
	.sectionflags	@""
	.align	4


	//----- nvinfo : EIATTR_CUDA_API_VERSION
	.align		4
        /*0000*/ 	.byte	0x04, 0x37
        /*0002*/ 	.short	(.L_7 - .L_6)
.L_6:
        /*0004*/ 	.word	0x00000081


	//----- nvinfo : EIATTR_KPARAM_INFO
	.align		4
.L_7:
        /*0008*/ 	.byte	0x04, 0x17
        /*000a*/ 	.short	(.L_9 - .L_8)
.L_8:
        /*000c*/ 	.word	0x00000000
        /*0010*/ 	.short	0x000d
        /*0012*/ 	.short	0x0048
        /*0014*/ 	.byte	0x00, 0xf4, 0x21, 0x00


	//----- nvinfo : EIATTR_KPARAM_INFO
	.align		4
.L_9:
        /*0018*/ 	.byte	0x04, 0x17
        /*001a*/ 	.short	(.L_11 - .L_10)
.L_10:
        /*001c*/ 	.word	0x00000000
        /*0020*/ 	.short	0x000c
        /*0022*/ 	.short	0x0040
        /*0024*/ 	.byte	0x00, 0xf4, 0x21, 0x00


	//----- nvinfo : EIATTR_KPARAM_INFO
	.align		4
.L_11:
        /*0028*/ 	.byte	0x04, 0x17
        /*002a*/ 	.short	(.L_13 - .L_12)
.L_12:
        /*002c*/ 	.word	0x00000000
        /*0030*/ 	.short	0x000b
        /*0032*/ 	.short	0x0038
        /*0034*/ 	.byte	0x00, 0xf0, 0x11, 0x00


	//----- nvinfo : EIATTR_KPARAM_INFO
	.align		4
.L_13:
        /*0038*/ 	.byte	0x04, 0x17
        /*003a*/ 	.short	(.L_15 - .L_14)
.L_14:
        /*003c*/ 	.word	0x00000000
        /*0040*/ 	.short	0x000a
        /*0042*/ 	.short	0x0034
        /*0044*/ 	.byte	0x00, 0xf0, 0x11, 0x00


	//----- nvinfo : EIATTR_KPARAM_INFO
	.align		4
.L_15:
        /*0048*/ 	.byte	0x04, 0x17
        /*004a*/ 	.short	(.L_17 - .L_16)
.L_16:
        /*004c*/ 	.word	0x00000000
        /*0050*/ 	.short	0x0009
        /*0052*/ 	.short	0x0030
        /*0054*/ 	.byte	0x00, 0xf0, 0x11, 0x00


	//----- nvinfo : EIATTR_KPARAM_INFO
	.align		4
.L_17:
        /*0058*/ 	.byte	0x04, 0x17
        /*005a*/ 	.short	(.L_19 - .L_18)
.L_18:
        /*005c*/ 	.word	0x00000000
        /*0060*/ 	.short	0x0008
        /*0062*/ 	.short	0x002c
        /*0064*/ 	.byte	0x00, 0xf0, 0x11, 0x00


	//----- nvinfo : EIATTR_KPARAM_INFO
	.align		4
.L_19:
        /*0068*/ 	.byte	0x04, 0x17
        /*006a*/ 	.short	(.L_21 - .L_20)
.L_20:
        /*006c*/ 	.word	0x00000000
        /*0070*/ 	.short	0x0007
        /*0072*/ 	.short	0x0028
        /*0074*/ 	.byte	0x00, 0xf0, 0x11, 0x00


	//----- nvinfo : EIATTR_KPARAM_INFO
	.align		4
.L_21:
        /*0078*/ 	.byte	0x04, 0x17
        /*007a*/ 	.short	(.L_23 - .L_22)
.L_22:
        /*007c*/ 	.word	0x00000000
        /*0080*/ 	.short	0x0006
        /*0082*/ 	.short	0x0024
        /*0084*/ 	.byte	0x00, 0xf0, 0x11, 0x00


	//----- nvinfo : EIATTR_KPARAM_INFO
	.align		4
.L_23:
        /*0088*/ 	.byte	0x04, 0x17
        /*008a*/ 	.short	(.L_25 - .L_24)
.L_24:
        /*008c*/ 	.word	0x00000000
        /*0090*/ 	.short	0x0005
        /*0092*/ 	.short	0x0020
        /*0094*/ 	.byte	0x00, 0xf0, 0x11, 0x00


	//----- nvinfo : EIATTR_KPARAM_INFO
	.align		4
.L_25:
        /*0098*/ 	.byte	0x04, 0x17
        /*009a*/ 	.short	(.L_27 - .L_26)
.L_26:
        /*009c*/ 	.word	0x00000000
        /*00a0*/ 	.short	0x0004
        /*00a2*/ 	.short	0x001c
        /*00a4*/ 	.byte	0x00, 0xf0, 0x11, 0x00


	//----- nvinfo : EIATTR_KPARAM_INFO
	.align		4
.L_27:
        /*00a8*/ 	.byte	0x04, 0x17
        /*00aa*/ 	.short	(.L_29 - .L_28)
.L_28:
        /*00ac*/ 	.word	0x00000000
        /*00b0*/ 	.short	0x0003
        /*00b2*/ 	.short	0x0018
        /*00b4*/ 	.byte	0x00, 0xf0, 0x11, 0x00


	//----- nvinfo : EIATTR_KPARAM_INFO
	.align		4
.L_29:
        /*00b8*/ 	.byte	0x04, 0x17
        /*00ba*/ 	.short	(.L_31 - .L_30)
.L_30:
        /*00bc*/ 	.word	0x00000000
        /*00c0*/ 	.short	0x0002
        /*00c2*/ 	.short	0x0010
        /*00c4*/ 	.byte	0x00, 0xf4, 0x21, 0x00


	//----- nvinfo : EIATTR_KPARAM_INFO
	.align		4
.L_31:
        /*00c8*/ 	.byte	0x04, 0x17
        /*00ca*/ 	.short	(.L_33 - .L_32)
.L_32:
        /*00cc*/ 	.word	0x00000000
        /*00d0*/ 	.short	0x0001
        /*00d2*/ 	.short	0x0008
        /*00d4*/ 	.byte	0x00, 0xf4, 0x21, 0x00


	//----- nvinfo : EIATTR_KPARAM_INFO
	.align		4
.L_33:
        /*00d8*/ 	.byte	0x04, 0x17
        /*00da*/ 	.short	(.L_35 - .L_34)
.L_34:
        /*00dc*/ 	.word	0x00000000
        /*00e0*/ 	.short	0x0000
        /*00e2*/ 	.short	0x0000
        /*00e4*/ 	.byte	0x00, 0xf4, 0x21, 0x00


	//----- nvinfo : EIATTR_SPARSE_MMA_MASK
	.align		4
.L_35:
        /*00e8*/ 	.byte	0x03, 0x50
        /*00ea*/ 	.short	0x0000


	//----- nvinfo : EIATTR_MAXREG_COUNT
	.align		4
        /*00ec*/ 	.byte	0x03, 0x1b
        /*00ee*/ 	.short	0x00ff


	//----- nvinfo : EIATTR_NUM_BARRIERS
	.align		4
        /*00f0*/ 	.byte	0x02, 0x4c
        /*00f2*/ 	.byte	0x01
	.zero		1


	//----- nvinfo : EIATTR_ANNOTATIONS
	.align		4
        /*00f4*/ 	.byte	0x04, 0x55
        /*00f6*/ 	.short	(.L_37 - .L_36)


	//   ....[0]....
.L_36:
        /*00f8*/ 	.word	0x00000001
        /*00fc*/ 	.byte	0x10, 0x05, 0x00, 0x00, 0x01, 0x00, 0x00, 0x00, 0x60, 0x05, 0x00, 0x00, 0x01, 0x00, 0x00, 0x00
        /* <DEDUP_REMOVED lines=859> */
        /*36bc*/ 	.byte	0xf0, 0x3f, 0x01, 0x00


	//----- nvinfo : EIATTR_VRC_CTA_INIT_COUNT
	.align		4
.L_37:
        /*36c0*/ 	.byte	0x02, 0x4a
	.zero		1
	.zero		1


	//----- nvinfo : EIATTR_EXIT_INSTR_OFFSETS
	.align		4
        /*36c4*/ 	.byte	0x04, 0x1c
        /*36c6*/ 	.short	(.L_39 - .L_38)


	//   ....[0]....
.L_38:
        /*36c8*/ 	.word	0x00080ac0


	//   ....[1]....
        /*36cc*/ 	.word	0x00080ae0


	//----- nvinfo : EIATTR_REQNTID
	.align		4
.L_39:
        /*36d0*/ 	.byte	0x04, 0x10
        /*36d2*/ 	.short	(.L_41 - .L_40)
.L_40:
        /*36d4*/ 	.word	0x00000040
        /*36d8*/ 	.word	0x00000001
        /*36dc*/ 	.word	0x00000001


	//----- nvinfo : EIATTR_CBANK_PARAM_SIZE
	.align		4
.L_41:
        /*36e0*/ 	.byte	0x03, 0x19
        /*36e2*/ 	.short	0x0050


	//----- nvinfo : EIATTR_PARAM_CBANK
	.align		4
        /*36e4*/ 	.byte	0x04, 0x0a
        /*36e6*/ 	.short	(.L_43 - .L_42)
	.align		4
.L_42:
        /*36e8*/ 	.word	index@(.nv.constant0.matmul_kernel)
        /*36ec*/ 	.short	0x0380
        /*36ee*/ 	.short	0x0050


	//----- nvinfo : EIATTR_SW_WAR
	.align		4
.L_43:
        /*36f0*/ 	.byte	0x04, 0x36
        /*36f2*/ 	.short	(.L_45 - .L_44)
.L_44:
        /*36f4*/ 	.word	0x00000008
.L_45:


//--------------------- .nv.compat                --------------------------
	.section	.nv.compat,"",@"SHT_CUDA_COMPAT_INFO"
	.align	4
        /*0000*/ 	.byte	0x02, 0x02, 0x02, 0x00, 0x02, 0x05, 0x05, 0x00, 0x02, 0x03, 0x00, 0x00, 0x02, 0x06, 0x01, 0x00


//--------------------- .nv.callgraph             --------------------------
	.section	.nv.callgraph,"",@"SHT_CUDA_CALLGRAPH"
	.align	4
	.sectionentsize	8
	.align		4
        /*0000*/ 	.word	0x00000000
	.align		4
        /*0004*/ 	.word	0xffffffff
	.align		4
        /*0008*/ 	.word	0x00000000
	.align		4
        /*000c*/ 	.word	0xfffffffe
	.align		4
        /*0010*/ 	.word	0x00000000
	.align		4
        /*0014*/ 	.word	0xfffffffd
	.align		4
        /*0018*/ 	.word	0x00000000
	.align		4
        /*001c*/ 	.word	0xfffffffc


//--------------------- .text.matmul_kernel       --------------------------
	.section	.text.matmul_kernel,"ax",@progbits
	.align	128
        .global         matmul_kernel
        .type           matmul_kernel,@function
        .size           matmul_kernel,(.L_x_4 - matmul_kernel)
        .other          matmul_kernel,@"STO_CUDA_ENTRY STV_DEFAULT"
matmul_kernel:
.text.matmul_kernel:
[----:B------:R-:W0:Y:S08]  /*0000*/  LDC R1, c[0x0][0x37c] ;  /* 0x0000df00ff017b82 */ /* 0x000e300000000800 */
[----:B------:R-:W1:Y:S01]  /*0010*/  LDC.64 R2, c[0x0][0x398] ;  /* 0x0000e600ff027b82 */ /* 0x000e620000000a00 */
[----:B0-----:R-:W-:Y:S01]  /*0020*/  VIADD R1, R1, 0xffffb228 ;  /* 0xffffb22801017836 */ /* 0x001fe20000000000 */
[----:B------:R-:W0:Y:S01]  /*0030*/  S2R R16, SR_TID.X ;  /* 0x0000000000107919 */ /* 0x000e220000002100 */
[----:B------:R-:W2:Y:S01]  /*0040*/  LDCU UR4, c[0x0][0x3a0] ;  /* 0x00007400ff0477ac */ /* 0x000ea20008000800 */
[----:B------:R-:W-:-:S04]  /*0050*/  UMOV UR5, 0x400 ;  /* 0x0000040000057882 */ /* 0x000fc80000000000 */
[----:B------:R-:W3:Y:S01]  /*0060*/  S2UR UR6, SR_CgaCtaId ;  /* 0x00000000000679c3 */ /* 0x000ee20000008800 */
[----:B------:R-:W4:Y:S01]  /*0070*/  LDCU.64 UR8, c[0x0][0x358] ;  /* 0x00006b00ff0877ac */ /* 0x000f220008000a00 */
[----:B--2---:R-:W-:Y:S01]  /*0080*/  UIADD3 UR4, UPT, UPT, UR4, 0x7f, URZ ;  /* 0x0000007f04047890 */ /* 0x004fe2000fffe0ff */
[----:B-1----:R-:W-:-:S03]  /*0090*/  VIADD R0, R3, 0xff ;  /* 0x000000ff03007836 */ /* 0x002fc60000000000 */
[----:B------:R-:W-:Y:S02]  /*00a0*/  UISETP.GT.AND UP0, UPT, UR4, 0x7f, UPT ;  /* 0x0000007f0400788c */ /* 0x000fe4000bf04270 */
[----:B------:R-:W-:Y:S01]  /*00b0*/  SHF.R.S32.HI R5, RZ, 0x1f, R0 ;  /* 0x0000001fff057819 */ /* 0x000fe20000011400 */
[----:B---3--:R-:W-:-:S03]  /*00c0*/  ULEA UR5, UR6, UR5, 0x18 ;  /* 0x0000000506057291 */ /* 0x008fc6000f8ec0ff */
[----:B------:R-:W-:Y:S02]  /*00d0*/  LEA.HI R5, R5, R0, RZ, 0x8 ;  /* 0x0000000005057211 */ /* 0x000fe400078f40ff */
[----:B0-----:R-:W-:Y:S02]  /*00e0*/  LOP3.LUT R18, R16, 0x3f, RZ, 0xc0, !PT ;  /* 0x0000003f10127812 */ /* 0x001fe400078ec0ff */
[----:B------:R-:W-:Y:S02]  /*00f0*/  SHF.R.S32.HI R0, RZ, 0x8, R5 ;  /* 0x00000008ff007819 */ /* 0x000fe40000011405 */
[----:B------:R-:W0:Y:S03]  /*0100*/  S2R R5, SR_CTAID.X ;  /* 0x0000000000057919 */ /* 0x000e260000002500 */
[----:B------:R-:W-:-:S05]  /*0110*/  IMAD.SHL.U32 R0, R0, 0x8, RZ ;  /* 0x0000000800007824 */ /* 0x000fca00078e00ff */
[-C--:B------:R-:W-:Y:S02]  /*0120*/  IABS R9, R0.reuse ;  /* 0x0000000000097213 */ /* 0x080fe40000000000 */
[----:B------:R-:W-:Y:S02]  /*0130*/  IABS R12, R0 ;  /* 0x00000000000c7213 */ /* 0x000fe40000000000 */
[----:B------:R-:W1:Y:S08]  /*0140*/  I2F.RP R4, R9 ;  /* 0x0000000900047306 */ /* 0x000e700000209400 */
[----:B-1----:R-:W1:Y:S01]  /*0150*/  MUFU.RCP R4, R4 ;  /* 0x0000000400047308 */ /* 0x002e620000001000 */
[----:B0-----:R-:W-:Y:S01]  /*0160*/  IABS R10, R5 ;  /* 0x00000005000a7213 */ /* 0x001fe20000000000 */
[----:B-1----:R-:W-:-:S02]  /*0170*/  VIADD R6, R4, 0xffffffe ;  /* 0x0ffffffe04067836 */ /* 0x002fc40000000000 */
[----:B------:R-:W-:-:S04]  /*0180*/  IMAD.MOV R4, RZ, RZ, -R12 ;  /* 0x000000ffff047224 */ /* 0x000fc800078e0a0c */
[----:B------:R0:W1:Y:S02]  /*0190*/  F2I.FTZ.U32.TRUNC.NTZ R7, R6 ;  /* 0x0000000600077305 */ /* 0x000064000021f000 */
[----:B0-----:R-:W-:Y:S02]  /*01a0*/  IMAD.MOV.U32 R6, RZ, RZ, RZ ;  /* 0x000000ffff067224 */ /* 0x001fe400078e00ff */
[----:B-1----:R-:W-:-:S04]  /*01b0*/  IMAD.MOV R8, RZ, RZ, -R7 ;  /* 0x000000ffff087224 */ /* 0x002fc800078e0a07 */
[----:B------:R-:W-:Y:S02]  /*01c0*/  IMAD R11, R8, R9, RZ ;  /* 0x00000009080b7224 */ /* 0x000fe400078e02ff */
[----:B------:R-:W-:Y:S02]  /*01d0*/  IMAD.MOV.U32 R8, RZ, RZ, R10 ;  /* 0x000000ffff087224 */ /* 0x000fe400078e000a */
[----:B------:R-:W-:-:S06]  /*01e0*/  IMAD.HI.U32 R7, R7, R11, R6 ;  /* 0x0000000b07077227 */ /* 0x000fcc00078e0006 */
[----:B------:R-:W-:-:S04]  /*01f0*/  IMAD.HI.U32 R7, R7, R8, RZ ;  /* 0x0000000807077227 */ /* 0x000fc800078e00ff */
[----:B------:R-:W-:-:S05]  /*0200*/  IMAD R4, R7, R4, R8 ;  /* 0x0000000407047224 */ /* 0x000fca00078e0208 */
[----:B------:R-:W-:-:S13]  /*0210*/  ISETP.GT.U32.AND P1, PT, R9, R4, PT ;  /* 0x000000040900720c */ /* 0x000fda0003f24070 */
[----:B------:R-:W-:Y:S02]  /*0220*/  @!P1 IMAD.IADD R4, R4, 0x1, -R9 ;  /* 0x0000000104049824 */ /* 0x000fe400078e0a09 */
[----:B------:R-:W-:Y:S01]  /*0230*/  @!P1 VIADD R7, R7, 0x1 ;  /* 0x0000000107079836 */ /* 0x000fe20000000000 */
[----:B------:R-:W-:Y:S02]  /*0240*/  ISETP.NE.AND P1, PT, R0, RZ, PT ;  /* 0x000000ff0000720c */ /* 0x000fe40003f25270 */
[----:B------:R-:W-:Y:S02]  /*0250*/  ISETP.GE.U32.AND P0, PT, R4, R9, PT ;  /* 0x000000090400720c */ /* 0x000fe40003f06070 */
[----:B------:R-:W-:-:S04]  /*0260*/  LOP3.LUT R4, R5, R0, RZ, 0x3c, !PT ;  /* 0x0000000005047212 */ /* 0x000fc800078e3cff */
[----:B------:R-:W-:Y:S01]  /*0270*/  ISETP.GE.AND P2, PT, R4, RZ, PT ;  /* 0x000000ff0400720c */ /* 0x000fe20003f46270 */
[----:B------:R-:W-:-:S06]  /*0280*/  VIADD R4, R2, 0x3f ;  /* 0x0000003f02047836 */ /* 0x000fcc0000000000 */
[----:B------:R-:W-:-:S04]  /*0290*/  @P0 VIADD R7, R7, 0x1 ;  /* 0x0000000107070836 */ /* 0x000fc80000000000 */
[----:B------:R-:W-:Y:S01]  /*02a0*/  IMAD.MOV.U32 R6, RZ, RZ, R7 ;  /* 0x000000ffff067224 */ /* 0x000fe200078e0007 */
[----:B------:R-:W-:-:S03]  /*02b0*/  SHF.R.S32.HI R7, RZ, 0x1f, R4 ;  /* 0x0000001fff077819 */ /* 0x000fc60000011404 */
[----:B------:R-:W-:Y:S01]  /*02c0*/  @!P2 IMAD.MOV R6, RZ, RZ, -R6 ;  /* 0x000000ffff06a224 */ /* 0x000fe200078e0a06 */
[----:B------:R-:W-:Y:S02]  /*02d0*/  @!P1 LOP3.LUT R6, RZ, R0, RZ, 0x33, !PT ;  /* 0x00000000ff069212 */ /* 0x000fe400078e33ff */
[----:B------:R-:W-:-:S03]  /*02e0*/  LEA.HI R7, R7, R4, RZ, 0x6 ;  /* 0x0000000407077211 */ /* 0x000fc600078f30ff */
[----:B------:R-:W-:Y:S02]  /*02f0*/  IMAD.SHL.U32 R4, R6, 0x8, RZ ;  /* 0x0000000806047824 */ /* 0x000fe400078e00ff */
[----:B------:R-:W-:-:S03]  /*0300*/  IMAD.MOV R6, RZ, RZ, -R6 ;  /* 0x000000ffff067224 */ /* 0x000fc600078e0a06 */
[----:B------:R-:W-:Y:S01]  /*0310*/  LEA.HI.SX32 R7, R7, -R4, 0x1a ;  /* 0x8000000407077211 */ /* 0x000fe200078fd2ff */
[----:B------:R-:W-:Y:S02]  /*0320*/  IMAD R15, R0, R6, R5 ;  /* 0x00000006000f7224 */ /* 0x000fe400078e0205 */
[----:B------:R-:W-:Y:S01]  /*0330*/  IMAD.MOV.U32 R6, RZ, RZ, RZ ;  /* 0x000000ffff067224 */ /* 0x000fe200078e00ff */
[----:B------:R-:W-:Y:S02]  /*0340*/  VIMNMX R8, PT, PT, R7, 0x8, PT ;  /* 0x0000000807087848 */ /* 0x000fe40003fe0100 */
[----:B------:R-:W-:Y:S02]  /*0350*/  IABS R13, R15 ;  /* 0x0000000f000d7213 */ /* 0x000fe40000000000 */
[----:B------:R-:W-:-:S04]  /*0360*/  IABS R11, R8 ;  /* 0x00000008000b7213 */ /* 0x000fc80000000000 */
[----:B------:R-:W0:Y:S08]  /*0370*/  I2F.RP R9, R11 ;  /* 0x0000000b00097306 */ /* 0x000e300000209400 */
[----:B0-----:R-:W0:Y:S02]  /*0380*/  MUFU.RCP R9, R9 ;  /* 0x0000000900097308 */ /* 0x001e240000001000 */
[----:B0-----:R-:W-:-:S06]  /*0390*/  VIADD R7, R9, 0xffffffe ;  /* 0x0ffffffe09077836 */ /* 0x001fcc0000000000 */
[----:B------:R-:W0:Y:S02]  /*03a0*/  F2I.FTZ.U32.TRUNC.NTZ R7, R7 ;  /* 0x0000000700077305 */ /* 0x000e24000021f000 */
[----:B0-----:R-:W-:-:S04]  /*03b0*/  IMAD.MOV R10, RZ, RZ, -R7 ;  /* 0x000000ffff0a7224 */ /* 0x001fc800078e0a07 */
[----:B------:R-:W-:-:S04]  /*03c0*/  IMAD.MOV.U32 R0, RZ, RZ, R10 ;  /* 0x000000ffff007224 */ /* 0x000fc800078e000a */
[----:B------:R-:W-:Y:S01]  /*03d0*/  IMAD R5, R0, R11, RZ ;  /* 0x0000000b00057224 */ /* 0x000fe200078e02ff */
[----:B------:R-:W-:-:S03]  /*03e0*/  IABS R0, R8 ;  /* 0x0000000800007213 */ /* 0x000fc60000000000 */
[----:B------:R-:W-:-:S04]  /*03f0*/  IMAD.HI.U32 R6, R7, R5, R6 ;  /* 0x0000000507067227 */ /* 0x000fc800078e0006 */
[----:B------:R-:W-:Y:S02]  /*0400*/  IMAD.MOV R0, RZ, RZ, -R0 ;  /* 0x000000ffff007224 */ /* 0x000fe400078e0a00 */
        /* <DEDUP_REMOVED lines=8> */
[----:B------:R-:W-:-:S07]  /*0490*/  ISETP.GE.AND P2, PT, R0, RZ, PT ;  /* 0x000000ff0000720c */ /* 0x000fce0003f46270 */
[----:B------:R-:W-:-:S06]  /*04a0*/  @P0 VIADD R6, R6, 0x1 ;  /* 0x0000000106060836 */ /* 0x000fcc0000000000 */
[----:B------:R-:W-:Y:S01]  /*04b0*/  @!P2 IMAD.MOV R6, RZ, RZ, -R6 ;  /* 0x000000ffff06a224 */ /* 0x000fe200078e0a06 */
[----:B------:R-:W-:-:S05]  /*04c0*/  @!P1 LOP3.LUT R6, RZ, R8, RZ, 0x33, !PT ;  /* 0x00000008ff069212 */ /* 0x000fca00078e33ff */
[----:B------:R-:W-:Y:S02]  /*04d0*/  IMAD.MOV R5, RZ, RZ, -R6 ;  /* 0x000000ffff057224 */ /* 0x000fe400078e0a06 */
[----:B------:R-:W-:Y:S02]  /*04e0*/  IMAD.SHL.U32 R27, R6, 0x100, RZ ;  /* 0x00000100061b7824 */ /* 0x000fe400078e00ff */
[----:B------:R-:W-:Y:S02]  /*04f0*/  IMAD R5, R8, R5, R15 ;  /* 0x0000000508057224 */ /* 0x000fe400078e020f */
[C---:B------:R-:W-:Y:S01]  /*0500*/  VIADD R6, R27.reuse, 0x3 ;  /* 0x000000031b067836 */ /* 0x040fe20000000000 */
[----:B------:R-:W-:Y:S01]  /*0510*/  STL [R1+0x708], R27 ;  /* 0x0007081b01007387 */ /* 0x000fe20000100800 */
[----:B------:R-:W-:Y:S02]  /*0520*/  IMAD.IADD R0, R4, 0x1, R5 ;  /* 0x0000000104007824 */ /* 0x000fe400078e0205 */
[----:B------:R-:W-:-:S02]  /*0530*/  VIADD R5, R27, 0x1 ;  /* 0x000000011b057836 */ /* 0x000fc40000000000 */
[C---:B------:R-:W-:Y:S02]  /*0540*/  VIADD R4, R27.reuse, 0x2 ;  /* 0x000000021b047836 */ /* 0x040fe40000000000 */
[----:B------:R-:W-:Y:S01]  /*0550*/  IMAD R0, R0, 0x40, R18 ;  /* 0x0000004000007824 */ /* 0x000fe200078e0212 */
[----:B------:R0:W-:Y:S01]  /*0560*/  STL [R1+0x5a4], R5 ;  /* 0x0005a40501007387 */ /* 0x0001e20000100800 */
[C---:B------:R-:W-:Y:S02]  /*0570*/  VIADD R29, R27.reuse, 0x18 ;  /* 0x000000181b1d7836 */ /* 0x040fe40000000000 */
[C---:B------:R-:W-:Y:S01]  /*0580*/  VIADD R28, R27.reuse, 0x1c ;  /* 0x0000001c1b1c7836 */ /* 0x040fe20000000000 */
[----:B------:R1:W-:Y:S01]  /*0590*/  STL [R1+0x5a0], R4 ;  /* 0x0005a00401007387 */ /* 0x0003e20000100800 */
[C---:B------:R-:W-:Y:S02]  /*05a0*/  VIADD R15, R27.reuse, 0x1d ;  /* 0x0000001d1b0f7836 */ /* 0x040fe40000000000 */
[C---:B------:R-:W-:Y:S01]  /*05b0*/  VIADD R21, R27.reuse, 0x1e ;  /* 0x0000001e1b157836 */ /* 0x040fe20000000000 */
[----:B------:R2:W-:Y:S01]  /*05c0*/  STL [R1+0x59c], R6 ;  /* 0x00059c0601007387 */ /* 0x0005e20000100800 */
[----:B------:R-:W-:-:S02]  /*05d0*/  VIADD R14, R27, 0x1f ;  /* 0x0000001f1b0e7836 */ /* 0x000fc40000000000 */
[C---:B0-----:R-:W-:Y:S02]  /*05e0*/  VIADD R5, R27.reuse, 0x4 ;  /* 0x000000041b057836 */ /* 0x041fe40000000000 */
[C---:B------:R-:W-:Y:S02]  /*05f0*/  VIADD R17, R27.reuse, 0x25 ;  /* 0x000000251b117836 */ /* 0x040fe40000000000 */
[C---:B-1----:R-:W-:Y:S01]  /*0600*/  VIADD R4, R27.reuse, 0x5 ;  /* 0x000000051b047836 */ /* 0x042fe20000000000 */
[----:B------:R0:W-:Y:S01]  /*0610*/  STL [R1+0x598], R5 ;  /* 0x0005980501007387 */ /* 0x0001e20000100800 */
[C---:B------:R-:W-:Y:S02]  /*0620*/  VIADD R26, R27.reuse, 0xec ;  /* 0x000000ec1b1a7836 */ /* 0x040fe40000000000 */
[C---:B--2---:R-:W-:Y:S01]  /*0630*/  VIADD R6, R27.reuse, 0x6 ;  /* 0x000000061b067836 */ /* 0x044fe20000000000 */
[----:B------:R1:W-:Y:S01]  /*0640*/  STL [R1+0x594], R4 ;  /* 0x0005940401007387 */ /* 0x0003e20000100800 */
[----:B------:R-:W-:-:S02]  /*0650*/  VIADD R25, R27, 0xed ;  /* 0x000000ed1b197836 */ /* 0x000fc40000000000 */
[C---:B------:R-:W-:Y:S01]  /*0660*/  VIADD R24, R27.reuse, 0xee ;  /* 0x000000ee1b187836 */ /* 0x040fe20000000000 */
[----:B------:R2:W-:Y:S01]  /*0670*/  STL [R1+0x590], R6 ;  /* 0x0005900601007387 */ /* 0x0005e20000100800 */
[C---:B------:R-:W-:Y:S02]  /*0680*/  VIADD R23, R27.reuse, 0xef ;  /* 0x000000ef1b177836 */ /* 0x040fe40000000000 */
[C---:B0-----:R-:W-:Y:S02]  /*0690*/  VIADD R5, R27.reuse, 0x7 ;  /* 0x000000071b057836 */ /* 0x041fe40000000000 */
[C---:B------:R-:W-:Y:S02]  /*06a0*/  VIADD R22, R27.reuse, 0xf0 ;  /* 0x000000f01b167836 */ /* 0x040fe40000000000 */
[C---:B-1----:R-:W-:Y:S01]  /*06b0*/  VIADD R4, R27.reuse, 0x8 ;  /* 0x000000081b047836 */ /* 0x042fe20000000000 */
[----:B------:R0:W-:Y:S01]  /*06c0*/  STL [R1+0x58c], R5 ;  /* 0x00058c0501007387 */ /* 0x0001e20000100800 */
[----:B------:R-:W-:-:S02]  /*06d0*/  VIADD R20, R27, 0xf1 ;  /* 0x000000f11b147836 */ /* 0x000fc40000000000 */
[C---:B--2---:R-:W-:Y:S01]  /*06e0*/  VIADD R6, R27.reuse, 0x9 ;  /* 0x000000091b067836 */ /* 0x044fe20000000000 */
[----:B------:R1:W-:Y:S01]  /*06f0*/  STL [R1+0x588], R4 ;  /* 0x0005880401007387 */ /* 0x0003e20000100800 */
[C---:B------:R-:W-:Y:S02]  /*0700*/  VIADD R19, R27.reuse, 0xf2 ;  /* 0x000000f21b137836 */ /* 0x040fe40000000000 */
[C---:B------:R-:W-:Y:S01]  /*0710*/  VIADD R18, R27.reuse, 0xf3 ;  /* 0x000000f31b127836 */ /* 0x040fe20000000000 */
[----:B------:R2:W-:Y:S01]  /*0720*/  STL [R1+0x584], R6 ;  /* 0x0005840601007387 */ /* 0x0005e20000100800 */
[C---:B------:R-:W-:Y:S02]  /*0730*/  VIADD R13, R27.reuse, 0xf4 ;  /* 0x000000f41b0d7836 */ /* 0x040fe40000000000 */
[C---:B0-----:R-:W-:Y:S02]  /*0740*/  VIADD R5, R27.reuse, 0xa ;  /* 0x0000000a1b057836 */ /* 0x041fe40000000000 */
[----:B------:R-:W-:-:S02]  /*0750*/  VIADD R12, R27, 0xf5 ;  /* 0x000000f51b0c7836 */ /* 0x000fc40000000000 */
[C---:B-1----:R-:W-:Y:S01]  /*0760*/  VIADD R4, R27.reuse, 0xb ;  /* 0x0000000b1b047836 */ /* 0x042fe20000000000 */
[----:B------:R0:W-:Y:S01]  /*0770*/  STL [R1+0x57c], R5 ;  /* 0x00057c0501007387 */ /* 0x0001e20000100800 */
[C---:B------:R-:W-:Y:S02]  /*0780*/  VIADD R11, R27.reuse, 0xf6 ;  /* 0x000000f61b0b7836 */ /* 0x040fe40000000000 */
[C---:B--2---:R-:W-:Y:S01]  /*0790*/  VIADD R6, R27.reuse, 0xc ;  /* 0x0000000c1b067836 */ /* 0x044fe20000000000 */
        /* <DEDUP_REMOVED lines=9> */
[----:B--2---:R-:W-:-:S03]  /*0830*/  VIADD R6, R27, 0xf ;  /* 0x0000000f1b067836 */ /* 0x004fc60000000000 */
[----:B------:R1:W-:Y:S04]  /*0840*/  STL [R1+0x570], R4 ;  /* 0x0005700401007387 */ /* 0x0003e80000100800 */
[----:B------:R2:W-:Y:S01]  /*0850*/  STL [R1+0x56c], R6 ;  /* 0x00056c0601007387 */ /* 0x0005e20000100800 */
[C---:B0-----:R-:W-:Y:S02]  /*0860*/  VIADD R5, R27.reuse, 0x10 ;  /* 0x000000101b057836 */ /* 0x041fe40000000000 */
[----:B-1----:R-:W-:-:S03]  /*0870*/  VIADD R4, R27, 0x11 ;  /* 0x000000111b047836 */ /* 0x002fc60000000000 */
        /* <DEDUP_REMOVED lines=20> */
[----:B------:R1:W-:Y:S01]  /*09c0*/  STL [R1+0x53c], R4 ;  /* 0x00053c0401007387 */ /* 0x0003e20000100800 */
[C---:B0-----:R-:W-:Y:S02]  /*09d0*/  VIADD R5, R27.reuse, 0x23 ;  /* 0x000000231b057836 */ /* 0x041fe40000000000 */
[----:B-1----:R-:W-:-:S05]  /*09e0*/  VIADD R4, R27, 0x20 ;  /* 0x000000201b047836 */ /* 0x002fca0000000000 */
[----:B------:R0:W-:Y:S02]  /*09f0*/  STL [R1+0x528], R4 ;  /* 0x0005280401007387 */ /* 0x0001e40000100800 */
[----:B0-----:R-:W-:-:S05]  /*0a00*/  VIADD R4, R27, 0x21 ;  /* 0x000000211b047836 */ /* 0x001fca0000000000 */
[----:B------:R0:W-:Y:S04]  /*0a10*/  STL [R1+0x524], R4 ;  /* 0x0005240401007387 */ /* 0x0001e80000100800 */
        /* <DEDUP_REMOVED lines=404> */
[----:B-1----:R-:W-:-:S03]  /*2360*/  VIADD R0, R27, 0xf8 ;  /* 0x000000f81b007836 */ /* 0x002fc60000000000 */
[----:B------:R0:W-:Y:S04]  /*2370*/  STL [R1+0xc], R4 ;  /* 0x00000c0401007387 */ /* 0x0001e80000100800 */
[----:B------:R1:W-:Y:S01]  /*2380*/  STL [R1+0x8], R0 ;  /* 0x0000080001007387 */ /* 0x0003e20000100800 */
[----:B0-----:R-:W-:Y:S01]  /*2390*/  VIADD R4, R27, 0xff ;  /* 0x000000ff1b047836 */ /* 0x001fe20000000000 */
[----:B----4-:R-:W-:Y:S06]  /*23a0*/  BRA.U UP0, `(.L_x_0) ;  /* 0x0000001100107547 */ /* 0x010fec000b800000 */
[----:B------:R2:W-:Y:S01]  /*23b0*/  STL [R1+0x400], RZ ;  /* 0x000400ff01007387 */ /* 0x0005e20000100800 */
[----:B-1----:R-:W-:-:S03]  /*23c0*/  IMAD.SHL.U32 R0, R16, 0x20, RZ ;  /* 0x0000002010007824 */ /* 0x002fc600078e00ff */
[----:B------:R2:W-:Y:S02]  /*23d0*/  STL [R1+0x404], RZ ;  /* 0x000404ff01007387 */ /* 0x0005e40000100800 */
[----:B------:R-:W-:Y:S02]  /*23e0*/  LOP3.LUT R0, R0, 0x400, RZ, 0xc0, !PT ;  /* 0x0000040000007812 */ /* 0x000fe400078ec0ff */
[----:B------:R2:W-:Y:S04]  /*23f0*/  STL [R1+0x408], RZ ;  /* 0x000408ff01007387 */ /* 0x0005e80000100800 */
        /* <DEDUP_REMOVED lines=234> */
[----:B------:R2:W-:Y:S04]  /*32a0*/  STL [R1+0x23dc], R0 ;  /* 0x0023dc0001007387 */ /* 0x0005e80000100800 */
        /* <DEDUP_REMOVED lines=18> */
[----:B------:R2:W-:Y:S01]  /*33d0*/  STL [R1+0x23c], RZ ;  /* 0x00023cff01007387 */ /* 0x0005e20000100800 */
[----:B------:R-:W-:Y:S05]  /*33e0*/  BRA `(.L_x_1) ;  /* 0x0000070c00f87947 */ /* 0x000fea0003800000 */
.L_x_0:
[----:B------:R0:W-:Y:S01]  /*33f0*/  STL [R1+0x26cc], R19 ;  /* 0x0026cc1301007387 */ /* 0x0001e20000100800 */
[----:B------:R-:W-:Y:S01]  /*3400*/  IABS R27, R2 ;  /* 0x00000002001b7213 */ /* 0x000fe20000000000 */
[----:B------:R-:W-:Y:S01]  /*3410*/  IMAD.MOV.U32 R16, RZ, RZ, RZ ;  /* 0x000000ffff107224 */ /* 0x000fe200078e00ff */
[----:B------:R-:W2:Y:S01]  /*3420*/  LDCU.128 UR12, c[0x0][0x380] ;  /* 0x00007000ff0c77ac */ /* 0x000ea20008000c00 */
[----:B------:R-:W3:Y:S01]  /*3430*/  LDCU UR6, c[0x0][0x3a4] ;  /* 0x00007480ff0677ac */ /* 0x000ee20008000800 */
[----:B0-----:R-:W4:Y:S01]  /*3440*/  LDL R19, [R1+0x23e0] ;  /* 0x0023e00001137983 */ /* 0x001f220000100800 */
[----:B------:R-:W0:Y:S03]  /*3450*/  LDCU UR7, c[0x0][0x3b0] ;  /* 0x00007600ff0777ac */ /* 0x000e260008000800 */
[----:B------:R-:W-:Y:S04]  /*3460*/  STL [R1+0x26c8], R20 ;  /* 0x0026c81401007387 */ /* 0x000fe80000100800 */
[----:B------:R5:W-:Y:S04]  /*3470*/  STL [R1+0x26c4], R22 ;  /* 0x0026c41601007387 */ /* 0x000be80000100800 */
[----:B------:R1:W-:Y:S04]  /*3480*/  STL [R1+0x26c0], R23 ;  /* 0x0026c01701007387 */ /* 0x0003e80000100800 */
[----:B------:R0:W-:Y:S01]  /*3490*/  STL [R1+0x26bc], R24 ;  /* 0x0026bc1801007387 */ /* 0x0001e20000100800 */
[----:B-----5:R-:W-:Y:S01]  /*34a0*/  IMAD.MOV.U32 R22, RZ, RZ, R21 ;  /* 0x000000ffff167224 */ /* 0x020fe200078e0015 */
[----:B------:R-:W-:-:S02]  /*34b0*/  IABS R21, R3 ;  /* 0x0000000300157213 */ /* 0x000fc40000000000 */
[----:B------:R5:W-:Y:S01]  /*34c0*/  STL [R1+0x26b8], R25 ;  /* 0x0026b81901007387 */ /* 0x000be20000100800 */
[----:B-1----:R-:W-:Y:S01]  /*34d0*/  IMAD.MOV.U32 R23, RZ, RZ, R17 ;  /* 0x000000ffff177224 */ /* 0x002fe200078e0011 */
[----:B------:R-:W1:Y:S02]  /*34e0*/  I2F.RP R0, R21 ;  /* 0x0000001500007306 */ /* 0x000e640000209400 */
[----:B------:R2:W-:Y:S01]  /*34f0*/  STL [R1+0x26b4], R26 ;  /* 0x0026b41a01007387 */ /* 0x0005e20000100800 */
[----:B0-----:R-:W-:-:S03]  /*3500*/  IMAD.MOV.U32 R24, RZ, RZ, R28 ;  /* 0x000000ffff187224 */ /* 0x001fc600078e001c */
[----:B------:R0:W-:Y:S01]  /*3510*/  STL [R1+0x25cc], R3 ;  /* 0x0025cc0301007387 */ /* 0x0001e20000100800 */
[----:B-----5:R-:W-:Y:S02]  /*3520*/  IMAD.MOV.U32 R25, RZ, RZ, R14 ;  /* 0x000000ffff197224 */ /* 0x020fe400078e000e */
[----:B------:R-:W5:Y:S01]  /*3530*/  I2F.RP R14, R27 ;  /* 0x0000001b000e7306 */ /* 0x000f620000209400 */
[----:B--2---:R-:W-:Y:S02]  /*3540*/  IMAD.MOV.U32 R26, RZ, RZ, R15 ;  /* 0x000000ffff1a7224 */ /* 0x004fe400078e000f */
[----:B0-----:R-:W-:-:S05]  /*3550*/  IMAD.MOV.U32 R3, RZ, RZ, R29 ;  /* 0x000000ffff037224 */ /* 0x001fca00078e001d */
[----:B-1----:R-:W0:Y:S08]  /*3560*/  MUFU.RCP R0, R0 ;  /* 0x0000000000007308 */ /* 0x002e300000001000 */
[----:B-----5:R-:W1:Y:S01]  /*3570*/  MUFU.RCP R14, R14 ;  /* 0x0000000e000e7308 */ /* 0x020e620000001000 */
[----:B0-----:R-:W-:-:S07]  /*3580*/  VIADD R0, R0, 0xffffffe ;  /* 0x0ffffffe00007836 */ /* 0x001fce0000000000 */
[----:B------:R-:W-:Y:S01]  /*3590*/  F2I.FTZ.U32.TRUNC.NTZ R17, R0 ;  /* 0x0000000000117305 */ /* 0x000fe2000021f000 */
[----:B-1----:R-:W-:-:S07]  /*35a0*/  VIADD R14, R14, 0xffffffe ;  /* 0x0ffffffe0e0e7836 */ /* 0x002fce0000000000 */
[----:B------:R0:W1:Y:S02]  /*35b0*/  F2I.FTZ.U32.TRUNC.NTZ R15, R14 ;  /* 0x0000000e000f7305 */ /* 0x000064000021f000 */
[----:B0-----:R-:W-:Y:S02]  /*35c0*/  IMAD.MOV.U32 R14, RZ, RZ, RZ ;  /* 0x000000ffff0e7224 */ /* 0x001fe400078e00ff */
[----:B-1----:R-:W-:-:S04]  /*35d0*/  IMAD.MOV R0, RZ, RZ, -R15 ;  /* 0x000000ffff007224 */ /* 0x002fc800078e0a0f */
[----:B------:R-:W-:-:S04]  /*35e0*/  IMAD R0, R0, R27, RZ ;  /* 0x0000001b00007224 */ /* 0x000fc800078e02ff */
[----:B------:R-:W-:Y:S01]  /*35f0*/  IMAD.HI.U32 R15, R15, R0, R14 ;  /* 0x000000000f0f7227 */ /* 0x000fe200078e000e */
[----:B------:R-:W-:-:S03]  /*3600*/  IABS R14, R4 ;  /* 0x00000004000e7213 */ /* 0x000fc60000000000 */
[----:B------:R-:W-:-:S04]  /*3610*/  IMAD.MOV R0, RZ, RZ, -R17 ;  /* 0x000000ffff007224 */ /* 0x000fc800078e0a11 */
[----:B------:R-:W-:-:S04]  /*3620*/  IMAD R0, R0, R21, RZ ;  /* 0x0000001500007224 */ /* 0x000fc800078e02ff */
[----:B------:R-:W-:Y:S01]  /*3630*/  IMAD.HI.U32 R0, R17, R0, R16 ;  /* 0x0000000011007227 */ /* 0x000fe200078e0010 */
[----:B------:R-:W-:-:S05]  /*3640*/  IABS R16, R5 ;  /* 0x0000000500107213 */ /* 0x000fca0000000000 */
[----:B------:R-:W-:-:S04]  /*3650*/  IMAD.HI.U32 R17, R0, R14, RZ ;  /* 0x0000000e00117227 */ /* 0x000fc800078e00ff */
[----:B------:R-:W-:Y:S02]  /*3660*/  IMAD.MOV R17, RZ, RZ, -R17 ;  /* 0x000000ffff117224 */ /* 0x000fe400078e0a11 */
[----:B------:R-:W-:-:S04]  /*3670*/  IMAD.HI.U32 R29, R0, R16, RZ ;  /* 0x00000010001d7227 */ /* 0x000fc800078e00ff */
[----:B------:R-:W-:Y:S01]  /*3680*/  IMAD R14, R21, R17, R14 ;  /* 0x00000011150e7224 */ /* 0x000fe200078e020e */
[----:B------:R-:W-:Y:S01]  /*3690*/  IABS R17, R6 ;  /* 0x0000000600117213 */ /* 0x000fe20000000000 */
[----:B------:R-:W-:-:S03]  /*36a0*/  IMAD.MOV R29, RZ, RZ, -R29 ;  /* 0x000000ffff1d7224 */ /* 0x000fc600078e0a1d */
[----:B------:R-:W-:Y:S01]  /*36b0*/  ISETP.GT.U32.AND P4, PT, R21, R14, PT ;  /* 0x0000000e1500720c */ /* 0x000fe20003f84070 */
[----:B------:R-:W-:-:S04]  /*36c0*/  IMAD.HI.U32 R20, R0, R17, RZ ;  /* 0x0000001100147227 */ /* 0x000fc800078e00ff */
[----:B------:R-:W-:-:S08]  /*36d0*/  IMAD R16, R21, R29, R16 ;  /* 0x0000001d15107224 */ /* 0x000fd000078e0210 */
[----:B------:R-:W-:-:S05]  /*36e0*/  @!P4 IMAD.IADD R14, R14, 0x1, -R21 ;  /* 0x000000010e0ec824 */ /* 0x000fca00078e0a15 */
[----:B------:R-:W-:Y:S01]  /*36f0*/  ISETP.GT.U32.AND P6, PT, R21, R14, PT ;  /* 0x0000000e1500720c */ /* 0x000fe20003fc4070 */
[----:B------:R-:W-:-:S04]  /*3700*/  IMAD.MOV R20, RZ, RZ, -R20 ;  /* 0x000000ffff147224 */ /* 0x000fc800078e0a14 */
[----:B------:R-:W-:-:S08]  /*3710*/  IMAD R17, R21, R20, R17 ;  /* 0x0000001415117224 */ /* 0x000fd000078e0211 */
[----:B------:R-:W-:Y:S01]  /*3720*/  @!P6 IMAD.IADD R14, R14, 0x1, -R21 ;  /* 0x000000010e0ee824 */ /* 0x000fe200078e0a15 */
[----:B----4-:R-:W-:Y:S02]  /*3730*/  IABS R28, R19 ;  /* 0x00000013001c7213 */ /* 0x010fe40000000000 */
[----:B------:R-:W-:Y:S02]  /*3740*/  ISETP.GE.AND P3, PT, R19, RZ, PT ;  /* 0x000000ff1300720c */ /* 0x000fe40003f66270 */
[----:B------:R-:W2:Y:S01]  /*3750*/  LDL.LU R19, [R1+0x26cc] ;  /* 0x0026cc0001137983 */ /* 0x000ea20000300800 */
[----:B------:R-:W-:-:S04]  /*3760*/  IMAD.HI.U32 R15, R15, R28, RZ ;  /* 0x0000001c0f0f7227 */ /* 0x000fc800078e00ff */
[----:B------:R-:W-:-:S04]  /*3770*/  IMAD.MOV R15, RZ, RZ, -R15 ;  /* 0x000000ffff0f7224 */ /* 0x000fc800078e0a0f */
[----:B------:R-:W-:Y:S01]  /*3780*/  IMAD R15, R27, R15, R28 ;  /* 0x0000000f1b0f7224 */ /* 0x000fe200078e021c */
[----:B------:R-:W-:-:S04]  /*3790*/  IABS R28, R7 ;  /* 0x00000007001c7213 */ /* 0x000fc80000000000 */
[----:B------:R-:W-:-:S13]  /*37a0*/  ISETP.GT.U32.AND P0, PT, R27, R15, PT ;  /* 0x0000000f1b00720c */ /* 0x000fda0003f04070 */
[----:B------:R-:W-:-:S05]  /*37b0*/  @!P0 IMAD.IADD R15, R15, 0x1, -R27 ;  /* 0x000000010f0f8824 */ /* 0x000fca00078e0a1b */
[----:B------:R-:W-:Y:S02]  /*37c0*/  ISETP.GT.U32.AND P2, PT, R27, R15, PT ;  /* 0x0000000f1b00720c */ /* 0x000fe40003f44070 */
[----:B------:R-:W-:Y:S01]  /*37d0*/  ISETP.NE.AND P0, PT, R2, RZ, PT ;  /* 0x000000ff0200720c */ /* 0x000fe20003f05270 */
[----:B------:R-:W-:-:S04]  /*37e0*/  IMAD.HI.U32 R29, R0, R28, RZ ;  /* 0x0000001c001d7227 */ /* 0x000fc800078e00ff */
[----:B------:R-:W-:-:S06]  /*37f0*/  IMAD.MOV R29, RZ, RZ, -R29 ;  /* 0x000000ffff1d7224 */ /* 0x000fcc00078e0a1d */
[----:B------:R-:W-:Y:S02]  /*3800*/  @!P2 IMAD.IADD R15, R15, 0x1, -R27 ;  /* 0x000000010f0fa824 */ /* 0x000fe400078e0a1b */
[----:B------:R-:W4:Y:S02]  /*3810*/  LDL.LU R27, [R1+0x540] ;  /* 0x00054000011b7983 */ /* 0x000f240000300800 */
[----:B------:R-:W-:Y:S01]  /*3820*/  @!P3 IMAD.MOV R15, RZ, RZ, -R15 ;  /* 0x000000ffff0fb224 */ /* 0x000fe200078e0a0f */
[----:B------:R-:W-:Y:S01]  /*3830*/  @!P0 LOP3.LUT R15, RZ, R2, RZ, 0x33, !PT ;  /* 0x00000002ff0f8212 */ /* 0x000fe200078e33ff */
[----:B------:R-:W-:Y:S01]  /*3840*/  IMAD R28, R21, R29, R28 ;  /* 0x0000001d151c7224 */ /* 0x000fe200078e021c */
[----:B------:R-:W5:Y:S01]  /*3850*/  LDL.LU R20, [R1+0x26c8] ;  /* 0x0026c80001147983 */ /* 0x000f620000300800 */
[----:B------:R-:W-:Y:S02]  /*3860*/  IMAD.MOV.U32 R29, RZ, RZ, R25 ;  /* 0x000000ffff1d7224 */ /* 0x000fe400078e0019 */
[----:B------:R-:W-:Y:S01]  /*3870*/  IMAD.MOV.U32 R25, RZ, RZ, R22 ;  /* 0x000000ffff197224 */ /* 0x000fe200078e0016 */
[----:B------:R0:W-:Y:S01]  /*3880*/  STL [R1+0x410], R15 ;  /* 0x0004100f01007387 */ /* 0x0001e20000100800 */
[----:B------:R-:W-:-:S03]  /*3890*/  IMAD.MOV.U32 R22, RZ, RZ, R14 ;  /* 0x000000ffff167224 */ /* 0x000fc600078e000e */
[----:B0-----:R-:W2:Y:S04]  /*38a0*/  LDL.LU R15, [R1+0xc] ;  /* 0x00000c00010f7983 */ /* 0x001ea80000300800 */
[----:B------:R-:W3:Y:S01]  /*38b0*/  LDL.LU R14, [R1+0x8] ;  /* 0x00000800010e7983 */ /* 0x000ee20000300800 */
[C---:B------:R-:W-:Y:S02]  /*38c0*/  ISETP.GT.U32.AND P1, PT, R21.reuse, R16, PT ;  /* 0x000000101500720c */ /* 0x040fe40003f24070 */
[----:B------:R-:W-:Y:S02]  /*38d0*/  ISETP.GT.U32.AND P5, PT, R21, R17, PT ;  /* 0x000000111500720c */ /* 0x000fe40003fa4070 */
[----:B------:R-:W-:Y:S02]  /*38e0*/  ISETP.GE.AND P2, PT, R4, RZ, PT ;  /* 0x000000ff0400720c */ /* 0x000fe40003f46270 */
[----:B------:R-:W-:-:S07]  /*38f0*/  IABS R4, R8 ;  /* 0x0000000800047213 */ /* 0x000fce0000000000 */
[----:B------:R-:W-:Y:S01]  /*3900*/  @!P1 IMAD.IADD R16, R16, 0x1, -R21 ;  /* 0x0000000110109824 */ /* 0x000fe200078e0a15 */
[----:B------:R-:W-:-:S04]  /*3910*/  ISETP.GE.AND P4, PT, R5, RZ, PT ;  /* 0x000000ff0500720c */ /* 0x000fc80003f86270 */
[C---:B------:R-:W-:Y:S01]  /*3920*/  ISETP.GT.U32.AND P3, PT, R21.reuse, R16, PT ;  /* 0x000000101500720c */ /* 0x040fe20003f64070 */
[----:B------:R-:W-:Y:S01]  /*3930*/  IMAD.HI.U32 R5, R0, R4, RZ ;  /* 0x0000000400057227 */ /* 0x000fe200078e00ff */
[----:B------:R-:W-:-:S03]  /*3940*/  ISETP.GT.U32.AND P1, PT, R21, R28, PT ;  /* 0x0000001c1500720c */ /* 0x000fc60003f24070 */
[----:B------:R-:W-:Y:S02]  /*3950*/  @!P5 IMAD.IADD R17, R17, 0x1, -R21 ;  /* 0x000000011111d824 */ /* 0x000fe400078e0a15 */
[----:B------:R-:W-:-:S04]  /*3960*/  IMAD.MOV R5, RZ, RZ, -R5 ;  /* 0x000000ffff057224 */ /* 0x000fc800078e0a05 */
[C---:B------:R-:W-:Y:S02]  /*3970*/  IMAD R5, R21.reuse, R5, R4 ;  /* 0x0000000515057224 */ /* 0x040fe400078e0204 */
[--C-:B------:R-:W-:Y:S01]  /*3980*/  @!P3 IMAD.IADD R16, R16, 0x1, -R21.reuse ;  /* 0x000000011010b824 */ /* 0x100fe200078e0a15 */
[C---:B------:R-:W-:Y:S01]  /*3990*/  ISETP.GT.U32.AND P3, PT, R21.reuse, R17, PT ;  /* 0x000000111500720c */ /* 0x040fe20003f64070 */
[----:B------:R-:W-:Y:S01]  /*39a0*/  @!P2 IMAD.MOV R22, RZ, RZ, -R22 ;  /* 0x000000ffff16a224 */ /* 0x000fe200078e0a16 */
[C---:B------:R-:W-:Y:S01]  /*39b0*/  ISETP.GT.U32.AND P2, PT, R21.reuse, R5, PT ;  /* 0x000000051500720c */ /* 0x040fe20003f44070 */
[--C-:B------:R-:W-:Y:S01]  /*39c0*/  @!P1 IMAD.IADD R28, R28, 0x1, -R21.reuse ;  /* 0x000000011c1c9824 */ /* 0x100fe200078e0a15 */
[----:B------:R-:W-:Y:S01]  /*39d0*/  ISETP.GE.AND P5, PT, R8, RZ, PT ;  /* 0x000000ff0800720c */ /* 0x000fe20003fa6270 */
[----:B------:R-:W-:Y:S01]  /*39e0*/  IMAD.MOV.U32 R8, RZ, RZ, R16 ;  /* 0x000000ffff087224 */ /* 0x000fe200078e0010 */
[----:B------:R-:W-:Y:S02]  /*39f0*/  ISETP.GE.AND P0, PT, R6, RZ, PT ;  /* 0x000000ff0600720c */ /* 0x000fe40003f06270 */
[----:B------:R-:W-:Y:S01]  /*3a00*/  ISETP.GT.U32.AND P1, PT, R21, R28, PT ;  /* 0x0000001c1500720c */ /* 0x000fe20003f24070 */
[----:B------:R-:W-:Y:S01]  /*3a10*/  @!P4 IMAD.MOV R8, RZ, RZ, -R8 ;  /* 0x000000ffff08c224 */ /* 0x000fe200078e0a08 */
[----:B------:R-:W-:Y:S01]  /*3a20*/  IABS R2, R9 ;  /* 0x0000000900027213 */ /* 0x000fe20000000000 */
[----:B------:R0:W-:Y:S02]  /*3a30*/  STL [R1+0x470], R22 ;  /* 0x0004701601007387 */ /* 0x0001e40000100800 */
[--C-:B------:R-:W-:Y:S01]  /*3a40*/  @!P3 IMAD.IADD R17, R17, 0x1, -R21.reuse ;  /* 0x000000011111b824 */ /* 0x100fe200078e0a15 */
[----:B------:R-:W-:Y:S01]  /*3a50*/  ISETP.GE.AND P6, PT, R7, RZ, PT ;  /* 0x000000ff0700720c */ /* 0x000fe20003fc6270 */
[----:B------:R-:W-:Y:S01]  /*3a60*/  @!P2 IMAD.IADD R5, R5, 0x1, -R21 ;  /* 0x000000010505a824 */ /* 0x000fe200078e0a15 */
[----:B------:R-:W-:Y:S01]  /*3a70*/  IABS R6, R10 ;  /* 0x0000000a00067213 */ /* 0x000fe20000000000 */
[C---:B------:R-:W-:Y:S01]  /*3a80*/  IMAD.HI.U32 R4, R0.reuse, R2, RZ ;  /* 0x0000000200047227 */ /* 0x040fe200078e00ff */
[----:B0-----:R-:W4:Y:S04]  /*3a90*/  LDL.LU R22, [R1+0x26c4] ;  /* 0x0026c40001167983 */ /* 0x001f280000300800 */
[----:B------:R0:W-:Y:S01]  /*3aa0*/  STL [R1+0x46c], R8 ;  /* 0x00046c0801007387 */ /* 0x0001e20000100800 */
[----:B------:R-:W-:-:S04]  /*3ab0*/  IMAD.HI.U32 R7, R0, R6, RZ ;  /* 0x0000000600077227 */ /* 0x000fc800078e00ff */
[----:B0-----:R-:W-:Y:S02]  /*3ac0*/  IMAD.MOV.U32 R8, RZ, RZ, R17 ;  /* 0x000000ffff087224 */ /* 0x001fe400078e0011 */
[----:B------:R-:W-:Y:S02]  /*3ad0*/  IMAD.MOV R4, RZ, RZ, -R4 ;  /* 0x000000ffff047224 */ /* 0x000fe400078e0a04 */
[----:B------:R-:W-:Y:S01]  /*3ae0*/  @!P0 IMAD.MOV R8, RZ, RZ, -R8 ;  /* 0x000000ffff088224 */ /* 0x000fe200078e0a08 */
[C---:B------:R-:W-:Y:S01]  /*3af0*/  ISETP.GT.U32.AND P0, PT, R21.reuse, R5, PT ;  /* 0x000000051500720c */ /* 0x040fe20003f04070 */
[----:B------:R-:W-:Y:S02]  /*3b00*/  @!P1 IMAD.IADD R28, R28, 0x1, -R21 ;  /* 0x000000011c1c9824 */ /* 0x000fe400078e0a15 */
[----:B------:R-:W-:Y:S02]  /*3b10*/  IMAD.MOV R7, RZ, RZ, -R7 ;  /* 0x000000ffff077224 */ /* 0x000fe400078e0a07 */
[----:B------:R-:W-:-:S02]  /*3b20*/  IMAD R2, R21, R4, R2 ;  /* 0x0000000415027224 */ /* 0x000fc400078e0202 */
[----:B------:R-:W-:Y:S02]  /*3b30*/  IMAD.MOV.U32 R16, RZ, RZ, R28 ;  /* 0x000000ffff107224 */ /* 0x000fe400078e001c */
[C---:B------:R-:W-:Y:S02]  /*3b40*/  IMAD R6, R21.reuse, R7, R6 ;  /* 0x0000000715067224 */ /* 0x040fe400078e0206 */
[----:B------:R-:W-:Y:S01]  /*3b50*/  @!P6 IMAD.MOV R16, RZ, RZ, -R16 ;  /* 0x000000ffff10e224 */ /* 0x000fe200078e0a10 */
[----:B------:R-:W-:Y:S01]  /*3b60*/  ISETP.GT.U32.AND P6, PT, R21, R2, PT ;  /* 0x000000021500720c */ /* 0x000fe20003fc4070 */
[--C-:B------:R-:W-:Y:S01]  /*3b70*/  @!P0 IMAD.IADD R5, R5, 0x1, -R21.reuse ;  /* 0x0000000105058824 */ /* 0x100fe200078e0a15 */
[----:B------:R-:W-:Y:S02]  /*3b80*/  ISETP.GE.AND P4, PT, R9, RZ, PT ;  /* 0x000000ff0900720c */ /* 0x000fe40003f86270 */
[----:B------:R-:W-:Y:S01]  /*3b90*/  ISETP.GT.U32.AND P0, PT, R21, R6, PT ;  /* 0x000000061500720c */ /* 0x000fe20003f04070 */
[----:B------:R0:W-:Y:S08]  /*3ba0*/  STL [R1+0x468], R8 ;  /* 0x0004680801007387 */ /* 0x0001f00000100800 */
[----:B------:R-:W-:-:S04]  /*3bb0*/  @!P6 IMAD.IADD R2, R2, 0x1, -R21 ;  /* 0x000000010202e824 */ /* 0x000fc800078e0a15 */
[----:B------:R-:W-:Y:S01]  /*3bc0*/  @!P0 IMAD.IADD R6, R6, 0x1, -R21 ;  /* 0x0000000106068824 */ /* 0x000fe200078e0a15 */
[----:B------:R-:W-:Y:S02]  /*3bd0*/  ISETP.GT.U32.AND P0, PT, R21, R2, PT ;  /* 0x000000021500720c */ /* 0x000fe40003f04070 */
[----:B0-----:R-:W-:Y:S01]  /*3be0*/  IABS R8, R11 ;  /* 0x0000000b00087213 */ /* 0x001fe20000000000 */
[----:B------:R0:W-:Y:S01]  /*3bf0*/  STL [R1+0x464], R16 ;  /* 0x0004641001007387 */ /* 0x0001e20000100800 */
[----:B------:R-:W-:Y:S01]  /*3c00*/  ISETP.GE.AND P3, PT, R10, RZ, PT ;  /* 0x000000ff0a00720c */ /* 0x000fe20003f66270 */
[----:B------:R-:W-:Y:S01]  /*3c10*/  IMAD.MOV.U32 R28, RZ, RZ, R29 ;  /* 0x000000ffff1c7224 */ /* 0x000fe200078e001d */
[----:B------:R-:W-:Y:S01]  /*3c20*/  IABS R10, R13 ;  /* 0x0000000d000a7213 */ /* 0x000fe20000000000 */
[----:B------:R-:W-:Y:S02]  /*3c30*/  IMAD.MOV.U32 R29, RZ, RZ, R3 ;  /* 0x000000ffff1d7224 */ /* 0x000fe400078e0003 */
[----:B0-----:R-:W-:-:S04]  /*3c40*/  IMAD.HI.U32 R16, R0, R8, RZ ;  /* 0x0000000800107227 */ /* 0x001fc800078e00ff */
[----:B------:R-:W-:Y:S02]  /*3c50*/  IMAD.MOV R16, RZ, RZ, -R16 ;  /* 0x000000ffff107224 */ /* 0x000fe400078e0a10 */
[----:B------:R-:W-:Y:S02]  /*3c60*/  @!P0 IMAD.IADD R2, R2, 0x1, -R21 ;  /* 0x0000000102028824 */ /* 0x000fe400078e0a15 */
[----:B------:R-:W-:Y:S02]  /*3c70*/  IMAD.MOV.U32 R3, RZ, RZ, R24 ;  /* 0x000000ffff037224 */ /* 0x000fe400078e0018 */
[----:B------:R-:W-:Y:S02]  /*3c80*/  IMAD.MOV.U32 R24, RZ, RZ, R23 ;  /* 0x000000ffff187224 */ /* 0x000fe400078e0017 */
[----:B------:R-:W-:Y:S02]  /*3c90*/  IMAD R8, R21, R16, R8 ;  /* 0x0000001015087224 */ /* 0x000fe400078e0208 */
[----:B------:R-:W-:-:S04]  /*3ca0*/  IMAD.MOV.U32 R23, RZ, RZ, R2 ;  /* 0x000000ffff177224 */ /* 0x000fc800078e0002 */
[----:B------:R-:W-:Y:S01]  /*3cb0*/  @!P4 IMAD.MOV R23, RZ, RZ, -R23 ;  /* 0x000000ffff17c224 */ /* 0x000fe200078e0a17 */
[----:B------:R-:W-:Y:S01]  /*3cc0*/  ISETP.GT.U32.AND P4, PT, R21, R8, PT ;  /* 0x000000081500720c */ /* 0x000fe20003f84070 */
[----:B------:R-:W-:Y:S01]  /*3cd0*/  IMAD.MOV.U32 R17, RZ, RZ, R5 ;  /* 0x000000ffff117224 */ /* 0x000fe200078e0005 */
[----:B------:R-:W-:-:S03]  /*3ce0*/  IABS R7, R12 ;  /* 0x0000000c00077213 */ /* 0x000fc60000000000 */
[----:B------:R-:W-:Y:S01]  /*3cf0*/  @!P5 IMAD.MOV R17, RZ, RZ, -R17 ;  /* 0x000000ffff11d224 */ /* 0x000fe200078e0a11 */
[----:B------:R-:W-:-:S04]  /*3d00*/  ISETP.GT.U32.AND P5, PT, R21, R6, PT ;  /* 0x000000061500720c */ /* 0x000fc80003fa4070 */
[----:B------:R-:W-:Y:S03]  /*3d10*/  STL [R1+0x458], R17 ;  /* 0x0004581101007387 */ /* 0x000fe60000100800 */
[--C-:B------:R-:W-:Y:S01]  /*3d20*/  @!P4 IMAD.IADD R8, R8, 0x1, -R21.reuse ;  /* 0x000000010808c824 */ /* 0x100fe200078e0a15 */
[----:B------:R0:W-:Y:S05]  /*3d30*/  STL [R1+0x454], R23 ;  /* 0x0004541701007387 */ /* 0x0001ea0000100800 */
[----:B------:R-:W-:-:S04]  /*3d40*/  @!P5 IMAD.IADD R6, R6, 0x1, -R21 ;  /* 0x000000010606d824 */ /* 0x000fc800078e0a15 */
[----:B------:R-:W-:Y:S01]  /*3d50*/  @!P3 IMAD.MOV R6, RZ, RZ, -R6 ;  /* 0x000000ffff06b224 */ /* 0x000fe200078e0a06 */
[----:B0-----:R-:W4:Y:S01]  /*3d60*/  LDL.LU R23, [R1+0x26c0] ;  /* 0x0026c00001177983 */ /* 0x001f220000300800 */
[----:B--2---:R-:W-:Y:S02]  /*3d70*/  ISETP.GE.AND P2, PT, R15, RZ, PT ;  /* 0x000000ff0f00720c */ /* 0x004fe40003f46270 */
[----:B---3--:R-:W-:Y:S02]  /*3d80*/  IABS R4, R14 ;  /* 0x0000000e00047213 */ /* 0x008fe40000000000 */
[----:B------:R-:W-:-:S03]  /*3d90*/  IABS R9, R15 ;  /* 0x0000000f00097213 */ /* 0x000fc60000000000 */
[----:B------:R-:W-:-:S04]  /*3da0*/  IMAD.HI.U32 R15, R0, R4, RZ ;  /* 0x00000004000f7227 */ /* 0x000fc800078e00ff */
[----:B------:R-:W-:-:S04]  /*3db0*/  IMAD.MOV R15, RZ, RZ, -R15 ;  /* 0x000000ffff0f7224 */ /* 0x000fc800078e0a0f */
[----:B------:R-:W-:-:S05]  /*3dc0*/  IMAD R4, R21, R15, R4 ;  /* 0x0000000f15047224 */ /* 0x000fca00078e0204 */
[----:B------:R-:W-:Y:S02]  /*3dd0*/  ISETP.GT.U32.AND P6, PT, R21, R4, PT ;  /* 0x000000041500720c */ /* 0x000fe40003fc4070 */
[----:B------:R-:W-:Y:S01]  /*3de0*/  ISETP.GE.AND P1, PT, R14, RZ, PT ;  /* 0x000000ff0e00720c */ /* 0x000fe20003f26270 */
[----:B------:R-:W-:-:S04]  /*3df0*/  IMAD.HI.U32 R14, R0, R9, RZ ;  /* 0x00000009000e7227 */ /* 0x000fc800078e00ff */
[----:B------:R-:W-:-:S04]  /*3e00*/  IMAD.MOV R14, RZ, RZ, -R14 ;  /* 0x000000ffff0e7224 */ /* 0x000fc800078e0a0e */
[C---:B------:R-:W-:Y:S02]  /*3e10*/  IMAD R9, R21.reuse, R14, R9 ;  /* 0x0000000e15097224 */ /* 0x040fe400078e0209 */
[----:B------:R-:W-:Y:S02]  /*3e20*/  @!P6 IMAD.IADD R4, R4, 0x1, -R21 ;  /* 0x000000010404e824 */ /* 0x000fe400078e0a15 */
[----:B------:R-:W-:Y:S01]  /*3e30*/  IMAD.HI.U32 R14, R0, R10, RZ ;  /* 0x0000000a000e7227 */ /* 0x000fe200078e00ff */
[C---:B------:R-:W-:Y:S02]  /*3e40*/  ISETP.GT.U32.AND P0, PT, R21.reuse, R9, PT ;  /* 0x000000091500720c */ /* 0x040fe40003f04070 */
[----:B------:R-:W-:Y:S01]  /*3e50*/  ISETP.GT.U32.AND P6, PT, R21, R4, PT ;  /* 0x000000041500720c */ /* 0x000fe20003fc4070 */
[----:B------:R-:W-:-:S04]  /*3e60*/  IMAD.MOV R14, RZ, RZ, -R14 ;  /* 0x000000ffff0e7224 */ /* 0x000fc800078e0a0e */
[----:B------:R-:W-:Y:S01]  /*3e70*/  IMAD R10, R21, R14, R10 ;  /* 0x0000000e150a7224 */ /* 0x000fe200078e020a */
[----:B------:R-:W-:-:S05]  /*3e80*/  IABS R14, R19 ;  /* 0x00000013000e7213 */ /* 0x000fca0000000000 */
[--C-:B------:R-:W-:Y:S02]  /*3e90*/  @!P0 IMAD.IADD R9, R9, 0x1, -R21.reuse ;  /* 0x0000000109098824 */ /* 0x100fe400078e0a15 */
[----:B------:R-:W-:Y:S01]  /*3ea0*/  @!P6 IMAD.IADD R4, R4, 0x1, -R21 ;  /* 0x000000010404e824 */ /* 0x000fe200078e0a15 */
[C---:B------:R-:W-:Y:S01]  /*3eb0*/  ISETP.GT.U32.AND P6, PT, R21.reuse, R10, PT ;  /* 0x0000000a1500720c */ /* 0x040fe20003fc4070 */
[C---:B------:R-:W-:Y:S01]  /*3ec0*/  IMAD.HI.U32 R15, R0.reuse, R7, RZ ;  /* 0x00000007000f7227 */ /* 0x040fe200078e00ff */
[----:B------:R-:W-:Y:S02]  /*3ed0*/  ISETP.GT.U32.AND P4, PT, R21, R9, PT ;  /* 0x000000091500720c */ /* 0x000fe40003f84070 */
[----:B-----5:R-:W-:Y:S01]  /*3ee0*/  IABS R5, R20 ;  /* 0x0000001400057213 */ /* 0x020fe20000000000 */
[----:B------:R-:W-:-:S04]  /*3ef0*/  IMAD.HI.U32 R17, R0, R14, RZ ;  /* 0x0000000e00117227 */ /* 0x000fc800078e00ff */
[----:B------:R-:W-:Y:S02]  /*3f00*/  IMAD.MOV R15, RZ, RZ, -R15 ;  /* 0x000000ffff0f7224 */ /* 0x000fe400078e0a0f */
[----:B------:R-:W-:Y:S02]  /*3f10*/  IMAD.MOV R17, RZ, RZ, -R17 ;  /* 0x000000ffff117224 */ /* 0x000fe400078e0a11 */
[----:B------:R-:W-:-:S04]  /*3f20*/  IMAD.HI.U32 R16, R0, R5, RZ ;  /* 0x0000000500107227 */ /* 0x000fc800078e00ff */
[C---:B------:R-:W-:Y:S01]  /*3f30*/  IMAD R7, R21.reuse, R15, R7 ;  /* 0x0000000f15077224 */ /* 0x040fe200078e0207 */
[----:B------:R-:W-:Y:S01]  /*3f40*/  IABS R15, R18 ;  /* 0x00000012000f7213 */ /* 0x000fe20000000000 */
[--C-:B------:R-:W-:Y:S02]  /*3f50*/  @!P6 IMAD.IADD R10, R10, 0x1, -R21.reuse ;  /* 0x000000010a0ae824 */ /* 0x100fe400078e0a15 */
[C---:B------:R-:W-:Y:S02]  /*3f60*/  IMAD R14, R21.reuse, R17, R14 ;  /* 0x00000011150e7224 */ /* 0x040fe400078e020e */
[----:B------:R-:W-:Y:S01]  /*3f70*/  IMAD.MOV R16, RZ, RZ, -R16 ;  /* 0x000000ffff107224 */ /* 0x000fe200078e0a10 */
[----:B------:R-:W-:Y:S01]  /*3f80*/  ISETP.GT.U32.AND P3, PT, R21, R10, PT ;  /* 0x0000000a1500720c */ /* 0x000fe20003f64070 */
[----:B------:R-:W-:Y:S01]  /*3f90*/  @!P4 IMAD.IADD R9, R9, 0x1, -R21 ;  /* 0x000000010909c824 */ /* 0x000fe200078e0a15 */
[----:B------:R-:W-:Y:S01]  /*3fa0*/  ISETP.GE.AND P0, PT, R11, RZ, PT ;  /* 0x000000ff0b00720c */ /* 0x000fe20003f06270 */
[----:B------:R-:W-:Y:S01]  /*3fb0*/  IMAD.HI.U32 R2, R0, R15, RZ ;  /* 0x0000000f00027227 */ /* 0x000fe200078e00ff */
[C---:B------:R-:W-:Y:S01]  /*3fc0*/  ISETP.GT.U32.AND P4, PT, R21.reuse, R14, PT ;  /* 0x0000000e1500720c */ /* 0x040fe20003f84070 */
[----:B------:R-:W2:Y:S02]  /*3fd0*/  LDL.LU R11, [R1+0x514] ;  /* 0x00051400010b7983 */ /* 0x000ea40000300800 */
[----:B------:R-:W-:-:S02]  /*3fe0*/  IMAD R5, R21, R16, R5 ;  /* 0x0000001015057224 */ /* 0x000fc400078e0205 */
[----:B------:R-:W-:Y:S02]  /*3ff0*/  IMAD.MOV.U32 R16, RZ, RZ, R24 ;  /* 0x000000ffff107224 */ /* 0x000fe400078e0018 */
[----:B------:R-:W-:Y:S02]  /*4000*/  IMAD.MOV.U32 R24, RZ, RZ, R4 ;  /* 0x000000ffff187224 */ /* 0x000fe400078e0004 */
[----:B------:R-:W-:Y:S02]  /*4010*/  IMAD.MOV R2, RZ, RZ, -R2 ;  /* 0x000000ffff027224 */ /* 0x000fe400078e0a02 */
[----:B------:R-:W-:Y:S02]  /*4020*/  @!P1 IMAD.MOV R24, RZ, RZ, -R24 ;  /* 0x000000ffff189224 */ /* 0x000fe400078e0a18 */
[----:B------:R-:W-:Y:S02]  /*4030*/  IMAD R2, R21, R2, R15 ;  /* 0x0000000215027224 */ /* 0x000fe400078e020f */
[----:B------:R-:W3:Y:S01]  /*4040*/  LDL.LU R15, [R1+0x544] ;  /* 0x00054400010f7983 */ /* 0x000ee20000300800 */
[----:B------:R-:W-:-:S03]  /*4050*/  @!P3 IMAD.IADD R10, R10, 0x1, -R21 ;  /* 0x000000010a0ab824 */ /* 0x000fc600078e0a15 */
[----:B------:R-:W5:Y:S01]  /*4060*/  LDL.LU R17, [R1+0x53c] ;  /* 0x00053c0001117983 */ /* 0x000f620000300800 */
[----:B------:R-:W-:Y:S01]  /*4070*/  ISETP.GE.AND P3, PT, R13, RZ, PT ;  /* 0x000000ff0d00720c */ /* 0x000fe20003f66270 */
[----:B------:R-:W-:Y:S02]  /*4080*/  @!P4 IMAD.IADD R14, R14, 0x1, -R21 ;  /* 0x000000010e0ec824 */ /* 0x000fe400078e0a15 */
[----:B------:R-:W-:Y:S01]  /*4090*/  STL [R1+0x450], R6 ;  /* 0x0004500601007387 */ /* 0x000fe20000100800 */
[----:B------:R-:W-:-:S03]  /*40a0*/  ISETP.GE.AND P4, PT, R19, RZ, PT ;  /* 0x000000ff1300720c */ /* 0x000fc60003f86270 */
[----:B------:R0:W-:Y:S04]  /*40b0*/  STL [R1+0x44c], R24 ;  /* 0x00044c1801007387 */ /* 0x0001e80000100800 */
[----:B0-----:R-:W3:Y:S04]  /*40c0*/  LDL.LU R24, [R1+0x26bc] ;  /* 0x0026bc0001187983 */ /* 0x001ee80000300800 */
[----:B------:R-:W3:Y:S04]  /*40d0*/  LDL.LU R13, [R1+0x528] ;  /* 0x00052800010d7983 */ /* 0x000ee80000300800 */
[----:B------:R-:W3:Y:S01]  /*40e0*/  LDL.LU R19, [R1+0x500] ;  /* 0x0005000001137983 */ /* 0x000ee20000300800 */
[----:B------:R-:W-:-:S13]  /*40f0*/  ISETP.GT.U32.AND P5, PT, R21, R7, PT ;  /* 0x000000071500720c */ /* 0x000fda0003fa4070 */
[----:B------:R-:W-:Y:S01]  /*4100*/  @!P5 IMAD.IADD R7, R7, 0x1, -R21 ;  /* 0x000000010707d824 */ /* 0x000fe200078e0a15 */
[C---:B------:R-:W-:Y:S02]  /*4110*/  ISETP.GT.U32.AND P5, PT, R21.reuse, R8, PT ;  /* 0x000000081500720c */ /* 0x040fe40003fa4070 */
[----:B----4-:R-:W-:Y:S02]  /*4120*/  IABS R6, R22 ;  /* 0x0000001600067213 */ /* 0x010fe40000000000 */
[C---:B------:R-:W-:Y:S02]  /*4130*/  ISETP.GT.U32.AND P6, PT, R21.reuse, R7, PT ;  /* 0x000000071500720c */ /* 0x040fe40003fc4070 */
[----:B------:R-:W-:-:S07]  /*4140*/  ISETP.GT.U32.AND P1, PT, R21, R2, PT ;  /* 0x000000021500720c */ /* 0x000fce0003f24070 */
[----:B------:R-:W-:Y:S01]  /*4150*/  @!P5 IMAD.IADD R8, R8, 0x1, -R21 ;  /* 0x000000010808d824 */ /* 0x000fe200078e0a15 */
[----:B------:R-:W-:Y:S01]  /*4160*/  ISETP.GE.AND P5, PT, R12, RZ, PT ;  /* 0x000000ff0c00720c */ /* 0x000fe20003fa6270 */
[----:B------:R-:W-:Y:S02]  /*4170*/  @!P2 IMAD.MOV R9, RZ, RZ, -R9 ;  /* 0x000000ffff09a224 */ /* 0x000fe400078e0a09 */
[----:B------:R-:W-:Y:S02]  /*4180*/  @!P0 IMAD.MOV R8, RZ, RZ, -R8 ;  /* 0x000000ffff088224 */ /* 0x000fe400078e0a08 */
[--C-:B------:R-:W-:Y:S02]  /*4190*/  @!P6 IMAD.IADD R7, R7, 0x1, -R21.reuse ;  /* 0x000000010707e824 */ /* 0x100fe400078e0a15 */
[----:B------:R-:W-:Y:S01]  /*41a0*/  @!P1 IMAD.IADD R2, R2, 0x1, -R21 ;  /* 0x0000000102029824 */ /* 0x000fe200078e0a15 */
[----:B------:R-:W-:Y:S02]  /*41b0*/  ISETP.GE.AND P1, PT, R18, RZ, PT ;  /* 0x000000ff1200720c */ /* 0x000fe40003f26270 */
[----:B------:R-:W-:Y:S01]  /*41c0*/  IABS R4, R23 ;  /* 0x0000001700047213 */ /* 0x000fe20000000000 */
[----:B--2---:R-:W-:-:S02]  /*41d0*/  IMAD.MOV.U32 R12, RZ, RZ, R11 ;  /* 0x000000ffff0c7224 */ /* 0x004fc400078e000b */
[----:B------:R-:W-:-:S04]  /*41e0*/  IMAD.HI.U32 R11, R0, R6, RZ ;  /* 0x00000006000b7227 */ /* 0x000fc800078e00ff */
[----:B------:R-:W-:-:S04]  /*41f0*/  IMAD.MOV R11, RZ, RZ, -R11 ;  /* 0x000000ffff0b7224 */ /* 0x000fc800078e0a0b */
[----:B------:R-:W-:Y:S02]  /*4200*/  IMAD R6, R21, R11, R6 ;  /* 0x0000000b15067224 */ /* 0x000fe400078e0206 */
[----:B------:R-:W2:Y:S04]  /*4210*/  LDL R11, [R1+0x708] ;  /* 0x00070800010b7983 */ /* 0x000ea80000100800 */
[----:B------:R0:W-:Y:S04]  /*4220*/  STL [R1+0x448], R9 ;  /* 0x0004480901007387 */ /* 0x0001e80000100800 */
[----:B------:R3:W-:Y:S01]  /*4230*/  STL [R1+0x444], R8 ;  /* 0x0004440801007387 */ /* 0x0007e20000100800 */
[----:B------:R-:W-:-:S04]  /*4240*/  IMAD.MOV.U32 R18, RZ, RZ, R12 ;  /* 0x000000ffff127224 */ /* 0x000fc800078e000c */
[----:B0-----:R-:W-:Y:S02]  /*4250*/  IMAD.MOV.U32 R9, RZ, RZ, R18 ;  /* 0x000000ffff097224 */ /* 0x001fe400078e0012 */
[----:B------:R-:W-:Y:S02]  /*4260*/  IMAD.MOV.U32 R18, RZ, RZ, R26 ;  /* 0x000000ffff127224 */ /* 0x000fe400078e001a */
[----:B------:R-:W-:Y:S02]  /*4270*/  IMAD.MOV.U32 R26, RZ, RZ, R10 ;  /* 0x000000ffff1a7224 */ /* 0x000fe400078e000a */
[----:B------:R-:W4:Y:S01]  /*4280*/  LDL.LU R10, [R1+0x478] ;  /* 0x00047800010a7983 */ /* 0x000f220000300800 */
[----:B---3--:R-:W-:Y:S02]  /*4290*/  IMAD.MOV.U32 R8, RZ, RZ, R19 ;  /* 0x000000ffff087224 */ /* 0x008fe400078e0013 */
[----:B------:R-:W-:Y:S02]  /*42a0*/  IMAD.MOV.U32 R19, RZ, RZ, R25 ;  /* 0x000000ffff137224 */ /* 0x000fe400078e0019 */
[----:B------:R-:W-:-:S04]  /*42b0*/  IMAD.MOV.U32 R25, RZ, RZ, R7 ;  /* 0x000000ffff197224 */ /* 0x000fc800078e0007 */
[----:B------:R-:W-:-:S05]  /*42c0*/  @!P5 IMAD.MOV R25, RZ, RZ, -R25 ;  /* 0x000000ffff19d224 */ /* 0x000fca00078e0a19 */
[----:B------:R0:W-:Y:S04]  /*42d0*/  STL [R1+0x440], R25 ;  /* 0x0004401901007387 */ /* 0x0001e80000100800 */
[----:B0-----:R-:W3:Y:S01]  /*42e0*/  LDL.LU R25, [R1+0x26b8] ;  /* 0x0026b80001197983 */ /* 0x001ee20000300800 */
[----:B------:R-:W-:-:S04]  /*42f0*/  IMAD.HI.U32 R12, R0, R4, RZ ;  /* 0x00000004000c7227 */ /* 0x000fc800078e00ff */
[----:B------:R-:W-:Y:S02]  /*4300*/  IMAD.MOV R12, RZ, RZ, -R12 ;  /* 0x000000ffff0c7224 */ /* 0x000fe400078e0a0c */
[----:B------:R-:W-:Y:S02]  /*4310*/  @!P3 IMAD.MOV R26, RZ, RZ, -R26 ;  /* 0x000000ffff1ab224 */ /* 0x000fe400078e0a1a */
[C---:B------:R-:W-:Y:S02]  /*4320*/  IMAD R4, R21.reuse, R12, R4 ;  /* 0x0000000c15047224 */ /* 0x040fe400078e0204 */
[----:B------:R-:W5:Y:S04]  /*4330*/  LDL.LU R12, [R1+0x3ac] ;  /* 0x0003ac00010c7983 */ /* 0x000f680000300800 */
[----:B------:R0:W-:Y:S04]  /*4340*/  STL [R1+0x43c], R26 ;  /* 0x00043c1a01007387 */ /* 0x0001e80000100800 */
[----:B0-----:R-:W5:Y:S01]  /*4350*/  LDL.LU R26, [R1+0x26b4] ;  /* 0x0026b400011a7983 */ /* 0x001f620000300800 */
[----:B------:R-:W-:-:S02]  /*4360*/  ISETP.GT.U32.AND P6, PT, R21, R5, PT ;  /* 0x000000051500720c */ /* 0x000fc40003fc4070 */
[C---:B------:R-:W-:Y:S02]  /*4370*/  ISETP.GT.U32.AND P0, PT, R21.reuse, R14, PT ;  /* 0x0000000e1500720c */ /* 0x040fe40003f04070 */
[C---:B------:R-:W-:Y:S02]  /*4380*/  ISETP.GT.U32.AND P5, PT, R21.reuse, R6, PT ;  /* 0x000000061500720c */ /* 0x040fe40003fa4070 */
[----:B------:R-:W-:-:S07]  /*4390*/  ISETP.GT.U32.AND P2, PT, R21, R2, PT ;  /* 0x000000021500720c */ /* 0x000fce0003f44070 */
[----:B------:R-:W-:Y:S01]  /*43a0*/  @!P6 IMAD.IADD R5, R5, 0x1, -R21 ;  /* 0x000000010505e824 */ /* 0x000fe200078e0a15 */
[----:B------:R-:W-:-:S04]  /*43b0*/  ISETP.GE.AND P3, PT, R20, RZ, PT ;  /* 0x000000ff1400720c */ /* 0x000fc80003f66270 */
[----:B------:R-:W-:Y:S01]  /*43c0*/  ISETP.GT.U32.AND P6, PT, R21, R5, PT ;  /* 0x000000051500720c */ /* 0x000fe20003fc4070 */
[--C-:B------:R-:W-:Y:S01]  /*43d0*/  @!P0 IMAD.IADD R14, R14, 0x1, -R21.reuse ;  /* 0x000000010e0e8824 */ /* 0x100fe200078e0a15 */
[----:B------:R-:W-:Y:S01]  /*43e0*/  IABS R7, R24 ;  /* 0x0000001800077213 */ /* 0x000fe20000000000 */
[--C-:B------:R-:W-:Y:S01]  /*43f0*/  @!P5 IMAD.IADD R6, R6, 0x1, -R21.reuse ;  /* 0x000000010606d824 */ /* 0x100fe200078e0a15 */
[----:B------:R-:W-:Y:S01]  /*4400*/  ISETP.GE.AND P5, PT, R24, RZ, PT ;  /* 0x000000ff1800720c */ /* 0x000fe20003fa6270 */
[----:B------:R-:W-:-:S04]  /*4410*/  @!P2 IMAD.IADD R2, R2, 0x1, -R21 ;  /* 0x000000010202a824 */ /* 0x000fc800078e0a15 */
[----:B------:R-:W-:-:S04]  /*4420*/  @!P1 IMAD.MOV R2, RZ, RZ, -R2 ;  /* 0x000000ffff029224 */ /* 0x000fc800078e0a02 */
[----:B------:R-:W-:Y:S01]  /*4430*/  @!P6 IMAD.IADD R5, R5, 0x1, -R21 ;  /* 0x000000010505e824 */ /* 0x000fe200078e0a15 */
[----:B------:R-:W-:Y:S01]  /*4440*/  ISETP.GT.U32.AND P2, PT, R21, R4, PT ;  /* 0x000000041500720c */ /* 0x000fe20003f44070 */
[----:B------:R-:W-:Y:S02]  /*4450*/  STL [R1+0x430], R2 ;  /* 0x0004300201007387 */ /* 0x000fe40000100800 */
[----:B------:R-:W-:Y:S02]  /*4460*/  @!P3 IMAD.MOV R5, RZ, RZ, -R5 ;  /* 0x000000ffff05b224 */ /* 0x000fe400078e0a05 */
[----:B------:R-:W-:-:S08]  /*4470*/  IMAD.MOV.U32 R20, RZ, RZ, R9 ;  /* 0x000000ffff147224 */ /* 0x000fd000078e0009 */
[----:B------:R-:W-:Y:S01]  /*4480*/  @!P2 IMAD.IADD R4, R4, 0x1, -R21 ;  /* 0x000000010404a824 */ /* 0x000fe200078e0a15 */
[----:B------:R-:W-:Y:S02]  /*4490*/  ISETP.GT.U32.AND P2, PT, R21, R6, PT ;  /* 0x000000061500720c */ /* 0x000fe40003f44070 */
[----:B------:R-:W-:-:S11]  /*44a0*/  ISETP.GE.AND P0, PT, R22, RZ, PT ;  /* 0x000000ff1600720c */ /* 0x000fd60003f06270 */
[----:B------:R-:W-:Y:S02]  /*44b0*/  @!P2 IMAD.IADD R6, R6, 0x1, -R21 ;  /* 0x000000010606a824 */ /* 0x000fe400078e0a15 */
[----:B--2---:R-:W-:Y:S02]  /*44c0*/  IMAD.MOV.U32 R24, RZ, RZ, R11 ;  /* 0x000000ffff187224 */ /* 0x004fe400078e000b */
[----:B------:R-:W-:-:S04]  /*44d0*/  IMAD.MOV.U32 R11, RZ, RZ, R14 ;  /* 0x000000ffff0b7224 */ /* 0x000fc800078e000e */
[----:B------:R-:W-:-:S05]  /*44e0*/  @!P4 IMAD.MOV R11, RZ, RZ, -R11 ;  /* 0x000000ffff0bc224 */ /* 0x000fca00078e0a0b */
[----:B------:R0:W-:Y:S04]  /*44f0*/  STL [R1+0x42c], R11 ;  /* 0x00042c0b01007387 */ /* 0x0001e80000100800 */
[----:B0-----:R-:W2:Y:S04]  /*4500*/  LDL.LU R11, [R1+0x40] ;  /* 0x00004000010b7983 */ /* 0x001ea80000300800 */
[----:B------:R0:W-:Y:S01]  /*4510*/  STL [R1+0x428], R5 ;  /* 0x0004280501007387 */ /* 0x0001e20000100800 */
[----:B----4-:R-:W-:-:S03]  /*4520*/  IMAD.MOV.U32 R22, RZ, RZ, R10 ;  /* 0x000000ffff167224 */ /* 0x010fc600078e000a */
[----:B0-----:R-:W4:Y:S01]  /*4530*/  LDL R5, [R1+0x10] ;  /* 0x0000100001057983 */ /* 0x001f220000100800 */
[----:B---3--:R-:W-:Y:S02]  /*4540*/  IABS R9, R25 ;  /* 0x0000001900097213 */ /* 0x008fe40000000000 */
[----:B------:R-:W-:Y:S02]  /*4550*/  ISETP.GE.AND P3, PT, R25, RZ, PT ;  /* 0x000000ff1900720c */ /* 0x000fe40003f66270 */
[----:B------:R-:W3:Y:S01]  /*4560*/  LDL R25, [R1+0x4] ;  /* 0x0000040001197983 */ /* 0x000ee20000100800 */
[----:B-----5:R-:W-:-:S03]  /*4570*/  IMAD.MOV.U32 R14, RZ, RZ, R12 ;  /* 0x000000ffff0e7224 */ /* 0x020fc600078e000c */
[----:B------:R-:W5:Y:S01]  /*4580*/  LDL R12, [R1+0x14] ;  /* 0x00001400010c7983 */ /* 0x000f620000100800 */
[----:B------:R-:W-:Y:S02]  /*4590*/  IABS R10, R26 ;  /* 0x0000001a000a7213 */ /* 0x000fe40000000000 */
[----:B------:R-:W-:Y:S02]  /*45a0*/  ISETP.GE.AND P2, PT, R26, RZ, PT ;  /* 0x000000ff1a00720c */ /* 0x000fe40003f46270 */
[----:B------:R-:W2:Y:S01]  /*45b0*/  LDL.LU R26, [R1+0x3c] ;  /* 0x00003c00011a7983 */ /* 0x000ea20000300800 */
[----:B------:R-:W-:Y:S02]  /*45c0*/  ISETP.GT.U32.AND P1, PT, R21, R4, PT ;  /* 0x000000041500720c */ /* 0x000fe40003f24070 */
[----:B------:R-:W-:Y:S01]  /*45d0*/  ISETP.GE.AND P6, PT, R23, RZ, PT ;  /* 0x000000ff1700720c */ /* 0x000fe20003fc6270 */
[----:B------:R-:W-:-:S05]  /*45e0*/  @!P0 IMAD.MOV R6, RZ, RZ, -R6 ;  /* 0x000000ffff068224 */ /* 0x000fca00078e0a06 */
[----:B------:R3:W-:Y:S05]  /*45f0*/  STL [R1+0x424], R6 ;  /* 0x0004240601007387 */ /* 0x0007ea0000100800 */
[----:B------:R-:W-:Y:S02]  /*4600*/  @!P1 IMAD.IADD R4, R4, 0x1, -R21 ;  /* 0x0000000104049824 */ /* 0x000fe400078e0a15 */
[----:B------:R-:W-:-:S04]  /*4610*/  IMAD.HI.U32 R2, R0, R9, RZ ;  /* 0x0000000900027227 */ /* 0x000fc800078e00ff */
[----:B------:R-:W-:-:S04]  /*4620*/  IMAD.MOV R2, RZ, RZ, -R2 ;  /* 0x000000ffff027224 */ /* 0x000fc800078e0a02 */
[----:B------:R-:W-:Y:S01]  /*4630*/  IMAD R9, R21, R2, R9 ;  /* 0x0000000215097224 */ /* 0x000fe200078e0209 */
[----:B---3--:R-:W-:Y:S01]  /*4640*/  IABS R6, R25 ;  /* 0x0000001900067213 */ /* 0x008fe20000000000 */
[----:B------:R-:W-:-:S04]  /*4650*/  IMAD.MOV.U32 R25, RZ, RZ, R4 ;  /* 0x000000ffff197224 */ /* 0x000fc800078e0004 */
[----:B------:R-:W-:-:S05]  /*4660*/  @!P6 IMAD.MOV R25, RZ, RZ, -R25 ;  /* 0x000000ffff19e224 */ /* 0x000fca00078e0a19 */
[----:B------:R0:W-:Y:S02]  /*4670*/  STL [R1+0x41c], R25 ;  /* 0x00041c1901007387 */ /* 0x0001e40000100800 */
[----:B0-----:R-:W-:Y:S02]  /*4680*/  IMAD.MOV.U32 R25, RZ, RZ, R22 ;  /* 0x000000ffff197224 */ /* 0x001fe400078e0016 */
[----:B------:R-:W-:Y:S02]  /*4690*/  IMAD.MOV.U32 R22, RZ, RZ, R20 ;  /* 0x000000ffff167224 */ /* 0x000fe400078e0014 */
[----:B------:R-:W-:Y:S02]  /*46a0*/  IMAD.MOV.U32 R20, RZ, RZ, R13 ;  /* 0x000000ffff147224 */ /* 0x000fe400078e000d */
[----:B------:R-:W-:-:S04]  /*46b0*/  IMAD.HI.U32 R13, R0, R6, RZ ;  /* 0x00000006000d7227 */ /* 0x000fc800078e00ff */
[----:B------:R-:W-:Y:S01]  /*46c0*/  IMAD.MOV R13, RZ, RZ, -R13 ;  /* 0x000000ffff0d7224 */ /* 0x000fe200078e0a0d */
[----:B--2---:R-:W-:-:S03]  /*46d0*/  ISETP.GE.AND P1, PT, R26, RZ, PT ;  /* 0x000000ff1a00720c */ /* 0x004fc60003f26270 */
[----:B------:R-:W-:Y:S01]  /*46e0*/  IMAD R6, R21, R13, R6 ;  /* 0x0000000d15067224 */ /* 0x000fe200078e0206 */
[----:B------:R-:W-:Y:S01]  /*46f0*/  IABS R2, R26 ;  /* 0x0000001a00027213 */ /* 0x000fe20000000000 */
[----:B------:R-:W2:Y:S04]  /*4700*/  LDL R13, [R1+0x1c] ;  /* 0x00001c00010d7983 */ /* 0x000ea80000100800 */
[----:B------:R-:W3:Y:S04]  /*4710*/  LDL R26, [R1+0x20] ;  /* 0x00002000011a7983 */ /* 0x000ee80000100800 */
[----:B------:R0:W-:Y:S04]  /*4720*/  STL [R1+0x26b0], R6 ;  /* 0x0026b00601007387 */ /* 0x0001e80000100800 */
[----:B0-----:R-:W3:Y:S01]  /*4730*/  LDL R6, [R1+0x18] ;  /* 0x0000180001067983 */ /* 0x001ee20000100800 */
[----:B------:R-:W-:-:S02]  /*4740*/  IMAD.MOV.U32 R23, RZ, RZ, R8 ;  /* 0x000000ffff177224 */ /* 0x000fc400078e0008 */
[----:B------:R-:W-:-:S04]  /*4750*/  IMAD.HI.U32 R8, R0, R7, RZ ;  /* 0x0000000700087227 */ /* 0x000fc800078e00ff */
[----:B------:R-:W-:-:S04]  /*4760*/  IMAD.MOV R8, RZ, RZ, -R8 ;  /* 0x000000ffff087224 */ /* 0x000fc800078e0a08 */
[----:B------:R-:W-:-:S05]  /*4770*/  IMAD R7, R21, R8, R7 ;  /* 0x0000000815077224 */ /* 0x000fca00078e0207 */
[----:B------:R-:W-:Y:S01]  /*4780*/  ISETP.GT.U32.AND P4, PT, R21, R7, PT ;  /* 0x000000071500720c */ /* 0x000fe20003f84070 */
[----:B------:R-:W-:-:S12]  /*4790*/  IMAD.HI.U32 R8, R0, R10, RZ ;  /* 0x0000000a00087227 */ /* 0x000fd800078e00ff */
[----:B------:R-:W-:-:S05]  /*47a0*/  @!P4 IMAD.IADD R7, R7, 0x1, -R21 ;  /* 0x000000010707c824 */ /* 0x000fca00078e0a15 */
[C---:B------:R-:W-:Y:S01]  /*47b0*/  ISETP.GT.U32.AND P0, PT, R21.reuse, R7, PT ;  /* 0x000000071500720c */ /* 0x040fe20003f04070 */
[----:B------:R-:W-:Y:S01]  /*47c0*/  IMAD.MOV R8, RZ, RZ, -R8 ;  /* 0x000000ffff087224 */ /* 0x000fe200078e0a08 */
[----:B------:R-:W-:-:S03]  /*47d0*/  ISETP.GT.U32.AND P6, PT, R21, R9, PT ;  /* 0x000000091500720c */ /* 0x000fc60003fc4070 */
[----:B------:R-:W-:Y:S01]  /*47e0*/  IMAD R10, R21, R8, R10 ;  /* 0x00000008150a7224 */ /* 0x000fe200078e020a */
[----:B------:R-:W-:Y:S02]  /*47f0*/  ISETP.GE.AND P4, PT, R11, RZ, PT ;  /* 0x000000ff0b00720c */ /* 0x000fe40003f86270 */
[----:B------:R-:W-:Y:S02]  /*4800*/  IABS R11, R11 ;  /* 0x0000000b000b7213 */ /* 0x000fe40000000000 */
[----:B-----5:R-:W-:-:S03]  /*4810*/  IABS R8, R12 ;  /* 0x0000000c00087213 */ /* 0x020fc60000000000 */
[----:B------:R-:W-:Y:S01]  /*4820*/  @!P0 IMAD.IADD R7, R7, 0x1, -R21 ;  /* 0x0000000107078824 */ /* 0x000fe200078e0a15 */
[----:B------:R-:W-:Y:S01]  /*4830*/  ISETP.GT.U32.AND P0, PT, R21, R10, PT ;  /* 0x0000000a1500720c */ /* 0x000fe20003f04070 */
[----:B------:R-:W-:Y:S01]  /*4840*/  IMAD.HI.U32 R12, R0, R2, RZ ;  /* 0x00000002000c7227 */ /* 0x000fe200078e00ff */
[----:B----4-:R-:W-:-:S03]  /*4850*/  IABS R5, R5 ;  /* 0x0000000500057213 */ /* 0x010fc60000000000 */
[----:B------:R-:W-:-:S04]  /*4860*/  IMAD.HI.U32 R4, R0, R11, RZ ;  /* 0x0000000b00047227 */ /* 0x000fc800078e00ff */
[----:B------:R-:W-:Y:S02]  /*4870*/  IMAD.MOV R12, RZ, RZ, -R12 ;  /* 0x000000ffff0c7224 */ /* 0x000fe400078e0a0c */
[----:B------:R-:W-:Y:S02]  /*4880*/  IMAD.MOV R4, RZ, RZ, -R4 ;  /* 0x000000ffff047224 */ /* 0x000fe400078e0a04 */
[----:B------:R-:W-:Y:S02]  /*4890*/  @!P6 IMAD.IADD R9, R9, 0x1, -R21 ;  /* 0x000000010909e824 */ /* 0x000fe400078e0a15 */
[----:B------:R-:W-:Y:S02]  /*48a0*/  IMAD R2, R21, R12, R2 ;  /* 0x0000000c15027224 */ /* 0x000fe400078e0202 */
[----:B------:R-:W-:-:S04]  /*48b0*/  IMAD.HI.U32 R12, R0, R5, RZ ;  /* 0x00000005000c7227 */ /* 0x000fc800078e00ff */
[----:B------:R-:W-:Y:S02]  /*48c0*/  IMAD R4, R21, R4, R11 ;  /* 0x0000000415047224 */ /* 0x000fe400078e020b */
[----:B------:R-:W-:-:S04]  /*48d0*/  IMAD.HI.U32 R11, R0, R8, RZ ;  /* 0x00000008000b7227 */ /* 0x000fc800078e00ff */
[----:B------:R-:W-:Y:S01]  /*48e0*/  @!P0 IMAD.IADD R10, R10, 0x1, -R21 ;  /* 0x000000010a0a8824 */ /* 0x000fe200078e0a15 */
[C---:B------:R-:W-:Y:S01]  /*48f0*/  ISETP.GT.U32.AND P0, PT, R21.reuse, R9, PT ;  /* 0x000000091500720c */ /* 0x040fe20003f04070 */
[----:B------:R-:W-:Y:S02]  /*4900*/  IMAD.MOV R12, RZ, RZ, -R12 ;  /* 0x000000ffff0c7224 */ /* 0x000fe400078e0a0c */
[----:B------:R-:W-:Y:S02]  /*4910*/  IMAD.MOV R11, RZ, RZ, -R11 ;  /* 0x000000ffff0b7224 */ /* 0x000fe400078e0a0b */
[C---:B------:R-:W-:Y:S02]  /*4920*/  IMAD R5, R21.reuse, R12, R5 ;  /* 0x0000000c15057224 */ /* 0x040fe400078e0205 */
[----:B------:R-:W-:-:S06]  /*4930*/  IMAD R8, R21, R11, R8 ;  /* 0x0000000b15087224 */ /* 0x000fcc00078e0208 */
[----:B------:R-:W-:Y:S01]  /*4940*/  @!P0 IMAD.IADD R9, R9, 0x1, -R21 ;  /* 0x0000000109098824 */ /* 0x000fe200078e0a15 */
[----:B--2---:R-:W-:Y:S02]  /*4950*/  IABS R11, R13 ;  /* 0x0000000d000b7213 */ /* 0x004fe40000000000 */
[----:B---3--:R-:W-:Y:S01]  /*4960*/  IABS R13, R26 ;  /* 0x0000001a000d7213 */ /* 0x008fe20000000000 */
[----:B------:R-:W-:Y:S01]  /*4970*/  IMAD.MOV.U32 R26, RZ, RZ, R14 ;  /* 0x000000ffff1a7224 */ /* 0x000fe200078e000e */
[----:B------:R-:W-:Y:S01]  /*4980*/  IABS R12, R6 ;  /* 0x00000006000c7213 */ /* 0x000fe20000000000 */
[----:B------:R-:W-:Y:S02]  /*4990*/  IMAD.MOV.U32 R6, RZ, RZ, R7 ;  /* 0x000000ffff067224 */ /* 0x000fe400078e0007 */
[----:B------:R-:W-:Y:S02]  /*49a0*/  IMAD.MOV.U32 R7, RZ, RZ, R11 ;  /* 0x000000ffff077224 */ /* 0x000fe400078e000b */
[----:B------:R-:W-:-:S02]  /*49b0*/  @!P5 IMAD.MOV R6, RZ, RZ, -R6 ;  /* 0x000000ffff06d224 */ /* 0x000fc400078e0a06 */
[----:B------:R-:W-:-:S03]  /*49c0*/  IMAD.MOV.U32 R11, RZ, RZ, R13 ;  /* 0x000000ffff0b7224 */ /* 0x000fc600078e000d */
[----:B------:R0:W-:Y:S01]  /*49d0*/  STL [R1+0x400], R6 ;  /* 0x0004000601007387 */ /* 0x0001e20000100800 */
[----:B------:R-:W-:-:S03]  /*49e0*/  IMAD.HI.U32 R14, R0, R7, RZ ;  /* 0x00000007000e7227 */ /* 0x000fc600078e00ff */
[----:B------:R1:W-:Y:S01]  /*49f0*/  STL [R1+0x26ac], R0 ;  /* 0x0026ac0001007387 */ /* 0x0003e20000100800 */
[----:B------:R-:W-:-:S04]  /*4a00*/  IMAD.HI.U32 R13, R0, R11, RZ ;  /* 0x0000000b000d7227 */ /* 0x000fc800078e00ff */
[----:B0-----:R-:W-:Y:S02]  /*4a10*/  IMAD.MOV.U32 R6, RZ, RZ, R9 ;  /* 0x000000ffff067224 */ /* 0x001fe400078e0009 */
[----:B------:R-:W-:Y:S02]  /*4a20*/  IMAD.HI.U32 R9, R0, R12, RZ ;  /* 0x0000000c00097227 */ /* 0x000fe400078e00ff */
[----:B-1----:R-:W2:Y:S02]  /*4a30*/  LDL.LU R0, [R1+0x4] ;  /* 0x0000040001007983 */ /* 0x002ea40000300800 */
[----:B------:R-:W-:Y:S02]  /*4a40*/  @!P3 IMAD.MOV R6, RZ, RZ, -R6 ;  /* 0x000000ffff06b224 */ /* 0x000fe400078e0a06 */
[----:B------:R-:W-:Y:S02]  /*4a50*/  IMAD.MOV R9, RZ, RZ, -R9 ;  /* 0x000000ffff097224 */ /* 0x000fe400078e0a09 */
[----:B------:R-:W-:-:S02]  /*4a60*/  IMAD.MOV R13, RZ, RZ, -R13 ;  /* 0x000000ffff0d7224 */ /* 0x000fc400078e0a0d */
[----:B------:R-:W-:Y:S01]  /*4a70*/  IMAD.MOV R14, RZ, RZ, -R14 ;  /* 0x000000ffff0e7224 */ /* 0x000fe200078e0a0e */
[----:B------:R0:W-:Y:S01]  /*4a80*/  STL [R1+0x3f8], R6 ;  /* 0x0003f80601007387 */ /* 0x0001e20000100800 */
[C---:B------:R-:W-:Y:S02]  /*4a90*/  IMAD R9, R21.reuse, R9, R12 ;  /* 0x0000000915097224 */ /* 0x040fe400078e020c */
[C---:B------:R-:W-:Y:S02]  /*4aa0*/  IMAD R11, R21.reuse, R13, R11 ;  /* 0x0000000d150b7224 */ /* 0x040fe400078e020b */
[C---:B------:R-:W-:Y:S01]  /*4ab0*/  IMAD R7, R21.reuse, R14, R7 ;  /* 0x0000000e15077224 */ /* 0x040fe200078e0207 */
[----:B0-----:R-:W3:Y:S04]  /*4ac0*/  LDL.LU R6, [R1+0x26b0] ;  /* 0x0026b00001067983 */ /* 0x001ee80000300800 */
[----:B------:R-:W4:Y:S04]  /*4ad0*/  LDL.LU R12, [R1+0x10] ;  /* 0x00001000010c7983 */ /* 0x000f280000300800 */
[----:B------:R-:W5:Y:S04]  /*4ae0*/  LDL R13, [R1+0x24] ;  /* 0x00002400010d7983 */ /* 0x000f680000100800 */
[----:B------:R-:W3:Y:S01]  /*4af0*/  LDL R14, [R1+0x28] ;  /* 0x00002800010e7983 */ /* 0x000ee20000100800 */
[----:B------:R-:W-:-:S02]  /*4b00*/  ISETP.GT.U32.AND P6, PT, R21, R2, PT ;  /* 0x000000021500720c */ /* 0x000fc40003fc4070 */
[C---:B------:R-:W-:Y:S02]  /*4b10*/  ISETP.GT.U32.AND P5, PT, R21.reuse, R10, PT ;  /* 0x0000000a1500720c */ /* 0x040fe40003fa4070 */
[----:B------:R-:W-:-:S09]  /*4b20*/  ISETP.GT.U32.AND P0, PT, R21, R4, PT ;  /* 0x000000041500720c */ /* 0x000fd20003f04070 */
[--C-:B------:R-:W-:Y:S02]  /*4b30*/  @!P6 IMAD.IADD R2, R2, 0x1, -R21.reuse ;  /* 0x000000010202e824 */ /* 0x100fe400078e0a15 */
[----:B------:R-:W-:-:S03]  /*4b40*/  @!P5 IMAD.IADD R10, R10, 0x1, -R21 ;  /* 0x000000010a0ad824 */ /* 0x000fc600078e0a15 */
[----:B------:R-:W-:Y:S01]  /*4b50*/  ISETP.GT.U32.AND P6, PT, R21, R2, PT ;  /* 0x000000021500720c */ /* 0x000fe20003fc4070 */
[----:B------:R-:W-:-:S12]  /*4b60*/  @!P0 IMAD.IADD R4, R4, 0x1, -R21 ;  /* 0x0000000104048824 */ /* 0x000fd800078e0a15 */
[----:B------:R-:W-:Y:S01]  /*4b70*/  @!P6 IMAD.IADD R2, R2, 0x1, -R21 ;  /* 0x000000010202e824 */ /* 0x000fe200078e0a15 */
[----:B--2---:R-:W-:Y:S01]  /*4b80*/  ISETP.GE.AND P0, PT, R0, RZ, PT ;  /* 0x000000ff0000720c */ /* 0x004fe20003f06270 */
[----:B------:R-:W-:-:S04]  /*4b90*/  IMAD.MOV.U32 R0, RZ, RZ, R10 ;  /* 0x000000ffff007224 */ /* 0x000fc800078e000a */
[----:B------:R-:W-:-:S05]  /*4ba0*/  @!P2 IMAD.MOV R0, RZ, RZ, -R0 ;  /* 0x000000ffff00a224 */ /* 0x000fca00078e0a00 */
[----:B------:R0:W-:Y:S02]  /*4bb0*/  STL [R1+0x3f0], R0 ;  /* 0x0003f00001007387 */ /* 0x0001e40000100800 */
[----:B0-----:R-:W-:Y:S01]  /*4bc0*/  IMAD.MOV.U32 R0, RZ, RZ, R2 ;  /* 0x000000ffff007224 */ /* 0x001fe200078e0002 */
[----:B-----5:R-:W-:Y:S02]  /*4bd0*/  IABS R10, R13 ;  /* 0x0000000d000a7213 */ /* 0x020fe40000000000 */
[----:B------:R-:W2:Y:S01]  /*4be0*/  LDL.LU R13, [R1+0x14] ;  /* 0x00001400010d7983 */ /* 0x000ea20000300800 */
[----:B---3--:R-:W-:-:S03]  /*4bf0*/  IABS R2, R14 ;  /* 0x0000000e00027213 */ /* 0x008fc60000000000 */
[----:B------:R-:W3:Y:S01]  /*4c00*/  LDL.LU R14, [R1+0x18] ;  /* 0x00001800010e7983 */ /* 0x000ee20000300800 */
[----:B------:R-:W-:Y:S01]  /*4c10*/  @!P1 IMAD.MOV R0, RZ, RZ, -R0 ;  /* 0x000000ffff009224 */ /* 0x000fe200078e0a00 */
[----:B------:R-:W-:-:S04]  /*4c20*/  ISETP.GT.U32.AND P1, PT, R21, R9, PT ;  /* 0x000000091500720c */ /* 0x000fc80003f24070 */
[----:B------:R0:W-:Y:S09]  /*4c30*/  STL [R1+0x3ec], R0 ;  /* 0x0003ec0001007387 */ /* 0x0001f20000100800 */
[----:B------:R-:W-:Y:S01]  /*4c40*/  @!P1 IMAD.IADD R9, R9, 0x1, -R21 ;  /* 0x0000000109099824 */ /* 0x000fe200078e0a15 */
[----:B0-----:R-:W5:Y:S01]  /*4c50*/  LDL.LU R0, [R1+0x26ac] ;  /* 0x0026ac0001007983 */ /* 0x001f620000300800 */
[----:B------:R-:W-:-:S02]  /*4c60*/  ISETP.GT.U32.AND P6, PT, R21, R8, PT ;  /* 0x000000081500720c */ /* 0x000fc40003fc4070 */
[----:B---3--:R-:W-:Y:S02]  /*4c70*/  ISETP.GE.AND P1, PT, R14, RZ, PT ;  /* 0x000000ff0e00720c */ /* 0x008fe40003f26270 */
[----:B------:R-:W3:Y:S09]  /*4c80*/  LDL.LU R14, [R1+0x34] ;  /* 0x00003400010e7983 */ /* 0x000ef20000300800 */
[----:B------:R-:W-:-:S05]  /*4c90*/  @!P6 IMAD.IADD R8, R8, 0x1, -R21 ;  /* 0x000000010808e824 */ /* 0x000fca00078e0a15 */
[----:B------:R-:W-:-:S13]  /*4ca0*/  ISETP.GT.U32.AND P2, PT, R21, R8, PT ;  /* 0x000000081500720c */ /* 0x000fda0003f44070 */
[--C-:B------:R-:W-:Y:S01]  /*4cb0*/  @!P2 IMAD.IADD R8, R8, 0x1, -R21.reuse ;  /* 0x000000010808a824 */ /* 0x100fe200078e0a15 */
[----:B--2---:R-:W-:Y:S01]  /*4cc0*/  ISETP.GE.AND P2, PT, R13, RZ, PT ;  /* 0x000000ff0d00720c */ /* 0x004fe20003f46270 */
[----:B-----5:R-:W-:Y:S01]  /*4cd0*/  IMAD.HI.U32 R13, R0, R2, RZ ;  /* 0x00000002000d7227 */ /* 0x020fe200078e00ff */
[C---:B------:R-:W-:Y:S02]  /*4ce0*/  ISETP.GT.U32.AND P3, PT, R21.reuse, R6, PT ;  /* 0x000000061500720c */ /* 0x040fe40003f64070 */
[C---:B------:R-:W-:Y:S01]  /*4cf0*/  ISETP.GT.U32.AND P5, PT, R21.reuse, R5, PT ;  /* 0x000000051500720c */ /* 0x040fe20003fa4070 */
[----:B---3--:R0:W-:Y:S04]  /*4d00*/  STL [R1+0x26a4], R14 ;  /* 0x0026a40e01007387 */ /* 0x0081e80000100800 */
[----:B0-----:R-:W2:Y:S04]  /*4d10*/  LDL R14, [R1+0x2c] ;  /* 0x00002c00010e7983 */ /* 0x001ea80000100800 */
[----:B------:R0:W-:Y:S04]  /*4d20*/  STL [R1+0x26a8], R2 ;  /* 0x0026a80201007387 */ /* 0x0001e80000100800 */
[----:B0-----:R-:W3:Y:S01]  /*4d30*/  LDL.LU R2, [R1+0x1c] ;  /* 0x00001c0001027983 */ /* 0x001ee20000300800 */
[--C-:B------:R-:W-:Y:S01]  /*4d40*/  @!P3 IMAD.IADD R6, R6, 0x1, -R21.reuse ;  /* 0x000000010606b824 */ /* 0x100fe200078e0a15 */
[----:B------:R-:W-:Y:S01]  /*4d50*/  ISETP.GT.U32.AND P3, PT, R21, R4, PT ;  /* 0x000000041500720c */ /* 0x000fe20003f64070 */
[----:B------:R-:W-:-:S03]  /*4d60*/  @!P5 IMAD.IADD R5, R5, 0x1, -R21 ;  /* 0x000000010505d824 */ /* 0x000fc600078e0a15 */
[----:B------:R-:W-:-:S09]  /*4d70*/  ISETP.GT.U32.AND P5, PT, R21, R6, PT ;  /* 0x000000061500720c */ /* 0x000fd20003fa4070 */
[--C-:B------:R-:W-:Y:S01]  /*4d80*/  @!P3 IMAD.IADD R4, R4, 0x1, -R21.reuse ;  /* 0x000000010404b824 */ /* 0x100fe200078e0a15 */
[C---:B------:R-:W-:Y:S02]  /*4d90*/  ISETP.GT.U32.AND P3, PT, R21.reuse, R7, PT ;  /* 0x000000071500720c */ /* 0x040fe40003f64070 */
[----:B------:R-:W-:Y:S01]  /*4da0*/  ISETP.GT.U32.AND P6, PT, R21, R5, PT ;  /* 0x000000051500720c */ /* 0x000fe20003fc4070 */
[----:B------:R-:W-:Y:S01]  /*4db0*/  @!P5 IMAD.IADD R6, R6, 0x1, -R21 ;  /* 0x000000010606d824 */ /* 0x000fe200078e0a15 */
[----:B----4-:R-:W-:Y:S01]  /*4dc0*/  ISETP.GE.AND P5, PT, R12, RZ, PT ;  /* 0x000000ff0c00720c */ /* 0x010fe20003fa6270 */
[----:B------:R-:W-:-:S04]  /*4dd0*/  IMAD.HI.U32 R12, R0, R10, RZ ;  /* 0x0000000a000c7227 */ /* 0x000fc800078e00ff */
[----:B------:R-:W-:-:S04]  /*4de0*/  IMAD.MOV R12, RZ, RZ, -R12 ;  /* 0x000000ffff0c7224 */ /* 0x000fc800078e0a0c */
[--C-:B------:R-:W-:Y:S02]  /*4df0*/  @!P3 IMAD.IADD R7, R7, 0x1, -R21.reuse ;  /* 0x000000010707b824 */ /* 0x100fe400078e0a15 */
[----:B------:R-:W-:Y:S02]  /*4e00*/  @!P4 IMAD.MOV R4, RZ, RZ, -R4 ;  /* 0x000000ffff04c224 */ /* 0x000fe400078e0a04 */
[----:B------:R-:W-:Y:S02]  /*4e10*/  IMAD R10, R21, R12, R10 ;  /* 0x0000000c150a7224 */ /* 0x000fe400078e020a */
[----:B------:R-:W-:Y:S01]  /*4e20*/  @!P6 IMAD.IADD R5, R5, 0x1, -R21 ;  /* 0x000000010505e824 */ /* 0x000fe200078e0a15 */
[----:B------:R-:W4:Y:S01]  /*4e30*/  LDL.LU R12, [R1+0x30] ;  /* 0x00003000010c7983 */ /* 0x000f220000300800 */
[----:B---3--:R-:W-:Y:S01]  /*4e40*/  ISETP.GE.AND P3, PT, R2, RZ, PT ;  /* 0x000000ff0200720c */ /* 0x008fe20003f66270 */
[----:B------:R-:W-:Y:S02]  /*4e50*/  IMAD.MOV.U32 R2, RZ, RZ, R6 ;  /* 0x000000ffff027224 */ /* 0x000fe400078e0006 */
[----:B------:R-:W3:Y:S02]  /*4e60*/  LDL.LU R6, [R1+0x28] ;  /* 0x0000280001067983 */ /* 0x000ee40000300800 */
[----:B------:R-:W-:-:S02]  /*4e70*/  @!P0 IMAD.MOV R2, RZ, RZ, -R2 ;  /* 0x000000ffff028224 */ /* 0x000fc400078e0a02 */
[----:B------:R-:W-:Y:S04]  /*4e80*/  STL [R1+0x3e4], R4 ;  /* 0x0003e40401007387 */ /* 0x000fe80000100800 */
[----:B------:R0:W-:Y:S02]  /*4e90*/  STL [R1+0x3e0], R2 ;  /* 0x0003e00201007387 */ /* 0x0001e40000100800 */
[----:B0-----:R-:W-:Y:S01]  /*4ea0*/  IMAD.MOV.U32 R2, RZ, RZ, R5 ;  /* 0x000000ffff027224 */ /* 0x001fe200078e0005 */
[----:B--2---:R-:W-:Y:S01]  /*4eb0*/  IABS R4, R14 ;  /* 0x0000000e00047213 */ /* 0x004fe20000000000 */
[----:B------:R-:W2:Y:S02]  /*4ec0*/  LDL.LU R5, [R1+0x24] ;  /* 0x0000240001057983 */ /* 0x000ea40000300800 */
[----:B------:R-:W-:-:S02]  /*4ed0*/  @!P5 IMAD.MOV R2, RZ, RZ, -R2 ;  /* 0x000000ffff02d224 */ /* 0x000fc400078e0a02 */
[----:B------:R-:W-:Y:S02]  /*4ee0*/  IMAD.MOV.U32 R14, RZ, RZ, R8 ;  /* 0x000000ffff0e7224 */ /* 0x000fe400078e0008 */
[----:B------:R-:W5:Y:S04]  /*4ef0*/  LDL.LU R8, [R1+0x2c] ;  /* 0x00002c0001087983 */ /* 0x000f680000300800 */
[----:B------:R0:W-:Y:S04]  /*4f00*/  STL [R1+0x3dc], R2 ;  /* 0x0003dc0201007387 */ /* 0x0001e80000100800 */
[----:B0-----:R-:W2:Y:S01]  /*4f10*/  LDL.LU R2, [R1+0x26a8] ;  /* 0x0026a80001027983 */ /* 0x001ea20000300800 */
[----:B------:R-:W-:-:S02]  /*4f20*/  IMAD.MOV R13, RZ, RZ, -R13 ;  /* 0x000000ffff0d7224 */ /* 0x000fc400078e0a0d */
[----:B------:R-:W-:Y:S01]  /*4f30*/  @!P2 IMAD.MOV R14, RZ, RZ, -R14 ;  /* 0x000000ffff0ea224 */ /* 0x000fe200078e0a0e */
[C---:B------:R-:W-:Y:S02]  /*4f40*/  ISETP.GT.U32.AND P6, PT, R21.reuse, R11, PT ;  /* 0x0000000b1500720c */ /* 0x040fe40003fc4070 */
[C---:B------:R-:W-:Y:S02]  /*4f50*/  ISETP.GT.U32.AND P4, PT, R21.reuse, R9, PT ;  /* 0x000000091500720c */ /* 0x040fe40003f84070 */
[C---:B------:R-:W-:Y:S01]  /*4f60*/  ISETP.GT.U32.AND P0, PT, R21.reuse, R7, PT ;  /* 0x000000071500720c */ /* 0x040fe20003f04070 */
[----:B--2---:R-:W-:Y:S02]  /*4f70*/  IMAD R2, R21, R13, R2 ;  /* 0x0000000d15027224 */ /* 0x004fe400078e0202 */
[----:B------:R-:W2:Y:S04]  /*4f80*/  LDL.LU R13, [R1+0x20] ;  /* 0x00002000010d7983 */ /* 0x000ea80000300800 */
[----:B------:R0:W-:Y:S04]  /*4f90*/  STL [R1+0x3d8], R14 ;  /* 0x0003d80e01007387 */ /* 0x0001e80000100800 */
[----:B0-----:R-:W3:Y:S01]  /*4fa0*/  LDL.LU R14, [R1+0x26a4] ;  /* 0x0026a400010e7983 */ /* 0x001ee20000300800 */
[----:B------:R-:W-:-:S05]  /*4fb0*/  @!P6 IMAD.IADD R11, R11, 0x1, -R21 ;  /* 0x000000010b0be824 */ /* 0x000fca00078e0a15 */
[----:B------:R-:W-:Y:S01]  /*4fc0*/  ISETP.GT.U32.AND P6, PT, R21, R11, PT ;  /* 0x0000000b1500720c */ /* 0x000fe20003fc4070 */
[--C-:B------:R-:W-:Y:S02]  /*4fd0*/  @!P4 IMAD.IADD R9, R9, 0x1, -R21.reuse ;  /* 0x000000010909c824 */ /* 0x100fe400078e0a15 */
[----:B------:R-:W-:Y:S02]  /*4fe0*/  @!P0 IMAD.IADD R7, R7, 0x1, -R21 ;  /* 0x0000000107078824 */ /* 0x000fe400078e0a15 */
[----:B------:R-:W-:Y:S01]  /*4ff0*/  @!P1 IMAD.MOV R9, RZ, RZ, -R9 ;  /* 0x000000ffff099224 */ /* 0x000fe200078e0a09 */
[----:B------:R-:W-:-:S04]  /*5000*/  ISETP.GT.U32.AND P5, PT, R21, R10, PT ;  /* 0x0000000a1500720c */ /* 0x000fc80003fa4070 */
[----:B------:R0:W-:Y:S03]  /*5010*/  STL [R1+0x3d4], R9 ;  /* 0x0003d40901007387 */ /* 0x0001e60000100800 */
[----:B------:R-:W-:Y:S01]  /*5020*/  @!P6 IMAD.IADD R11, R11, 0x1, -R21 ;  /* 0x000000010b0be824 */ /* 0x000fe200078e0a15 */
[----:B------:R-:W-:Y:S01]  /*5030*/  ISETP.GT.U32.AND P4, PT, R21, R2, PT ;  /* 0x000000021500720c */ /* 0x000fe20003f84070 */
[----:B0-----:R-:W-:-:S04]  /*5040*/  IMAD.MOV.U32 R9, RZ, RZ, R7 ;  /* 0x000000ffff097224 */ /* 0x001fc800078e0007 */
[----:B------:R-:W-:Y:S02]  /*5050*/  @!P3 IMAD.MOV R9, RZ, RZ, -R9 ;  /* 0x000000ffff09b224 */ /* 0x000fe400078e0a09 */
[----:B------:R-:W-:-:S06]  /*5060*/  @!P5 IMAD.IADD R10, R10, 0x1, -R21 ;  /* 0x000000010a0ad824 */ /* 0x000fcc00078e0a15 */
[----:B------:R-:W-:Y:S01]  /*5070*/  @!P4 IMAD.IADD R2, R2, 0x1, -R21 ;  /* 0x000000010202c824 */ /* 0x000fe200078e0a15 */
[----:B------:R-:W-:Y:S02]  /*5080*/  ISETP.GT.U32.AND P4, PT, R21, R10, PT ;  /* 0x0000000a1500720c */ /* 0x000fe40003f84070 */
[----:B-----5:R-:W-:-:S11]  /*5090*/  ISETP.GE.AND P5, PT, R8, RZ, PT ;  /* 0x000000ff0800720c */ /* 0x020fd60003fa6270 */
[----:B------:R-:W-:Y:S01]  /*50a0*/  @!P4 IMAD.IADD R10, R10, 0x1, -R21 ;  /* 0x000000010a0ac824 */ /* 0x000fe200078e0a15 */
[----:B--2---:R-:W-:Y:S01]  /*50b0*/  ISETP.GE.AND P2, PT, R13, RZ, PT ;  /* 0x000000ff0d00720c */ /* 0x004fe20003f46270 */
[----:B------:R-:W-:Y:S02]  /*50c0*/  IMAD.MOV.U32 R13, RZ, RZ, R11 ;  /* 0x000000ffff0d7224 */ /* 0x000fe400078e000b */
[----:B------:R-:W2:Y:S04]  /*50d0*/  LDL.LU R11, [R1+0x70] ;  /* 0x00007000010b7983 */ /* 0x000ea80000300800 */
[----:B------:R0:W-:Y:S06]  /*50e0*/  STL [R1+0x3d0], R9 ;  /* 0x0003d00901007387 */ /* 0x0001ec0000100800 */
[----:B------:R-:W-:Y:S01]  /*50f0*/  @!P2 IMAD.MOV R13, RZ, RZ, -R13 ;  /* 0x000000ffff0da224 */ /* 0x000fe200078e0a0d */
[----:B0-----:R-:W5:Y:S04]  /*5100*/  LDL.LU R9, [R1+0x74] ;  /* 0x0000740001097983 */ /* 0x001f680000300800 */
[----:B------:R0:W-:Y:S04]  /*5110*/  STL [R1+0x3cc], R13 ;  /* 0x0003cc0d01007387 */ /* 0x0001e80000100800 */
[----:B0-----:R-:W2:Y:S01]  /*5120*/  LDL R13, [R1+0x38] ;  /* 0x00003800010d7983 */ /* 0x001ea20000100800 */
[----:B---3--:R-:W-:-:S02]  /*5130*/  IABS R8, R14 ;  /* 0x0000000e00087213 */ /* 0x008fc40000000000 */
[----:B------:R-:W-:Y:S02]  /*5140*/  ISETP.GE.AND P4, PT, R14, RZ, PT ;  /* 0x000000ff0e00720c */ /* 0x000fe40003f86270 */
[----:B------:R-:W3:Y:S01]  /*5150*/  LDL R14, [R1+0x48] ;  /* 0x00004800010e7983 */ /* 0x000ee20000100800 */
[----:B------:R-:W-:Y:S01]  /*5160*/  ISETP.GE.AND P0, PT, R5, RZ, PT ;  /* 0x000000ff0500720c */ /* 0x000fe20003f06270 */
[----:B------:R-:W-:-:S04]  /*5170*/  IMAD.HI.U32 R5, R0, R4, RZ ;  /* 0x0000000400057227 */ /* 0x000fc800078e00ff */
[----:B------:R-:W-:-:S04]  /*5180*/  IMAD.MOV R5, RZ, RZ, -R5 ;  /* 0x000000ffff057224 */ /* 0x000fc800078e0a05 */
[C---:B------:R-:W-:Y:S01]  /*5190*/  IMAD R4, R21.reuse, R5, R4 ;  /* 0x0000000515047224 */ /* 0x040fe200078e0204 */
[----:B------:R-:W-:Y:S02]  /*51a0*/  ISETP.GE.AND P6, PT, R6, RZ, PT ;  /* 0x000000ff0600720c */ /* 0x000fe40003fc6270 */
[C---:B------:R-:W-:Y:S02]  /*51b0*/  ISETP.GT.U32.AND P1, PT, R21.reuse, R2, PT ;  /* 0x000000021500720c */ /* 0x040fe40003f24070 */
[----:B----4-:R-:W-:Y:S02]  /*51c0*/  IABS R6, R12 ;  /* 0x0000000c00067213 */ /* 0x010fe40000000000 */
[----:B------:R-:W-:-:S03]  /*51d0*/  ISETP.GT.U32.AND P3, PT, R21, R4, PT ;  /* 0x000000041500720c */ /* 0x000fc60003f64070 */
[----:B------:R-:W-:-:S04]  /*51e0*/  IMAD.HI.U32 R5, R0, R6, RZ ;  /* 0x0000000600057227 */ /* 0x000fc800078e00ff */
[----:B------:R-:W-:Y:S02]  /*51f0*/  IMAD.MOV R5, RZ, RZ, -R5 ;  /* 0x000000ffff057224 */ /* 0x000fe400078e0a05 */
[--C-:B------:R-:W-:Y:S02]  /*5200*/  @!P1 IMAD.IADD R2, R2, 0x1, -R21.reuse ;  /* 0x0000000102029824 */ /* 0x100fe400078e0a15 */
[----:B------:R-:W-:Y:S02]  /*5210*/  IMAD R6, R21, R5, R6 ;  /* 0x0000000515067224 */ /* 0x000fe400078e0206 */
[----:B------:R-:W-:Y:S02]  /*5220*/  @!P3 IMAD.IADD R4, R4, 0x1, -R21 ;  /* 0x000000010404b824 */ /* 0x000fe400078e0a15 */
[----:B------:R-:W-:Y:S01]  /*5230*/  @!P0 IMAD.MOV R10, RZ, RZ, -R10 ;  /* 0x000000ffff0a8224 */ /* 0x000fe200078e0a0a */
[----:B------:R-:W-:Y:S02]  /*5240*/  ISETP.GE.AND P2, PT, R12, RZ, PT ;  /* 0x000000ff0c00720c */ /* 0x000fe40003f46270 */
[----:B------:R-:W4:Y:S04]  /*5250*/  LDL R12, [R1+0x44] ;  /* 0x00004400010c7983 */ /* 0x000f280000100800 */
[----:B------:R-:W-:Y:S01]  /*5260*/  STL [R1+0x3c0], R10 ;  /* 0x0003c00a01007387 */ /* 0x000fe20000100800 */
[----:B-----5:R-:W-:-:S02]  /*5270*/  ISETP.GE.AND P3, PT, R9, RZ, PT ;  /* 0x000000ff0900720c */ /* 0x020fc40003f66270 */
[----:B------:R-:W-:Y:S02]  /*5280*/  IABS R5, R9 ;  /* 0x0000000900057213 */ /* 0x000fe40000000000 */
[----:B--2---:R-:W-:Y:S01]  /*5290*/  IABS R9, R13 ;  /* 0x0000000d00097213 */ /* 0x004fe20000000000 */
[----:B------:R-:W-:-:S04]  /*52a0*/  IMAD.MOV.U32 R13, RZ, RZ, R2 ;  /* 0x000000ffff0d7224 */ /* 0x000fc800078e0002 */
[----:B------:R-:W-:-:S05]  /*52b0*/  @!P6 IMAD.MOV R13, RZ, RZ, -R13 ;  /* 0x000000ffff0de224 */ /* 0x000fca00078e0a0d */
[----:B------:R0:W-:Y:S02]  /*52c0*/  STL [R1+0x3bc], R13 ;  /* 0x0003bc0d01007387 */ /* 0x0001e40000100800 */
[----:B0-----:R-:W-:-:S04]  /*52d0*/  IMAD.HI.U32 R13, R0, R9, RZ ;  /* 0x00000009000d7227 */ /* 0x001fc800078e00ff */
[----:B------:R-:W-:Y:S01]  /*52e0*/  IMAD.MOV R13, RZ, RZ, -R13 ;  /* 0x000000ffff0d7224 */ /* 0x000fe200078e0a0d */
[----:B---3--:R-:W-:Y:S02]  /*52f0*/  IABS R10, R14 ;  /* 0x0000000e000a7213 */ /* 0x008fe40000000000 */
[----:B------:R-:W2:Y:S01]  /*5300*/  LDL R14, [R1+0x54] ;  /* 0x00005400010e7983 */ /* 0x000ea20000100800 */
[----:B------:R-:W-:-:S03]  /*5310*/  IMAD R9, R21, R13, R9 ;  /* 0x0000000d15097224 */ /* 0x000fc600078e0209 */
[----:B------:R-:W3:Y:S04]  /*5320*/  LDL R13, [R1+0x50] ;  /* 0x00005000010d7983 */ /* 0x000ee80000100800 */
[----:B------:R0:W-:Y:S04]  /*5330*/  STL [R1+0x26a0], R9 ;  /* 0x0026a00901007387 */ /* 0x0001e80000100800 */
[----:B0-----:R-:W5:Y:S01]  /*5340*/  LDL R9, [R1+0x4c] ;  /* 0x00004c0001097983 */ /* 0x001f620000100800 */
[----:B------:R-:W-:Y:S01]  /*5350*/  ISETP.GT.U32.AND P0, PT, R21, R4, PT ;  /* 0x000000041500720c */ /* 0x000fe20003f04070 */
[----:B------:R-:W-:-:S04]  /*5360*/  IMAD.HI.U32 R7, R0, R8, RZ ;  /* 0x0000000800077227 */ /* 0x000fc800078e00ff */
[----:B------:R-:W-:Y:S01]  /*5370*/  IMAD.MOV R7, RZ, RZ, -R7 ;  /* 0x000000ffff077224 */ /* 0x000fe200078e0a07 */
[----:B------:R-:W-:-:S03]  /*5380*/  ISETP.GT.U32.AND P6, PT, R21, R6, PT ;  /* 0x000000061500720c */ /* 0x000fc60003fc4070 */
[----:B------:R-:W-:Y:S01]  /*5390*/  IMAD R8, R21, R7, R8 ;  /* 0x0000000715087224 */ /* 0x000fe200078e0208 */
[----:B------:R-:W-:Y:S02]  /*53a0*/  ISETP.GE.AND P1, PT, R11, RZ, PT ;  /* 0x000000ff0b00720c */ /* 0x000fe40003f26270 */
[----:B------:R-:W-:Y:S01]  /*53b0*/  IABS R11, R11 ;  /* 0x0000000b000b7213 */ /* 0x000fe20000000000 */
[----:B------:R-:W-:Y:S01]  /*53c0*/  @!P0 IMAD.IADD R4, R4, 0x1, -R21 ;  /* 0x0000000104048824 */ /* 0x000fe200078e0a15 */
[----:B------:R-:W-:-:S03]  /*53d0*/  ISETP.GT.U32.AND P0, PT, R21, R8, PT ;  /* 0x000000081500720c */ /* 0x000fc60003f04070 */
[----:B------:R-:W-:Y:S01]  /*53e0*/  IMAD.HI.U32 R2, R0, R11, RZ ;  /* 0x0000000b00027227 */ /* 0x000fe200078e00ff */
[----:B----4-:R-:W-:-:S03]  /*53f0*/  IABS R7, R12 ;  /* 0x0000000c00077213 */ /* 0x010fc60000000000 */
[----:B------:R-:W-:Y:S02]  /*5400*/  IMAD.MOV R2, RZ, RZ, -R2 ;  /* 0x000000ffff027224 */ /* 0x000fe400078e0a02 */
[----:B------:R-:W-:-:S04]  /*5410*/  IMAD.HI.U32 R12, R0, R5, RZ ;  /* 0x00000005000c7227 */ /* 0x000fc800078e00ff */
[----:B------:R-:W-:Y:S02]  /*5420*/  @!P6 IMAD.IADD R6, R6, 0x1, -R21 ;  /* 0x000000010606e824 */ /* 0x000fe400078e0a15 */
[----:B------:R-:W-:Y:S02]  /*5430*/  IMAD R2, R21, R2, R11 ;  /* 0x0000000215027224 */ /* 0x000fe400078e020b */
[----:B------:R-:W-:Y:S02]  /*5440*/  IMAD.MOV R12, RZ, RZ, -R12 ;  /* 0x000000ffff0c7224 */ /* 0x000fe400078e0a0c */
[----:B------:R-:W-:-:S04]  /*5450*/  IMAD.HI.U32 R11, R0, R10, RZ ;  /* 0x0000000a000b7227 */ /* 0x000fc800078e00ff */
[----:B------:R-:W-:Y:S01]  /*5460*/  @!P0 IMAD.IADD R8, R8, 0x1, -R21 ;  /* 0x0000000108088824 */ /* 0x000fe200078e0a15 */
[C---:B------:R-:W-:Y:S01]  /*5470*/  ISETP.GT.U32.AND P0, PT, R21.reuse, R6, PT ;  /* 0x000000061500720c */ /* 0x040fe20003f04070 */
[----:B------:R-:W-:Y:S02]  /*5480*/  IMAD R5, R21, R12, R5 ;  /* 0x0000000c15057224 */ /* 0x000fe400078e0205 */
[----:B------:R-:W-:Y:S02]  /*5490*/  IMAD.MOV R11, RZ, RZ, -R11 ;  /* 0x000000ffff0b7224 */ /* 0x000fe400078e0a0b */
[----:B------:R-:W-:-:S04]  /*54a0*/  IMAD.HI.U32 R12, R0, R7, RZ ;  /* 0x00000007000c7227 */ /* 0x000fc800078e00ff */
[C---:B------:R-:W-:Y:S02]  /*54b0*/  IMAD R10, R21.reuse, R11, R10 ;  /* 0x0000000b150a7224 */ /* 0x040fe400078e020a */
[----:B------:R-:W-:Y:S02]  /*54c0*/  @!P5 IMAD.MOV R4, RZ, RZ, -R4 ;  /* 0x000000ffff04d224 */ /* 0x000fe400078e0a04 */
[----:B------:R-:W-:Y:S02]  /*54d0*/  IMAD.MOV R12, RZ, RZ, -R12 ;  /* 0x000000ffff0c7224 */ /* 0x000fe400078e0a0c */
[----:B------:R-:W-:Y:S01]  /*54e0*/  @!P0 IMAD.IADD R6, R6, 0x1, -R21 ;  /* 0x0000000106068824 */ /* 0x000fe200078e0a15 */
[----:B------:R0:W-:Y:S01]  /*54f0*/  STL [R1+0x3b8], R4 ;  /* 0x0003b80401007387 */ /* 0x0001e20000100800 */
[----:B------:R-:W-:-:S03]  /*5500*/  IMAD R7, R21, R12, R7 ;  /* 0x0000000c15077224 */ /* 0x000fc600078e0207 */
[----:B------:R1:W-:Y:S01]  /*5510*/  STL [R1+0x269c], R0 ;  /* 0x00269c0001007387 */ /* 0x0003e20000100800 */
[----:B---3--:R-:W-:Y:S02]  /*5520*/  IABS R11, R13 ;  /* 0x0000000d000b7213 */ /* 0x008fe40000000000 */
[----:B--2---:R-:W-:-:S03]  /*5530*/  IABS R13, R14 ;  /* 0x0000000e000d7213 */ /* 0x004fc60000000000 */
[----:B0-----:R-:W-:Y:S02]  /*5540*/  IMAD.MOV.U32 R4, RZ, RZ, R11 ;  /* 0x000000ffff047224 */ /* 0x001fe400078e000b */
[----:B------:R-:W-:Y:S02]  /*5550*/  IMAD.MOV.U32 R11, RZ, RZ, R13 ;  /* 0x000000ffff0b7224 */ /* 0x000fe400078e000d */
[----:B------:R-:W-:Y:S01]  /*5560*/  IMAD.HI.U32 R14, R0, R4, RZ ;  /* 0x00000004000e7227 */ /* 0x000fe200078e00ff */
[----:B-----5:R-:W-:-:S03]  /*5570*/  IABS R12, R9 ;  /* 0x00000009000c7213 */ /* 0x020fc60000000000 */
[----:B------:R-:W-:Y:S02]  /*5580*/  IMAD.MOV.U32 R9, RZ, RZ, R6 ;  /* 0x000000ffff097224 */ /* 0x000fe400078e0006 */
[----:B------:R-:W-:-:S04]  /*5590*/  IMAD.HI.U32 R13, R0, R11, RZ ;  /* 0x0000000b000d7227 */ /* 0x000fc800078e00ff */
[----:B------:R-:W-:Y:S02]  /*55a0*/  IMAD.HI.U32 R6, R0, R12, RZ ;  /* 0x0000000c00067227 */ /* 0x000fe400078e00ff */
[----:B-1----:R-:W2:Y:S02]  /*55b0*/  LDL.LU R0, [R1+0x38] ;  /* 0x0000380001007983 */ /* 0x002ea40000300800 */
[----:B------:R-:W-:Y:S02]  /*55c0*/  @!P2 IMAD.MOV R9, RZ, RZ, -R9 ;  /* 0x000000ffff09a224 */ /* 0x000fe400078e0a09 */
[----:B------:R-:W-:Y:S02]  /*55d0*/  IMAD.MOV R6, RZ, RZ, -R6 ;  /* 0x000000ffff067224 */ /* 0x000fe400078e0a06 */
[----:B------:R-:W-:Y:S02]  /*55e0*/  IMAD.MOV R13, RZ, RZ, -R13 ;  /* 0x000000ffff0d7224 */ /* 0x000fe400078e0a0d */
[----:B------:R-:W-:Y:S01]  /*55f0*/  IMAD.MOV R14, RZ, RZ, -R14 ;  /* 0x000000ffff0e7224 */ /* 0x000fe200078e0a0e */
[----:B------:R0:W-:Y:S01]  /*5600*/  STL [R1+0x3b4], R9 ;  /* 0x0003b40901007387 */ /* 0x0001e20000100800 */
[----:B------:R-:W-:-:S02]  /*5610*/  IMAD R6, R21, R6, R12 ;  /* 0x0000000615067224 */ /* 0x000fc400078e020c */
        /* <DEDUP_REMOVED lines=37> */
[----:B------:R-:W-:Y:S01]  /*5870*/  ISETP.GT.U32.AND P5, PT, R21, R7, PT ;  /* 0x000000071500720c */ /* 0x000fe20003fa4070 */
        /* <DEDUP_REMOVED lines=15> */
[----:B------:R-:W-:Y:S02]  /*5970*/  @!P2 IMAD.IADD R4, R4, 0x1, -R21 ;  /* 0x000000010404a824 */ /* 0x000fe400078e0a15 */
        /* <DEDUP_REMOVED lines=21> */
[C---:B------:R-:W-:Y:S01]  /*5ad0*/  ISETP.GT.U32.AND P0, PT, R21.reuse, R4, PT ;  /* 0x000000041500720c */ /* 0x040fe20003f04070 */
[----:B--2---:R-:W-:Y:S02]  /*5ae0*/  IMAD R2, R21, R13, R2 ;  /* 0x0000000d15027224 */ /* 0x004fe400078e0202 */
[----:B------:R-:W2:Y:S04]  /*5af0*/  LDL.LU R13, [R1+0x54] ;  /* 0x00005400010d7983 */ /* 0x000ea80000300800 */
[----:B------:R0:W-:Y:S04]  /*5b00*/  STL [R1+0x2dc], R14 ;  /* 0x0002dc0e01007387 */ /* 0x0001e80000100800 */
[----:B0-----:R-:W3:Y:S01]  /*5b10*/  LDL.LU R14, [R1+0x2694] ;  /* 0x00269400010e7983 */ /* 0x001ee20000300800 */
[----:B------:R-:W-:Y:S01]  /*5b20*/  @!P6 IMAD.IADD R11, R11, 0x1, -R21 ;  /* 0x000000010b0be824 */ /* 0x000fe200078e0a15 */
[----:B------:R-:W-:-:S04]  /*5b30*/  ISETP.GT.U32.AND P3, PT, R21, R6, PT ;  /* 0x000000061500720c */ /* 0x000fc80003f64070 */
[----:B------:R-:W-:Y:S01]  /*5b40*/  ISETP.GT.U32.AND P6, PT, R21, R11, PT ;  /* 0x0000000b1500720c */ /* 0x000fe20003fc4070 */
[----:B------:R-:W-:Y:S01]  /*5b50*/  @!P0 IMAD.IADD R4, R4, 0x1, -R21 ;  /* 0x0000000104048824 */ /* 0x000fe200078e0a15 */
[----:B------:R-:W-:Y:S01]  /*5b60*/  ISETP.GE.AND P0, PT, R7, RZ, PT ;  /* 0x000000ff0700720c */ /* 0x000fe20003f06270 */
[----:B------:R-:W-:-:S04]  /*5b70*/  IMAD.HI.U32 R7, R0, R5, RZ ;  /* 0x0000000500077227 */ /* 0x000fc800078e00ff */
[----:B------:R-:W-:Y:S02]  /*5b80*/  IMAD.MOV R7, RZ, RZ, -R7 ;  /* 0x000000ffff077224 */ /* 0x000fe400078e0a07 */
[----:B------:R-:W-:Y:S01]  /*5b90*/  @!P3 IMAD.IADD R6, R6, 0x1, -R21 ;  /* 0x000000010606b824 */ /* 0x000fe200078e0a15 */
[C---:B------:R-:W-:Y:S01]  /*5ba0*/  ISETP.GT.U32.AND P5, PT, R21.reuse, R8, PT ;  /* 0x000000081500720c */ /* 0x040fe20003fa4070 */
[----:B------:R-:W-:Y:S02]  /*5bb0*/  IMAD R5, R21, R7, R5 ;  /* 0x0000000715057224 */ /* 0x000fe400078e0205 */
[----:B------:R-:W-:Y:S02]  /*5bc0*/  @!P6 IMAD.IADD R11, R11, 0x1, -R21 ;  /* 0x000000010b0be824 */ /* 0x000fe400078e0a15 */
[----:B------:R-:W-:Y:S02]  /*5bd0*/  IMAD.MOV.U32 R7, RZ, RZ, R4 ;  /* 0x000000ffff077224 */ /* 0x000fe400078e0004 */
[----:B------:R-:W-:Y:S01]  /*5be0*/  @!P1 IMAD.MOV R6, RZ, RZ, -R6 ;  /* 0x000000ffff069224 */ /* 0x000fe200078e0a06 */
[----:B------:R-:W-:Y:S01]  /*5bf0*/  ISETP.GT.U32.AND P3, PT, R21, R2, PT ;  /* 0x000000021500720c */ /* 0x000fe20003f64070 */
[----:B------:R-:W-:-:S03]  /*5c00*/  @!P2 IMAD.MOV R7, RZ, RZ, -R7 ;  /* 0x000000ffff07a224 */ /* 0x000fc600078e0a07 */
[----:B------:R-:W-:Y:S01]  /*5c10*/  STL [R1+0x2e4], R6 ;  /* 0x0002e40601007387 */ /* 0x000fe20000100800 */
[----:B------:R-:W-:-:S08]  /*5c20*/  @!P5 IMAD.IADD R8, R8, 0x1, -R21 ;  /* 0x000000010808d824 */ /* 0x000fd000078e0a15 */
        /* <DEDUP_REMOVED lines=15> */
[C---:B------:R-:W-:Y:S02]  /*5d20*/  ISETP.GT.U32.AND P1, PT, R21.reuse, R2, PT ;  /* 0x000000021500720c */ /* 0x040fe40003f24070 */
[----:B------:R-:W-:Y:S01]  /*5d30*/  ISETP.GT.U32.AND P2, PT, R21, R5, PT ;  /* 0x000000051500720c */ /* 0x000fe20003f44070 */
[----:B------:R-:W-:Y:S01]  /*5d40*/  IMAD.HI.U32 R4, R0, R10, RZ ;  /* 0x0000000a00047227 */ /* 0x000fe200078e00ff */
[----:B------:R-:W-:-:S03]  /*5d50*/  ISETP.GE.AND P6, PT, R9, RZ, PT ;  /* 0x000000ff0900720c */ /* 0x000fc60003fc6270 */
[----:B------:R-:W-:-:S04]  /*5d60*/  IMAD.MOV R4, RZ, RZ, -R4 ;  /* 0x000000ffff047224 */ /* 0x000fc800078e0a04 */
[----:B------:R-:W-:Y:S02]  /*5d70*/  IMAD R10, R21, R4, R10 ;  /* 0x00000004150a7224 */ /* 0x000fe400078e020a */
[--C-:B------:R-:W-:Y:S02]  /*5d80*/  @!P1 IMAD.IADD R2, R2, 0x1, -R21.reuse ;  /* 0x0000000102029824 */ /* 0x100fe400078e0a15 */
[----:B------:R-:W-:Y:S02]  /*5d90*/  @!P2 IMAD.IADD R5, R5, 0x1, -R21 ;  /* 0x000000010505a824 */ /* 0x000fe400078e0a15 */
[----:B------:R-:W-:Y:S01]  /*5da0*/  @!P0 IMAD.MOV R8, RZ, RZ, -R8 ;  /* 0x000000ffff088224 */ /* 0x000fe200078e0a08 */
[----:B----4-:R-:W-:Y:S02]  /*5db0*/  IABS R9, R12 ;  /* 0x0000000c00097213 */ /* 0x010fe40000000000 */
        /* <DEDUP_REMOVED lines=17> */
[----:B------:R-:W-:Y:S01]  /*5ed0*/  IMAD.HI.U32 R6, R0, R9, RZ ;  /* 0x0000000900067227 */ /* 0x000fe200078e00ff */
[----:B------:R-:W-:-:S03]  /*5ee0*/  ISETP.GT.U32.AND P0, PT, R21, R5, PT ;  /* 0x000000051500720c */ /* 0x000fc60003f04070 */
[----:B------:R-:W-:-:S04]  /*5ef0*/  IMAD.MOV R6, RZ, RZ, -R6 ;  /* 0x000000ffff067224 */ /* 0x000fc800078e0a06 */
[----:B------:R-:W-:Y:S01]  /*5f00*/  IMAD R9, R21, R6, R9 ;  /* 0x0000000615097224 */ /* 0x000fe200078e0209 */
[----:B------:R-:W-:-:S04]  /*5f10*/  ISETP.GE.AND P1, PT, R11, RZ, PT ;  /* 0x000000ff0b00720c */ /* 0x000fc80003f26270 */
[----:B------:R-:W-:Y:S01]  /*5f20*/  ISETP.GT.U32.AND P6, PT, R21, R9, PT ;  /* 0x000000091500720c */ /* 0x000fe20003fc4070 */
[----:B------:R-:W-:Y:S01]  /*5f30*/  @!P0 IMAD.IADD R5, R5, 0x1, -R21 ;  /* 0x0000000105058824 */ /* 0x000fe200078e0a15 */
[----:B------:R-:W-:Y:S02]  /*5f40*/  IABS R11, R11 ;  /* 0x0000000b000b7213 */ /* 0x000fe40000000000 */
        /* <DEDUP_REMOVED lines=14> */
[----:B------:R-:W-:Y:S02]  /*6030*/  IMAD R8, R21, R11, R8 ;  /* 0x0000000b15087224 */ /* 0x000fe400078e0208 */
        /* <DEDUP_REMOVED lines=130> */
[----:B------:R-:W-:Y:S01]  /*6860*/  ISETP.GT.U32.AND P1, PT, R21, R2, PT ;  /* 0x000000021500720c */ /* 0x000fe20003f24070 */
[----:B------:R-:W-:Y:S01]  /*6870*/  IMAD.HI.U32 R5, R0, R8, RZ ;  /* 0x0000000800057227 */ /* 0x000fe200078e00ff */
[----:B------:R-:W-:Y:S02]  /*6880*/  ISETP.GE.AND P0, PT, R6, RZ, PT ;  /* 0x000000ff0600720c */ /* 0x000fe40003f06270 */
[----:B------:R-:W-:Y:S01]  /*6890*/  ISETP.GE.AND P6, PT, R7, RZ, PT ;  /* 0x000000ff0700720c */ /* 0x000fe20003fc6270 */
[----:B------:R-:W-:-:S04]  /*68a0*/  IMAD.MOV R5, RZ, RZ, -R5 ;  /* 0x000000ffff057224 */ /* 0x000fc800078e0a05 */
[----:B------:R-:W-:-:S04]  /*68b0*/  IMAD R8, R21, R5, R8 ;  /* 0x0000000515087224 */ /* 0x000fc800078e0208 */
[----:B------:R-:W-:Y:S02]  /*68c0*/  @!P1 IMAD.IADD R2, R2, 0x1, -R21 ;  /* 0x0000000102029824 */ /* 0x000fe400078e0a15 */
[----:B------:R-:W-:Y:S01]  /*68d0*/  @!P0 IMAD.MOV R10, RZ, RZ, -R10 ;  /* 0x000000ffff0a8224 */ /* 0x000fe200078e0a0a */
[----:B----4-:R-:W-:Y:S02]  /*68e0*/  IABS R7, R12 ;  /* 0x0000000c00077213 */ /* 0x010fe40000000000 */
[----:B------:R-:W-:Y:S02]  /*68f0*/  ISETP.GE.AND P3, PT, R12, RZ, PT ;  /* 0x000000ff0c00720c */ /* 0x000fe40003f66270 */
[----:B------:R-:W4:Y:S04]  /*6900*/  LDL R12, [R1+0xac] ;  /* 0x0000ac00010c7983 */ /* 0x000f280000100800 */
[----:B------:R-:W-:Y:S01]  /*6910*/  STL [R1+0x374], R10 ;  /* 0x0003740a01007387 */ /* 0x000fe20000100800 */
[----:B------:R-:W-:-:S04]  /*6920*/  IMAD.HI.U32 R6, R0, R4, RZ ;  /* 0x0000000400067227 */ /* 0x000fc800078e00ff */
[----:B------:R-:W-:Y:S01]  /*6930*/  IMAD.MOV R6, RZ, RZ, -R6 ;  /* 0x000000ffff067224 */ /* 0x000fe200078e0a06 */
        /* <DEDUP_REMOVED lines=11> */
[----:B0-----:R-:W2:Y:S01]  /*69f0*/  LDL R5, [R1+0xb4] ;  /* 0x0000b40001057983 */ /* 0x001ea20000100800 */
[----:B------:R-:W-:-:S05]  /*6a00*/  IMAD R4, R21, R6, R4 ;  /* 0x0000000615047224 */ /* 0x000fca00078e0204 */
[----:B------:R-:W-:Y:S01]  /*6a10*/  ISETP.GT.U32.AND P4, PT, R21, R4, PT ;  /* 0x000000041500720c */ /* 0x000fe20003f84070 */
[----:B------:R-:W-:-:S04]  /*6a20*/  IMAD.HI.U32 R6, R0, R7, RZ ;  /* 0x0000000700067227 */ /* 0x000fc800078e00ff */
[----:B------:R-:W-:-:S08]  /*6a30*/  IMAD.MOV R6, RZ, RZ, -R6 ;  /* 0x000000ffff067224 */ /* 0x000fd000078e0a06 */
[----:B------:R-:W-:-:S05]  /*6a40*/  @!P4 IMAD.IADD R4, R4, 0x1, -R21 ;  /* 0x000000010404c824 */ /* 0x000fca00078e0a15 */
[C---:B------:R-:W-:Y:S01]  /*6a50*/  ISETP.GT.U32.AND P0, PT, R21.reuse, R4, PT ;  /* 0x000000041500720c */ /* 0x040fe20003f04070 */
[----:B------:R-:W-:Y:S01]  /*6a60*/  IMAD R7, R21, R6, R7 ;  /* 0x0000000615077224 */ /* 0x000fe200078e0207 */
[----:B------:R-:W-:-:S04]  /*6a70*/  ISETP.GE.AND P1, PT, R11, RZ, PT ;  /* 0x000000ff0b00720c */ /* 0x000fc80003f26270 */
[----:B------:R-:W-:Y:S02]  /*6a80*/  ISETP.GT.U32.AND P6, PT, R21, R7, PT ;  /* 0x000000071500720c */ /* 0x000fe40003fc4070 */
[----:B------:R-:W-:-:S05]  /*6a90*/  IABS R11, R11 ;  /* 0x0000000b000b7213 */ /* 0x000fca0000000000 */
[--C-:B------:R-:W-:Y:S01]  /*6aa0*/  @!P0 IMAD.IADD R4, R4, 0x1, -R21.reuse ;  /* 0x0000000104048824 */ /* 0x100fe200078e0a15 */
[----:B------:R-:W-:Y:S01]  /*6ab0*/  ISETP.GT.U32.AND P0, PT, R21, R8, PT ;  /* 0x000000081500720c */ /* 0x000fe20003f04070 */
[C---:B------:R-:W-:Y:S01]  /*6ac0*/  IMAD.HI.U32 R2, R0.reuse, R11, RZ ;  /* 0x0000000b00027227 */ /* 0x040fe200078e00ff */
[----:B-----5:R-:W-:Y:S02]  /*6ad0*/  ISETP.GE.AND P4, PT, R9, RZ, PT ;  /* 0x000000ff0900720c */ /* 0x020fe40003f86270 */
[----:B------:R-:W-:Y:S01]  /*6ae0*/  IABS R9, R9 ;  /* 0x0000000900097213 */ /* 0x000fe20000000000 */
[----:B------:R-:W-:Y:S01]  /*6af0*/  IMAD.MOV R2, RZ, RZ, -R2 ;  /* 0x000000ffff027224 */ /* 0x000fe200078e0a02 */
[----:B----4-:R-:W-:Y:S01]  /*6b00*/  IABS R6, R12 ;  /* 0x0000000c00067213 */ /* 0x010fe20000000000 */
[----:B------:R-:W-:Y:S02]  /*6b10*/  @!P6 IMAD.IADD R7, R7, 0x1, -R21 ;  /* 0x000000010707e824 */ /* 0x000fe400078e0a15 */
[----:B------:R-:W-:-:S04]  /*6b20*/  IMAD.HI.U32 R12, R0, R9, RZ ;  /* 0x00000009000c7227 */ /* 0x000fc800078e00ff */
        /* <DEDUP_REMOVED lines=20> */
[----:B------:R-:W-:-:S03]  /*6c70*/  IABS R12, R5 ;  /* 0x00000005000c7213 */ /* 0x000fc60000000000 */
        /* <DEDUP_REMOVED lines=67> */
[----:B------:R-:W4:Y:S04]  /*70b0*/  LDL.LU R12, [R1+0xcc] ;  /* 0x0000cc00010c7983 */ /* 0x000f280000300800 */
[----:B------:R0:W-:Y:S04]  /*70c0*/  STL [R1+0x388], R9 ;  /* 0x0003880901007387 */ /* 0x0001e80000100800 */
[----:B0-----:R-:W5:Y:S01]  /*70d0*/  LDL.LU R9, [R1+0xc4] ;  /* 0x0000c40001097983 */ /* 0x001f620000300800 */
[----:B---3--:R-:W-:Y:S01]  /*70e0*/  ISETP.GE.AND P3, PT, R2, RZ, PT ;  /* 0x000000ff0200720c */ /* 0x008fe20003f66270 */
[----:B------:R-:W-:-:S04]  /*70f0*/  IMAD.MOV.U32 R2, RZ, RZ, R5 ;  /* 0x000000ffff027224 */ /* 0x000fc800078e0005 */
[----:B------:R-:W-:-:S05]  /*7100*/  @!P0 IMAD.MOV R2, RZ, RZ, -R2 ;  /* 0x000000ffff028224 */ /* 0x000fca00078e0a02 */
[----:B------:R0:W-:Y:S01]  /*7110*/  STL [R1+0x384], R2 ;  /* 0x0003840201007387 */ /* 0x0001e20000100800 */
[----:B--2---:R-:W-:Y:S01]  /*7120*/  IABS R5, R14 ;  /* 0x0000000e00057213 */ /* 0x004fe20000000000 */
[----:B------:R-:W-:Y:S02]  /*7130*/  IMAD.MOV.U32 R14, RZ, RZ, R10 ;  /* 0x000000ffff0e7224 */ /* 0x000fe400078e000a */
[----:B0-----:R-:W-:Y:S02]  /*7140*/  IMAD.MOV.U32 R2, RZ, RZ, R6 ;  /* 0x000000ffff027224 */ /* 0x001fe400078e0006 */
[----:B------:R-:W2:Y:S02]  /*7150*/  LDL.LU R6, [R1+0xc0] ;  /* 0x0000c00001067983 */ /* 0x000ea40000300800 */
[----:B------:R-:W-:Y:S02]  /*7160*/  @!P5 IMAD.MOV R2, RZ, RZ, -R2 ;  /* 0x000000ffff02d224 */ /* 0x000fe400078e0a02 */
[----:B------:R-:W3:Y:S04]  /*7170*/  LDL.LU R10, [R1+0xc8] ;  /* 0x0000c800010a7983 */ /* 0x000ee80000300800 */
        /* <DEDUP_REMOVED lines=10> */
[----:B0-----:R-:W4:Y:S01]  /*7220*/  LDL.LU R14, [R1+0x2674] ;  /* 0x00267400010e7983 */ /* 0x001f220000300800 */
        /* <DEDUP_REMOVED lines=14> */
[----:B---3--:R-:W-:-:S11]  /*7310*/  ISETP.GE.AND P5, PT, R10, RZ, PT ;  /* 0x000000ff0a00720c */ /* 0x008fd60003fa6270 */
[----:B------:R-:W-:Y:S01]  /*7320*/  @!P4 IMAD.IADD R8, R8, 0x1, -R21 ;  /* 0x000000010808c824 */ /* 0x000fe200078e0a15 */
[----:B--2---:R-:W-:Y:S01]  /*7330*/  ISETP.GE.AND P2, PT, R13, RZ, PT ;  /* 0x000000ff0d00720c */ /* 0x004fe20003f46270 */
[----:B------:R-:W-:Y:S02]  /*7340*/  IMAD.MOV.U32 R13, RZ, RZ, R11 ;  /* 0x000000ffff0d7224 */ /* 0x000fe400078e000b */
[----:B------:R-:W2:Y:S04]  /*7350*/  LDL.LU R11, [R1+0x10c] ;  /* 0x00010c00010b7983 */ /* 0x000ea80000300800 */
[----:B------:R0:W-:Y:S06]  /*7360*/  STL [R1+0x370], R7 ;  /* 0x0003700701007387 */ /* 0x0001ec0000100800 */
[----:B------:R-:W-:Y:S01]  /*7370*/  @!P2 IMAD.MOV R13, RZ, RZ, -R13 ;  /* 0x000000ffff0da224 */ /* 0x000fe200078e0a0d */
[----:B0-----:R-:W3:Y:S04]  /*7380*/  LDL.LU R7, [R1+0x110] ;  /* 0x0001100001077983 */ /* 0x001ee80000300800 */
[----:B------:R0:W-:Y:S04]  /*7390*/  STL [R1+0x36c], R13 ;  /* 0x00036c0d01007387 */ /* 0x0001e80000100800 */
[----:B0-----:R-:W2:Y:S01]  /*73a0*/  LDL R13, [R1+0xd4] ;  /* 0x0000d400010d7983 */ /* 0x001ea20000100800 */
[----:B----4-:R-:W-:-:S02]  /*73b0*/  IABS R10, R14 ;  /* 0x0000000e000a7213 */ /* 0x010fc40000000000 */
[----:B------:R-:W-:Y:S02]  /*73c0*/  ISETP.GE.AND P4, PT, R14, RZ, PT ;  /* 0x000000ff0e00720c */ /* 0x000fe40003f86270 */
[----:B------:R-:W4:Y:S01]  /*73d0*/  LDL R14, [R1+0xe4] ;  /* 0x0000e400010e7983 */ /* 0x000f220000100800 */
[----:B------:R-:W-:Y:S01]  /*73e0*/  ISETP.GE.AND P0, PT, R6, RZ, PT ;  /* 0x000000ff0600720c */ /* 0x000fe20003f06270 */
[----:B------:R-:W-:Y:S01]  /*73f0*/  IMAD.HI.U32 R6, R0, R5, RZ ;  /* 0x0000000500067227 */ /* 0x000fe200078e00ff */
[----:B------:R-:W-:Y:S02]  /*7400*/  ISETP.GT.U32.AND P1, PT, R21, R2, PT ;  /* 0x000000021500720c */ /* 0x000fe40003f24070 */
[----:B-----5:R-:W-:Y:S01]  /*7410*/  ISETP.GE.AND P6, PT, R9, RZ, PT ;  /* 0x000000ff0900720c */ /* 0x020fe20003fc6270 */
[----:B------:R-:W-:Y:S01]  /*7420*/  IMAD.MOV R6, RZ, RZ, -R6 ;  /* 0x000000ffff067224 */ /* 0x000fe200078e0a06 */
[----:B------:R-:W-:-:S03]  /*7430*/  IABS R9, R12 ;  /* 0x0000000c00097213 */ /* 0x000fc60000000000 */
[----:B------:R-:W-:Y:S02]  /*7440*/  IMAD R5, R21, R6, R5 ;  /* 0x0000000615057224 */ /* 0x000fe400078e0205 */
[----:B------:R-:W-:-:S04]  /*7450*/  IMAD.HI.U32 R6, R0, R9, RZ ;  /* 0x0000000900067227 */ /* 0x000fc800078e00ff */
[----:B------:R-:W-:Y:S02]  /*7460*/  IMAD.MOV R6, RZ, RZ, -R6 ;  /* 0x000000ffff067224 */ /* 0x000fe400078e0a06 */
[----:B------:R-:W-:Y:S02]  /*7470*/  @!P1 IMAD.IADD R2, R2, 0x1, -R21 ;  /* 0x0000000102029824 */ /* 0x000fe400078e0a15 */
[----:B------:R-:W-:Y:S02]  /*7480*/  IMAD R9, R21, R6, R9 ;  /* 0x0000000615097224 */ /* 0x000fe400078e0209 */
[----:B------:R-:W-:Y:S01]  /*7490*/  @!P0 IMAD.MOV R8, RZ, RZ, -R8 ;  /* 0x000000ffff088224 */ /* 0x000fe200078e0a08 */
[----:B------:R-:W-:Y:S02]  /*74a0*/  ISETP.GE.AND P2, PT, R12, RZ, PT ;  /* 0x000000ff0c00720c */ /* 0x000fe40003f46270 */
[----:B------:R-:W5:Y:S04]  /*74b0*/  LDL R12, [R1+0xe0] ;  /* 0x0000e000010c7983 */ /* 0x000f680000100800 */
[----:B------:R-:W-:Y:S01]  /*74c0*/  STL [R1+0x364], R8 ;  /* 0x0003640801007387 */ /* 0x000fe20000100800 */
[----:B--2---:R-:W-:Y:S01]  /*74d0*/  IABS R6, R13 ;  /* 0x0000000d00067213 */ /* 0x004fe20000000000 */
[----:B------:R-:W-:-:S04]  /*74e0*/  IMAD.MOV.U32 R13, RZ, RZ, R2 ;  /* 0x000000ffff0d7224 */ /* 0x000fc800078e0002 */
[----:B------:R-:W-:-:S05]  /*74f0*/  @!P6 IMAD.MOV R13, RZ, RZ, -R13 ;  /* 0x000000ffff0de224 */ /* 0x000fca00078e0a0d */
[----:B------:R0:W-:Y:S02]  /*7500*/  STL [R1+0x360], R13 ;  /* 0x0003600d01007387 */ /* 0x0001e40000100800 */
[----:B0-----:R-:W-:-:S04]  /*7510*/  IMAD.HI.U32 R13, R0, R6, RZ ;  /* 0x00000006000d7227 */ /* 0x001fc800078e00ff */
[----:B------:R-:W-:Y:S01]  /*7520*/  IMAD.MOV R13, RZ, RZ, -R13 ;  /* 0x000000ffff0d7224 */ /* 0x000fe200078e0a0d */
[----:B----4-:R-:W-:Y:S02]  /*7530*/  IABS R8, R14 ;  /* 0x0000000e00087213 */ /* 0x010fe40000000000 */
[----:B------:R-:W2:Y:S01]  /*7540*/  LDL R14, [R1+0xf0] ;  /* 0x0000f000010e7983 */ /* 0x000ea20000100800 */
[----:B------:R-:W-:-:S03]  /*7550*/  IMAD R6, R21, R13, R6 ;  /* 0x0000000d15067224 */ /* 0x000fc600078e0206 */
[----:B------:R-:W4:Y:S04]  /*7560*/  LDL R13, [R1+0xec] ;  /* 0x0000ec00010d7983 */ /* 0x000f280000100800 */
[----:B------:R0:W-:Y:S04]  /*7570*/  STL [R1+0x2670], R6 ;  /* 0x0026700601007387 */ /* 0x0001e80000100800 */
[----:B0-----:R-:W2:Y:S01]  /*7580*/  LDL R6, [R1+0xe8] ;  /* 0x0000e80001067983 */ /* 0x001ea20000100800 */
        /* <DEDUP_REMOVED lines=8> */
[----:B------:R-:W-:-:S05]  /*7610*/  IABS R11, R11 ;  /* 0x0000000b000b7213 */ /* 0x000fca0000000000 */
[--C-:B------:R-:W-:Y:S01]  /*7620*/  @!P0 IMAD.IADD R5, R5, 0x1, -R21.reuse ;  /* 0x0000000105058824 */ /* 0x100fe200078e0a15 */
[----:B------:R-:W-:Y:S01]  /*7630*/  ISETP.GT.U32.AND P0, PT, R21, R10, PT ;  /* 0x0000000a1500720c */ /* 0x000fe20003f04070 */
[C---:B------:R-:W-:Y:S01]  /*7640*/  IMAD.HI.U32 R2, R0.reuse, R11, RZ ;  /* 0x0000000b00027227 */ /* 0x040fe200078e00ff */
[----:B---3--:R-:W-:Y:S02]  /*7650*/  ISETP.GE.AND P3, PT, R7, RZ, PT ;  /* 0x000000ff0700720c */ /* 0x008fe40003f66270 */
[----:B------:R-:W-:Y:S01]  /*7660*/  IABS R7, R7 ;  /* 0x0000000700077213 */ /* 0x000fe20000000000 */
[----:B------:R-:W-:Y:S01]  /*7670*/  IMAD.MOV R2, RZ, RZ, -R2 ;  /* 0x000000ffff027224 */ /* 0x000fe200078e0a02 */
[----:B-----5:R-:W-:Y:S01]  /*7680*/  IABS R4, R12 ;  /* 0x0000000c00047213 */ /* 0x020fe20000000000 */
        /* <DEDUP_REMOVED lines=17> */
[----:B----4-:R-:W-:Y:S02]  /*77a0*/  IABS R11, R13 ;  /* 0x0000000d000b7213 */ /* 0x010fe40000000000 */
        /* <DEDUP_REMOVED lines=71> */
[----:B------:R-:W4:Y:S01]  /*7c20*/  LDL.LU R12, [R1+0x100] ;  /* 0x00010000010c7983 */ /* 0x000f220000300800 */
[----:B------:R-:W-:Y:S01]  /*7c30*/  @!P6 IMAD.IADD R4, R4, 0x1, -R21 ;  /* 0x000000010404e824 */ /* 0x000fe200078e0a15 */
[----:B---3--:R-:W-:Y:S01]  /*7c40*/  ISETP.GE.AND P2, PT, R2, RZ, PT ;  /* 0x000000ff0200720c */ /* 0x008fe20003f46270 */
[----:B------:R-:W-:Y:S02]  /*7c50*/  IMAD.MOV.U32 R2, RZ, RZ, R6 ;  /* 0x000000ffff027224 */ /* 0x000fe400078e0006 */
[----:B------:R-:W3:Y:S02]  /*7c60*/  LDL.LU R6, [R1+0xf4] ;  /* 0x0000f40001067983 */ /* 0x000ee40000300800 */
[----:B------:R-:W-:-:S02]  /*7c70*/  @!P0 IMAD.MOV R2, RZ, RZ, -R2 ;  /* 0x000000ffff028224 */ /* 0x000fc400078e0a02 */
[----:B------:R0:W-:Y:S04]  /*7c80*/  STL [R1+0x348], R7 ;  /* 0x0003480701007387 */ /* 0x0001e80000100800 */
[----:B0-----:R-:W5:Y:S04]  /*7c90*/  LDL.LU R7, [R1+0xf8] ;  /* 0x0000f80001077983 */ /* 0x001f680000300800 */
[----:B------:R0:W-:Y:S02]  /*7ca0*/  STL [R1+0x340], R2 ;  /* 0x0003400201007387 */ /* 0x0001e40000100800 */
[----:B0-----:R-:W-:Y:S01]  /*7cb0*/  IMAD.MOV.U32 R2, RZ, RZ, R4 ;  /* 0x000000ffff027224 */ /* 0x001fe200078e0004 */
[----:B--2---:R-:W-:-:S03]  /*7cc0*/  IABS R4, R14 ;  /* 0x0000000e00047213 */ /* 0x004fc60000000000 */
[----:B------:R-:W-:Y:S02]  /*7cd0*/  @!P5 IMAD.MOV R2, RZ, RZ, -R2 ;  /* 0x000000ffff02d224 */ /* 0x000fe400078e0a02 */
[----:B------:R-:W-:Y:S02]  /*7ce0*/  IMAD.MOV.U32 R14, RZ, RZ, R8 ;  /* 0x000000ffff0e7224 */ /* 0x000fe400078e0008 */
[----:B------:R-:W2:Y:S04]  /*7cf0*/  LDL.LU R8, [R1+0xfc] ;  /* 0x0000fc0001087983 */ /* 0x000ea80000300800 */
        /* <DEDUP_REMOVED lines=25> */
[----:B------:R-:W-:-:S11]  /*7e90*/  ISETP.GE.AND P5, PT, R8, RZ, PT ;  /* 0x000000ff0800720c */ /* 0x000fd60003fa6270 */
[----:B------:R-:W-:Y:S01]  /*7ea0*/  @!P3 IMAD.IADD R10, R10, 0x1, -R21 ;  /* 0x000000010a0ab824 */ /* 0x000fe200078e0a15 */
[----:B--2---:R-:W-:Y:S01]  /*7eb0*/  ISETP.GE.AND P4, PT, R13, RZ, PT ;  /* 0x000000ff0d00720c */ /* 0x004fe20003f86270 */
[----:B------:R-:W-:Y:S02]  /*7ec0*/  IMAD.MOV.U32 R13, RZ, RZ, R11 ;  /* 0x000000ffff0d7224 */ /* 0x000fe400078e000b */
[----:B------:R-:W2:Y:S04]  /*7ed0*/  LDL.LU R11, [R1+0x140] ;  /* 0x00014000010b7983 */ /* 0x000ea80000300800 */
[----:B------:R0:W-:Y:S06]  /*7ee0*/  STL [R1+0x330], R9 ;  /* 0x0003300901007387 */ /* 0x0001ec0000100800 */
[----:B------:R-:W-:Y:S01]  /*7ef0*/  @!P4 IMAD.MOV R13, RZ, RZ, -R13 ;  /* 0x000000ffff0dc224 */ /* 0x000fe200078e0a0d */
[----:B0-----:R-:W2:Y:S04]  /*7f00*/  LDL.LU R9, [R1+0x144] ;  /* 0x0001440001097983 */ /* 0x001ea80000300800 */
[----:B------:R0:W-:Y:S04]  /*7f10*/  STL [R1+0x32c], R13 ;  /* 0x00032c0d01007387 */ /* 0x0001e80000100800 */
[----:B0-----:R-:W2:Y:S01]  /*7f20*/  LDL R13, [R1+0x108] ;  /* 0x00010800010d7983 */ /* 0x001ea20000100800 */
[----:B---3--:R-:W-:-:S02]  /*7f30*/  IABS R8, R14 ;  /* 0x0000000e00087213 */ /* 0x008fc40000000000 */
[----:B------:R-:W-:Y:S02]  /*7f40*/  ISETP.GE.AND P3, PT, R14, RZ, PT ;  /* 0x000000ff0e00720c */ /* 0x000fe40003f66270 */
[----:B------:R-:W3:Y:S01]  /*7f50*/  LDL R14, [R1+0x118] ;  /* 0x00011800010e7983 */ /* 0x000ee20000100800 */
[----:B------:R-:W-:Y:S01]  /*7f60*/  ISETP.GE.AND P0, PT, R6, RZ, PT ;  /* 0x000000ff0600720c */ /* 0x000fe20003f06270 */
[----:B------:R-:W-:Y:S01]  /*7f70*/  IMAD.HI.U32 R6, R0, R4, RZ ;  /* 0x0000000400067227 */ /* 0x000fe200078e00ff */
[----:B------:R-:W-:Y:S02]  /*7f80*/  ISETP.GT.U32.AND P1, PT, R21, R2, PT ;  /* 0x000000021500720c */ /* 0x000fe40003f24070 */
[----:B-----5:R-:W-:Y:S01]  /*7f90*/  ISETP.GE.AND P6, PT, R7, RZ, PT ;  /* 0x000000ff0700720c */ /* 0x020fe20003fc6270 */
[----:B------:R-:W-:Y:S01]  /*7fa0*/  IMAD.MOV R6, RZ, RZ, -R6 ;  /* 0x000000ffff067224 */ /* 0x000fe200078e0a06 */
[----:B----4-:R-:W-:-:S03]  /*7fb0*/  IABS R7, R12 ;  /* 0x0000000c00077213 */ /* 0x010fc60000000000 */
[----:B------:R-:W-:Y:S02]  /*7fc0*/  IMAD R4, R21, R6, R4 ;  /* 0x0000000615047224 */ /* 0x000fe400078e0204 */
[----:B------:R-:W-:-:S04]  /*7fd0*/  IMAD.HI.U32 R6, R0, R7, RZ ;  /* 0x0000000700067227 */ /* 0x000fc800078e00ff */
[----:B------:R-:W-:Y:S02]  /*7fe0*/  IMAD.MOV R6, RZ, RZ, -R6 ;  /* 0x000000ffff067224 */ /* 0x000fe400078e0a06 */
[----:B------:R-:W-:Y:S02]  /*7ff0*/  @!P1 IMAD.IADD R2, R2, 0x1, -R21 ;  /* 0x0000000102029824 */ /* 0x000fe400078e0a15 */
[----:B------:R-:W-:Y:S01]  /*8000*/  IMAD R7, R21, R6, R7 ;  /* 0x0000000615077224 */ /* 0x000fe200078e0207 */
[----:B------:R-:W-:Y:S01]  /*8010*/  ISETP.GE.AND P4, PT, R12, RZ, PT ;  /* 0x000000ff0c00720c */ /* 0x000fe20003f86270 */
[----:B------:R-:W-:Y:S01]  /*8020*/  @!P0 IMAD.MOV R10, RZ, RZ, -R10 ;  /* 0x000000ffff0a8224 */ /* 0x000fe200078e0a0a */
[----:B------:R-:W4:Y:S04]  /*8030*/  LDL R12, [R1+0x114] ;  /* 0x00011400010c7983 */ /* 0x000f280000100800 */
[----:B------:R-:W-:Y:S01]  /*8040*/  STL [R1+0x320], R10 ;  /* 0x0003200a01007387 */ /* 0x000fe20000100800 */
        /* <DEDUP_REMOVED lines=13> */
[----:B------:R-:W-:-:S12]  /*8120*/  IMAD.HI.U32 R5, R0, R8, RZ ;  /* 0x0000000800057227 */ /* 0x000fd800078e00ff */
[----:B------:R-:W-:-:S05]  /*8130*/  @!P2 IMAD.IADD R4, R4, 0x1, -R21 ;  /* 0x000000010404a824 */ /* 0x000fca00078e0a15 */
[----:B------:R-:W-:Y:S01]  /*8140*/  ISETP.GT.U32.AND P0, PT, R21, R4, PT ;  /* 0x000000041500720c */ /* 0x000fe20003f04070 */
[----:B------:R-:W-:Y:S01]  /*8150*/  IMAD.MOV R5, RZ, RZ, -R5 ;  /* 0x000000ffff057224 */ /* 0x000fe200078e0a05 */
[----:B------:R-:W-:Y:S02]  /*8160*/  ISETP.GE.AND P2, PT, R9, RZ, PT ;  /* 0x000000ff0900720c */ /* 0x000fe40003f46270 */
[C---:B------:R-:W-:Y:S01]  /*8170*/  ISETP.GT.U32.AND P6, PT, R21.reuse, R7, PT ;  /* 0x000000071500720c */ /* 0x040fe20003fc4070 */
[----:B------:R-:W-:Y:S01]  /*8180*/  IMAD R8, R21, R5, R8 ;  /* 0x0000000515087224 */ /* 0x000fe200078e0208 */
[----:B------:R-:W-:Y:S02]  /*8190*/  IABS R9, R9 ;  /* 0x0000000900097213 */ /* 0x000fe40000000000 */
[----:B----4-:R-:W-:-:S05]  /*81a0*/  IABS R5, R12 ;  /* 0x0000000c00057213 */ /* 0x010fca0000000000 */
[--C-:B------:R-:W-:Y:S01]  /*81b0*/  @!P0 IMAD.IADD R4, R4, 0x1, -R21.reuse ;  /* 0x0000000104048824 */ /* 0x100fe200078e0a15 */
[----:B------:R-:W-:Y:S01]  /*81c0*/  ISETP.GT.U32.AND P0, PT, R21, R8, PT ;  /* 0x000000081500720c */ /* 0x000fe20003f04070 */
[C---:B------:R-:W-:Y:S01]  /*81d0*/  IMAD.HI.U32 R12, R0.reuse, R9, RZ ;  /* 0x00000009000c7227 */ /* 0x040fe200078e00ff */
[----:B------:R-:W-:Y:S02]  /*81e0*/  ISETP.GE.AND P1, PT, R11, RZ, PT ;  /* 0x000000ff0b00720c */ /* 0x000fe40003f26270 */
[----:B------:R-:W-:Y:S01]  /*81f0*/  IABS R11, R11 ;  /* 0x0000000b000b7213 */ /* 0x000fe20000000000 */
[----:B------:R-:W-:Y:S02]  /*8200*/  IMAD.MOV R12, RZ, RZ, -R12 ;  /* 0x000000ffff0c7224 */ /* 0x000fe400078e0a0c */
[----:B------:R-:W-:Y:S02]  /*8210*/  @!P6 IMAD.IADD R7, R7, 0x1, -R21 ;  /* 0x000000010707e824 */ /* 0x000fe400078e0a15 */
[----:B------:R-:W-:-:S04]  /*8220*/  IMAD.HI.U32 R2, R0, R11, RZ ;  /* 0x0000000b00027227 */ /* 0x000fc800078e00ff */
[----:B------:R-:W-:Y:S02]  /*8230*/  IMAD R9, R21, R12, R9 ;  /* 0x0000000c15097224 */ /* 0x000fe400078e0209 */
[----:B------:R-:W-:-:S04]  /*8240*/  IMAD.HI.U32 R12, R0, R5, RZ ;  /* 0x00000005000c7227 */ /* 0x000fc800078e00ff */
[----:B------:R-:W-:Y:S02]  /*8250*/  IMAD.MOV R2, RZ, RZ, -R2 ;  /* 0x000000ffff027224 */ /* 0x000fe400078e0a02 */
[----:B------:R-:W-:Y:S01]  /*8260*/  @!P0 IMAD.IADD R8, R8, 0x1, -R21 ;  /* 0x0000000108088824 */ /* 0x000fe200078e0a15 */
[C---:B------:R-:W-:Y:S01]  /*8270*/  ISETP.GT.U32.AND P0, PT, R21.reuse, R7, PT ;  /* 0x000000071500720c */ /* 0x040fe20003f04070 */
[----:B------:R-:W-:Y:S02]  /*8280*/  IMAD.MOV R12, RZ, RZ, -R12 ;  /* 0x000000ffff0c7224 */ /* 0x000fe400078e0a0c */
[----:B------:R-:W-:Y:S02]  /*8290*/  IMAD R2, R21, R2, R11 ;  /* 0x0000000215027224 */ /* 0x000fe400078e020b */
[----:B------:R-:W-:-:S04]  /*82a0*/  IMAD.HI.U32 R11, R0, R10, RZ ;  /* 0x0000000a000b7227 */ /* 0x000fc800078e00ff */
[----:B------:R-:W-:Y:S02]  /*82b0*/  IMAD R5, R21, R12, R5 ;  /* 0x0000000c15057224 */ /* 0x000fe400078e0205 */
[----:B------:R-:W-:Y:S02]  /*82c0*/  IMAD.MOV R11, RZ, RZ, -R11 ;  /* 0x000000ffff0b7224 */ /* 0x000fe400078e0a0b */
[----:B------:R-:W-:Y:S02]  /*82d0*/  @!P0 IMAD.IADD R7, R7, 0x1, -R21 ;  /* 0x0000000107078824 */ /* 0x000fe400078e0a15 */
[----:B------:R-:W-:Y:S01]  /*82e0*/  IMAD R10, R21, R11, R10 ;  /* 0x0000000b150a7224 */ /* 0x000fe200078e020a */
[----:B---3--:R-:W-:Y:S02]  /*82f0*/  IABS R11, R13 ;  /* 0x0000000d000b7213 */ /* 0x008fe40000000000 */
[----:B-----5:R-:W-:Y:S01]  /*8300*/  IABS R12, R6 ;  /* 0x00000006000c7213 */ /* 0x020fe20000000000 */
[----:B------:R-:W-:Y:S01]  /*8310*/  IMAD.MOV.U32 R6, RZ, RZ, R4 ;  /* 0x000000ffff067224 */ /* 0x000fe200078e0004 */
[----:B--2---:R-:W-:-:S03]  /*8320*/  IABS R4, R14 ;  /* 0x0000000e00047213 */ /* 0x004fc60000000000 */
[----:B------:R-:W-:Y:S02]  /*8330*/  @!P5 IMAD.MOV R6, RZ, RZ, -R6 ;  /* 0x000000ffff06d224 */ /* 0x000fe400078e0a06 */
[----:B------:R-:W-:-:S03]  /*8340*/  IMAD.HI.U32 R14, R0, R11, RZ ;  /* 0x0000000b000e7227 */ /* 0x000fc600078e00ff */
[----:B------:R0:W-:Y:S01]  /*8350*/  STL [R1+0x2fc], R6 ;  /* 0x0002fc0601007387 */ /* 0x0001e20000100800 */
[----:B------:R-:W-:-:S03]  /*8360*/  IMAD.HI.U32 R13, R0, R4, RZ ;  /* 0x00000004000d7227 */ /* 0x000fc600078e00ff */
[----:B------:R1:W-:Y:S01]  /*8370*/  STL [R1+0x265c], R0 ;  /* 0x00265c0001007387 */ /* 0x0003e20000100800 */
        /* <DEDUP_REMOVED lines=84> */
[C---:B------:R-:W-:Y:S01]  /*88c0*/  ISETP.GT.U32.AND P2, PT, R21.reuse, R7, PT ;  /* 0x000000071500720c */ /* 0x040fe20003f44070 */
[C---:B--2---:R-:W-:Y:S02]  /*88d0*/  IMAD R2, R21.reuse, R13, R2 ;  /* 0x0000000d15027224 */ /* 0x044fe400078e0202 */
[----:B------:R-:W2:Y:S04]  /*88e0*/  LDL.LU R13, [R1+0x124] ;  /* 0x00012400010d7983 */ /* 0x000ea80000300800 */
[----:B------:R0:W-:Y:S04]  /*88f0*/  STL [R1+0x2a0], R14 ;  /* 0x0002a00e01007387 */ /* 0x0001e80000100800 */
[----:B0-----:R-:W3:Y:S01]  /*8900*/  LDL.LU R14, [R1+0x2654] ;  /* 0x00265400010e7983 */ /* 0x001ee20000300800 */
[----:B------:R-:W-:Y:S01]  /*8910*/  @!P6 IMAD.IADD R4, R4, 0x1, -R21 ;  /* 0x000000010404e824 */ /* 0x000fe200078e0a15 */
[----:B------:R-:W-:-:S04]  /*8920*/  ISETP.GT.U32.AND P0, PT, R21, R11, PT ;  /* 0x0000000b1500720c */ /* 0x000fc80003f04070 */
[----:B------:R-:W-:Y:S01]  /*8930*/  ISETP.GT.U32.AND P6, PT, R21, R4, PT ;  /* 0x000000041500720c */ /* 0x000fe20003fc4070 */
[----:B------:R-:W-:Y:S01]  /*8940*/  @!P2 IMAD.IADD R7, R7, 0x1, -R21 ;  /* 0x000000010707a824 */ /* 0x000fe200078e0a15 */
[----:B------:R-:W-:-:S03]  /*8950*/  ISETP.GT.U32.AND P5, PT, R21, R8, PT ;  /* 0x000000081500720c */ /* 0x000fc60003fa4070 */
[----:B------:R-:W-:-:S04]  /*8960*/  @!P1 IMAD.MOV R7, RZ, RZ, -R7 ;  /* 0x000000ffff079224 */ /* 0x000fc800078e0a07 */
[----:B------:R-:W-:-:S04]  /*8970*/  @!P0 IMAD.IADD R11, R11, 0x1, -R21 ;  /* 0x000000010b0b8824 */ /* 0x000fc800078e0a15 */
[----:B------:R-:W-:Y:S02]  /*8980*/  @!P6 IMAD.IADD R4, R4, 0x1, -R21 ;  /* 0x000000010404e824 */ /* 0x000fe400078e0a15 */
[----:B------:R-:W-:Y:S01]  /*8990*/  @!P4 IMAD.MOV R11, RZ, RZ, -R11 ;  /* 0x000000ffff0bc224 */ /* 0x000fe200078e0a0b */
[----:B------:R-:W-:Y:S04]  /*89a0*/  STL [R1+0x294], R7 ;  /* 0x0002940701007387 */ /* 0x000fe80000100800 */
[----:B------:R0:W-:Y:S01]  /*89b0*/  STL [R1+0x280], R11 ;  /* 0x0002800b01007387 */ /* 0x0001e20000100800 */
[----:B------:R-:W-:-:S03]  /*89c0*/  @!P5 IMAD.IADD R8, R8, 0x1, -R21 ;  /* 0x000000010808d824 */ /* 0x000fc600078e0a15 */
[----:B0-----:R-:W4:Y:S02]  /*89d0*/  LDL.LU R11, [R1+0x174] ;  /* 0x00017400010b7983 */ /* 0x001f240000300800 */
[----:B------:R-:W-:Y:S02]  /*89e0*/  ISETP.GT.U32.AND P1, PT, R21, R8, PT ;  /* 0x000000081500720c */ /* 0x000fe40003f24070 */
[----:B------:R-:W-:-:S11]  /*89f0*/  ISETP.GE.AND P5, PT, R10, RZ, PT ;  /* 0x000000ff0a00720c */ /* 0x000fd60003fa6270 */
[----:B------:R-:W-:Y:S01]  /*8a00*/  @!P1 IMAD.IADD R8, R8, 0x1, -R21 ;  /* 0x0000000108089824 */ /* 0x000fe200078e0a15 */
[----:B--2---:R-:W-:Y:S01]  /*8a10*/  ISETP.GE.AND P3, PT, R13, RZ, PT ;  /* 0x000000ff0d00720c */ /* 0x004fe20003f66270 */
[----:B------:R-:W-:Y:S02]  /*8a20*/  IMAD.MOV.U32 R13, RZ, RZ, R4 ;  /* 0x000000ffff0d7224 */ /* 0x000fe400078e0004 */
[----:B------:R-:W2:Y:S10]  /*8a30*/  LDL.LU R4, [R1+0x178] ;  /* 0x0001780001047983 */ /* 0x000eb40000300800 */
[----:B------:R-:W-:-:S05]  /*8a40*/  @!P3 IMAD.MOV R13, RZ, RZ, -R13 ;  /* 0x000000ffff0db224 */ /* 0x000fca00078e0a0d */
[----:B------:R0:W-:Y:S04]  /*8a50*/  STL [R1+0x274], R13 ;  /* 0x0002740d01007387 */ /* 0x0001e80000100800 */
[----:B0-----:R-:W2:Y:S01]  /*8a60*/  LDL R13, [R1+0x13c] ;  /* 0x00013c00010d7983 */ /* 0x001ea20000100800 */
[----:B---3--:R-:W-:Y:S02]  /*8a70*/  IABS R10, R14 ;  /* 0x0000000e000a7213 */ /* 0x008fe40000000000 */
[----:B------:R-:W-:Y:S02]  /*8a80*/  ISETP.GE.AND P1, PT, R14, RZ, PT ;  /* 0x000000ff0e00720c */ /* 0x000fe40003f26270 */
[----:B------:R-:W3:Y:S01]  /*8a90*/  LDL R14, [R1+0x14c] ;  /* 0x00014c00010e7983 */ /* 0x000ee20000100800 */
[----:B------:R-:W-:Y:S01]  /*8aa0*/  ISETP.GT.U32.AND P2, PT, R21, R2, PT ;  /* 0x000000021500720c */ /* 0x000fe20003f44070 */
[----:B------:R-:W-:-:S12]  /*8ab0*/  IMAD.HI.U32 R7, R0, R10, RZ ;  /* 0x0000000a00077227 */ /* 0x000fd800078e00ff */
[----:B------:R-:W-:-:S05]  /*8ac0*/  @!P2 IMAD.IADD R2, R2, 0x1, -R21 ;  /* 0x000000010202a824 */ /* 0x000fca00078e0a15 */
[----:B------:R-:W-:Y:S02]  /*8ad0*/  ISETP.GT.U32.AND P2, PT, R21, R2, PT ;  /* 0x000000021500720c */ /* 0x000fe40003f44070 */
[----:B------:R-:W-:Y:S02]  /*8ae0*/  ISETP.GE.AND P0, PT, R6, RZ, PT ;  /* 0x000000ff0600720c */ /* 0x000fe40003f06270 */
[----:B-----5:R-:W-:Y:S01]  /*8af0*/  ISETP.GE.AND P6, PT, R9, RZ, PT ;  /* 0x000000ff0900720c */ /* 0x020fe20003fc6270 */
[----:B------:R-:W-:-:S04]  /*8b00*/  IMAD.MOV R7, RZ, RZ, -R7 ;  /* 0x000000ffff077224 */ /* 0x000fc800078e0a07 */
[----:B------:R-:W-:-:S04]  /*8b10*/  IMAD R10, R21, R7, R10 ;  /* 0x00000007150a7224 */ /* 0x000fc800078e020a */
[----:B------:R-:W-:Y:S01]  /*8b20*/  @!P2 IMAD.IADD R2, R2, 0x1, -R21 ;  /* 0x000000010202a824 */ /* 0x000fe200078e0a15 */
[----:B----4-:R-:W-:Y:S01]  /*8b30*/  IABS R9, R12 ;  /* 0x0000000c00097213 */ /* 0x010fe20000000000 */
[----:B------:R-:W-:Y:S01]  /*8b40*/  @!P0 IMAD.MOV R8, RZ, RZ, -R8 ;  /* 0x000000ffff088224 */ /* 0x000fe200078e0a08 */
[----:B------:R-:W-:Y:S02]  /*8b50*/  ISETP.GE.AND P3, PT, R12, RZ, PT ;  /* 0x000000ff0c00720c */ /* 0x000fe40003f66270 */
        /* <DEDUP_REMOVED lines=14> */
[----:B------:R-:W-:-:S04]  /*8c40*/  IMAD.HI.U32 R6, R0, R5, RZ ;  /* 0x0000000500067227 */ /* 0x000fc800078e00ff */
[----:B------:R-:W-:-:S04]  /*8c50*/  IMAD.MOV R6, RZ, RZ, -R6 ;  /* 0x000000ffff067224 */ /* 0x000fc800078e0a06 */
[----:B------:R-:W-:-:S05]  /*8c60*/  IMAD R6, R21, R6, R5 ;  /* 0x0000000615067224 */ /* 0x000fca00078e0205 */
[----:B------:R-:W-:Y:S01]  /*8c70*/  ISETP.GT.U32.AND P4, PT, R21, R6, PT ;  /* 0x000000061500720c */ /* 0x000fe20003f84070 */
[----:B------:R-:W-:-:S04]  /*8c80*/  IMAD.HI.U32 R5, R0, R9, RZ ;  /* 0x0000000900057227 */ /* 0x000fc800078e00ff */
[----:B------:R-:W-:-:S08]  /*8c90*/  IMAD.MOV R5, RZ, RZ, -R5 ;  /* 0x000000ffff057224 */ /* 0x000fd000078e0a05 */
[----:B------:R-:W-:-:S05]  /*8ca0*/  @!P4 IMAD.IADD R6, R6, 0x1, -R21 ;  /* 0x000000010606c824 */ /* 0x000fca00078e0a15 */
[C---:B------:R-:W-:Y:S01]  /*8cb0*/  ISETP.GT.U32.AND P0, PT, R21.reuse, R6, PT ;  /* 0x000000061500720c */ /* 0x040fe20003f04070 */
[----:B------:R-:W-:Y:S01]  /*8cc0*/  IMAD R9, R21, R5, R9 ;  /* 0x0000000515097224 */ /* 0x000fe200078e0209 */
[----:B------:R-:W-:-:S04]  /*8cd0*/  IABS R5, R4 ;  /* 0x0000000400057213 */ /* 0x000fc80000000000 */
[----:B------:R-:W-:Y:S02]  /*8ce0*/  ISETP.GT.U32.AND P6, PT, R21, R9, PT ;  /* 0x000000091500720c */ /* 0x000fe40003fc4070 */
[----:B------:R-:W-:Y:S02]  /*8cf0*/  ISETP.GE.AND P4, PT, R4, RZ, PT ;  /* 0x000000ff0400720c */ /* 0x000fe40003f86270 */
[----:B----4-:R-:W-:-:S03]  /*8d00*/  IABS R4, R12 ;  /* 0x0000000c00047213 */ /* 0x010fc60000000000 */
        /* <DEDUP_REMOVED lines=118> */
[----:B------:R-:W-:Y:S01]  /*9470*/  ISETP.GT.U32.AND P6, PT, R21, R6, PT ;  /* 0x000000061500720c */ /* 0x000fe20003fc4070 */
[--C-:B------:R-:W-:Y:S01]  /*9480*/  @!P4 IMAD.IADD R9, R9, 0x1, -R21.reuse ;  /* 0x000000010909c824 */ /* 0x100fe200078e0a15 */
[----:B------:R-:W-:Y:S01]  /*9490*/  ISETP.GT.U32.AND P5, PT, R21, R10, PT ;  /* 0x0000000a1500720c */ /* 0x000fe20003fa4070 */
[----:B------:R-:W-:Y:S01]  /*94a0*/  @!P0 IMAD.IADD R11, R11, 0x1, -R21 ;  /* 0x000000010b0b8824 */ /* 0x000fe200078e0a15 */
[----:B------:R-:W-:-:S03]  /*94b0*/  ISETP.GT.U32.AND P4, PT, R21, R2, PT ;  /* 0x000000021500720c */ /* 0x000fc60003f84070 */
[----:B------:R-:W-:-:S06]  /*94c0*/  @!P3 IMAD.MOV R11, RZ, RZ, -R11 ;  /* 0x000000ffff0bb224 */ /* 0x000fcc00078e0a0b */
[--C-:B------:R-:W-:Y:S02]  /*94d0*/  @!P6 IMAD.IADD R6, R6, 0x1, -R21.reuse ;  /* 0x000000010606e824 */ /* 0x100fe400078e0a15 */
[----:B------:R-:W-:-:S03]  /*94e0*/  @!P5 IMAD.IADD R10, R10, 0x1, -R21 ;  /* 0x000000010a0ad824 */ /* 0x000fc600078e0a15 */
[C---:B------:R-:W-:Y:S01]  /*94f0*/  ISETP.GT.U32.AND P6, PT, R21.reuse, R6, PT ;  /* 0x000000061500720c */ /* 0x040fe20003fc4070 */
[----:B------:R-:W-:Y:S01]  /*9500*/  @!P4 IMAD.IADD R2, R2, 0x1, -R21 ;  /* 0x000000010202c824 */ /* 0x000fe200078e0a15 */
[----:B------:R-:W-:Y:S02]  /*9510*/  ISETP.GT.U32.AND P4, PT, R21, R10, PT ;  /* 0x0000000a1500720c */ /* 0x000fe40003f84070 */
[----:B------:R-:W-:-:S09]  /*9520*/  ISETP.GE.AND P5, PT, R8, RZ, PT ;  /* 0x000000ff0800720c */ /* 0x000fd20003fa6270 */
[--C-:B------:R-:W-:Y:S02]  /*9530*/  @!P6 IMAD.IADD R6, R6, 0x1, -R21.reuse ;  /* 0x000000010606e824 */ /* 0x100fe400078e0a15 */
[----:B------:R-:W-:Y:S01]  /*9540*/  @!P4 IMAD.IADD R10, R10, 0x1, -R21 ;  /* 0x000000010a0ac824 */ /* 0x000fe200078e0a15 */
[----:B--2---:R-:W-:Y:S01]  /*9550*/  ISETP.GE.AND P1, PT, R13, RZ, PT ;  /* 0x000000ff0d00720c */ /* 0x004fe20003f26270 */
[----:B------:R-:W-:-:S04]  /*9560*/  IMAD.MOV.U32 R13, RZ, RZ, R9 ;  /* 0x000000ffff0d7224 */ /* 0x000fc800078e0009 */
[----:B------:R-:W-:-:S05]  /*9570*/  @!P2 IMAD.MOV R13, RZ, RZ, -R13 ;  /* 0x000000ffff0da224 */ /* 0x000fca00078e0a0d */
[----:B------:R-:W-:Y:S04]  /*9580*/  STL [R1+0x240], R13 ;  /* 0x0002400d01007387 */ /* 0x000fe80000100800 */
[----:B------:R0:W-:Y:S04]  /*9590*/  STL [R1+0x23c], R11 ;  /* 0x00023c0b01007387 */ /* 0x0001e80000100800 */
[----:B0-----:R-:W2:Y:S04]  /*95a0*/  LDL.LU R11, [R1+0x1a0] ;  /* 0x0001a000010b7983 */ /* 0x001ea80000300800 */
[----:B------:R-:W2:Y:S01]  /*95b0*/  LDL R13, [R1+0x170] ;  /* 0x00017000010d7983 */ /* 0x000ea20000100800 */
[----:B------:R-:W-:Y:S01]  /*95c0*/  @!P1 IMAD.MOV R6, RZ, RZ, -R6 ;  /* 0x000000ffff069224 */ /* 0x000fe200078e0a06 */
[----:B---3--:R-:W-:-:S02]  /*95d0*/  IABS R8, R14 ;  /* 0x0000000e00087213 */ /* 0x008fc40000000000 */
[----:B------:R-:W-:Y:S02]  /*95e0*/  ISETP.GE.AND P4, PT, R14, RZ, PT ;  /* 0x000000ff0e00720c */ /* 0x000fe40003f86270 */
[----:B------:R0:W-:Y:S04]  /*95f0*/  STL [R1+0x238], R6 ;  /* 0x0002380601007387 */ /* 0x0001e80000100800 */
[----:B------:R-:W3:Y:S01]  /*9600*/  LDL R14, [R1+0x180] ;  /* 0x00018000010e7983 */ /* 0x000ee20000100800 */
[----:B------:R-:W-:Y:S02]  /*9610*/  ISETP.GT.U32.AND P2, PT, R21, R2, PT ;  /* 0x000000021500720c */ /* 0x000fe40003f44070 */
[----:B-----5:R-:W-:Y:S01]  /*9620*/  ISETP.GE.AND P6, PT, R5, RZ, PT ;  /* 0x000000ff0500720c */ /* 0x020fe20003fc6270 */
[----:B------:R-:W-:Y:S01]  /*9630*/  IMAD.HI.U32 R5, R0, R4, RZ ;  /* 0x0000000400057227 */ /* 0x000fe200078e00ff */
[----:B------:R-:W-:-:S02]  /*9640*/  ISETP.GE.AND P0, PT, R7, RZ, PT ;  /* 0x000000ff0700720c */ /* 0x000fc40003f06270 */
[----:B----4-:R-:W-:Y:S01]  /*9650*/  IABS R7, R12 ;  /* 0x0000000c00077213 */ /* 0x010fe20000000000 */
[----:B------:R-:W-:Y:S02]  /*9660*/  IMAD.MOV R9, RZ, RZ, -R5 ;  /* 0x000000ffff097224 */ /* 0x000fe400078e0a05 */
[----:B------:R-:W-:Y:S02]  /*9670*/  IMAD.MOV.U32 R5, RZ, RZ, R8 ;  /* 0x000000ffff057224 */ /* 0x000fe400078e0008 */
[----:B------:R-:W-:-:S04]  /*9680*/  IMAD.HI.U32 R8, R0, R7, RZ ;  /* 0x0000000700087227 */ /* 0x000fc800078e00ff */
[----:B------:R-:W-:Y:S02]  /*9690*/  IMAD.MOV R8, RZ, RZ, -R8 ;  /* 0x000000ffff087224 */ /* 0x000fe400078e0a08 */
[----:B------:R-:W-:Y:S02]  /*96a0*/  @!P2 IMAD.IADD R2, R2, 0x1, -R21 ;  /* 0x000000010202a824 */ /* 0x000fe400078e0a15 */
[----:B0-----:R-:W-:Y:S01]  /*96b0*/  IMAD.MOV.U32 R6, RZ, RZ, R10 ;  /* 0x000000ffff067224 */ /* 0x001fe200078e000a */
[----:B------:R-:W-:Y:S01]  /*96c0*/  ISETP.GE.AND P1, PT, R12, RZ, PT ;  /* 0x000000ff0c00720c */ /* 0x000fe20003f26270 */
[----:B------:R-:W-:Y:S01]  /*96d0*/  IMAD R7, R21, R8, R7 ;  /* 0x0000000815077224 */ /* 0x000fe200078e0207 */
[----:B------:R-:W4:Y:S01]  /*96e0*/  LDL R12, [R1+0x17c] ;  /* 0x00017c00010c7983 */ /* 0x000f220000100800 */
[----:B------:R-:W-:-:S03]  /*96f0*/  @!P0 IMAD.MOV R6, RZ, RZ, -R6 ;  /* 0x000000ffff068224 */ /* 0x000fc600078e0a06 */
[----:B------:R-:W5:Y:S04]  /*9700*/  LDL.LU R8, [R1+0x19c] ;  /* 0x00019c0001087983 */ /* 0x000f680000300800 */
        /* <DEDUP_REMOVED lines=12> */
[----:B0-----:R-:W3:Y:S01]  /*97d0*/  LDL R10, [R1+0x188] ;  /* 0x00018800010a7983 */ /* 0x001ee20000100800 */
        /* <DEDUP_REMOVED lines=14> */
[----:B------:R-:W-:Y:S02]  /*98c0*/  ISETP.GE.AND P2, PT, R8, RZ, PT ;  /* 0x000000ff0800720c */ /* 0x000fe40003f46270 */
[----:B----4-:R-:W-:Y:S01]  /*98d0*/  IABS R8, R12 ;  /* 0x0000000c00087213 */ /* 0x010fe20000000000 */
[----:B------:R-:W-:-:S04]  /*98e0*/  IMAD.HI.U32 R12, R0, R9, RZ ;  /* 0x00000009000c7227 */ /* 0x000fc800078e00ff */
[----:B------:R-:W-:Y:S02]  /*98f0*/  IMAD.MOV R2, RZ, RZ, -R2 ;  /* 0x000000ffff027224 */ /* 0x000fe400078e0a02 */
[----:B------:R-:W-:Y:S02]  /*9900*/  IMAD.MOV R12, RZ, RZ, -R12 ;  /* 0x000000ffff0c7224 */ /* 0x000fe400078e0a0c */
[----:B------:R-:W-:Y:S02]  /*9910*/  @!P6 IMAD.IADD R7, R7, 0x1, -R21 ;  /* 0x000000010707e824 */ /* 0x000fe400078e0a15 */
[C---:B------:R-:W-:Y:S02]  /*9920*/  IMAD R11, R21.reuse, R2, R11 ;  /* 0x00000002150b7224 */ /* 0x040fe400078e020b */
[----:B------:R-:W-:Y:S02]  /*9930*/  IMAD R9, R21, R12, R9 ;  /* 0x0000000c15097224 */ /* 0x000fe400078e0209 */
[----:B------:R-:W-:-:S04]  /*9940*/  IMAD.HI.U32 R2, R0, R6, RZ ;  /* 0x0000000600027227 */ /* 0x000fc800078e00ff */
[----:B------:R-:W-:Y:S01]  /*9950*/  @!P0 IMAD.IADD R5, R5, 0x1, -R21 ;  /* 0x0000000105058824 */ /* 0x000fe200078e0a15 */
[----:B------:R-:W-:Y:S01]  /*9960*/  ISETP.GT.U32.AND P0, PT, R21, R7, PT ;  /* 0x000000071500720c */ /* 0x000fe20003f04070 */
[----:B------:R-:W-:-:S04]  /*9970*/  IMAD.HI.U32 R12, R0, R8, RZ ;  /* 0x00000008000c7227 */ /* 0x000fc800078e00ff */
[----:B------:R-:W-:Y:S02]  /*9980*/  IMAD.MOV R2, RZ, RZ, -R2 ;  /* 0x000000ffff027224 */ /* 0x000fe400078e0a02 */
[----:B------:R-:W-:Y:S02]  /*9990*/  IMAD.MOV R12, RZ, RZ, -R12 ;  /* 0x000000ffff0c7224 */ /* 0x000fe400078e0a0c */
[C---:B------:R-:W-:Y:S02]  /*99a0*/  IMAD R6, R21.reuse, R2, R6 ;  /* 0x0000000215067224 */ /* 0x040fe400078e0206 */
[----:B------:R-:W-:Y:S02]  /*99b0*/  @!P5 IMAD.MOV R4, RZ, RZ, -R4 ;  /* 0x000000ffff04d224 */ /* 0x000fe400078e0a04 */
[----:B------:R-:W-:Y:S02]  /*99c0*/  IMAD R8, R21, R12, R8 ;  /* 0x0000000c15087224 */ /* 0x000fe400078e0208 */
[----:B------:R-:W-:Y:S01]  /*99d0*/  @!P0 IMAD.IADD R7, R7, 0x1, -R21 ;  /* 0x0000000107078824 */ /* 0x000fe200078e0a15 */
[----:B------:R0:W-:Y:S04]  /*99e0*/  STL [R1+0xbc], R4 ;  /* 0x0000bc0401007387 */ /* 0x0001e80000100800 */
[----:B------:R1:W-:Y:S01]  /*99f0*/  STL [R1+0x263c], R0 ;  /* 0x00263c0001007387 */ /* 0x0003e20000100800 */
[----:B--2---:R-:W-:-:S02]  /*9a00*/  IABS R12, R14 ;  /* 0x0000000e000c7213 */ /* 0x004fc40000000000 */
[----:B---3--:R-:W-:Y:S02]  /*9a10*/  IABS R13, R13 ;  /* 0x0000000d000d7213 */ /* 0x008fe40000000000 */
[----:B------:R-:W-:Y:S01]  /*9a20*/  IABS R2, R10 ;  /* 0x0000000a00027213 */ /* 0x000fe20000000000 */
[----:B------:R-:W-:-:S04]  /*9a30*/  IMAD.MOV.U32 R10, RZ, RZ, R7 ;  /* 0x000000ffff0a7224 */ /* 0x000fc800078e0007 */
[----:B0-----:R-:W-:Y:S02]  /*9a40*/  IMAD.MOV.U32 R4, RZ, RZ, R2 ;  /* 0x000000ffff047224 */ /* 0x001fe400078e0002 */
[----:B------:R-:W-:Y:S02]  /*9a50*/  IMAD.MOV.U32 R2, RZ, RZ, R12 ;  /* 0x000000ffff027224 */ /* 0x000fe400078e000c */
[----:B------:R-:W-:-:S04]  /*9a60*/  IMAD.HI.U32 R7, R0, R13, RZ ;  /* 0x0000000d00077227 */ /* 0x000fc800078e00ff */
[----:B------:R-:W-:-:S04]  /*9a70*/  IMAD.HI.U32 R14, R0, R4, RZ ;  /* 0x00000004000e7227 */ /* 0x000fc800078e00ff */
[----:B------:R-:W-:Y:S02]  /*9a80*/  IMAD.HI.U32 R12, R0, R2, RZ ;  /* 0x00000002000c7227 */ /* 0x000fe400078e00ff */
[----:B-1----:R-:W2:Y:S02]  /*9a90*/  LDL.LU R0, [R1+0x170] ;  /* 0x0001700001007983 */ /* 0x002ea40000300800 */
[----:B------:R-:W-:Y:S02]  /*9aa0*/  @!P1 IMAD.MOV R10, RZ, RZ, -R10 ;  /* 0x000000ffff0a9224 */ /* 0x000fe400078e0a0a */
[----:B------:R-:W-:Y:S02]  /*9ab0*/  IMAD.MOV R7, RZ, RZ, -R7 ;  /* 0x000000ffff077224 */ /* 0x000fe400078e0a07 */
[----:B------:R-:W-:Y:S01]  /*9ac0*/  IMAD.MOV R14, RZ, RZ, -R14 ;  /* 0x000000ffff0e7224 */ /* 0x000fe200078e0a0e */
[----:B------:R0:W-:Y:S01]  /*9ad0*/  STL [R1+0xac], R10 ;  /* 0x0000ac0a01007387 */ /* 0x0001e20000100800 */
[----:B------:R-:W-:-:S02]  /*9ae0*/  IMAD R7, R21, R7, R13 ;  /* 0x0000000715077224 */ /* 0x000fc400078e020d */
[C---:B------:R-:W-:Y:S01]  /*9af0*/  IMAD R4, R21.reuse, R14, R4 ;  /* 0x0000000e15047224 */ /* 0x040fe200078e0204 */
[----:B0-----:R-:W3:Y:S04]  /*9b00*/  LDL.LU R10, [R1+0x2640] ;  /* 0x00264000010a7983 */ /* 0x001ee80000300800 */
[----:B------:R-:W4:Y:S04]  /*9b10*/  LDL R13, [R1+0x190] ;  /* 0x00019000010d7983 */ /* 0x000f280000100800 */
[----:B------:R-:W5:Y:S01]  /*9b20*/  LDL R14, [R1+0x194] ;  /* 0x00019400010e7983 */ /* 0x000f620000100800 */
[----:B------:R-:W-:-:S02]  /*9b30*/  ISETP.GT.U32.AND P6, PT, R21, R9, PT ;  /* 0x000000091500720c */ /* 0x000fc40003fc4070 */
[C---:B------:R-:W-:Y:S02]  /*9b40*/  ISETP.GT.U32.AND P5, PT, R21.reuse, R5, PT ;  /* 0x000000051500720c */ /* 0x040fe40003fa4070 */
[----:B------:R-:W-:-:S09]  /*9b50*/  ISETP.GT.U32.AND P0, PT, R21, R11, PT ;  /* 0x0000000b1500720c */ /* 0x000fd20003f04070 */
[--C-:B------:R-:W-:Y:S02]  /*9b60*/  @!P6 IMAD.IADD R9, R9, 0x1, -R21.reuse ;  /* 0x000000010909e824 */ /* 0x100fe400078e0a15 */
[----:B------:R-:W-:-:S03]  /*9b70*/  @!P5 IMAD.IADD R5, R5, 0x1, -R21 ;  /* 0x000000010505d824 */ /* 0x000fc600078e0a15 */
[----:B------:R-:W-:Y:S01]  /*9b80*/  ISETP.GT.U32.AND P6, PT, R21, R9, PT ;  /* 0x000000091500720c */ /* 0x000fe20003fc4070 */
[----:B------:R-:W-:Y:S02]  /*9b90*/  @!P0 IMAD.IADD R11, R11, 0x1, -R21 ;  /* 0x000000010b0b8824 */ /* 0x000fe400078e0a15 */
[----:B------:R-:W-:-:S04]  /*9ba0*/  IMAD.MOV R12, RZ, RZ, -R12 ;  /* 0x000000ffff0c7224 */ /* 0x000fc800078e0a0c */
[----:B------:R-:W-:Y:S02]  /*9bb0*/  IMAD R2, R21, R12, R2 ;  /* 0x0000000c15027224 */ /* 0x000fe400078e0202 */
[----:B------:R-:W3:Y:S04]  /*9bc0*/  LDL.LU R12, [R1+0x17c] ;  /* 0x00017c00010c7983 */ /* 0x000ee80000300800 */
[----:B------:R-:W-:Y:S01]  /*9bd0*/  @!P6 IMAD.IADD R9, R9, 0x1, -R21 ;  /* 0x000000010909e824 */ /* 0x000fe200078e0a15 */
[----:B--2---:R-:W-:Y:S01]  /*9be0*/  ISETP.GE.AND P0, PT, R0, RZ, PT ;  /* 0x000000ff0000720c */ /* 0x004fe20003f06270 */
[----:B------:R-:W-:-:S04]  /*9bf0*/  IMAD.MOV.U32 R0, RZ, RZ, R5 ;  /* 0x000000ffff007224 */ /* 0x000fc800078e0005 */
[----:B------:R-:W-:-:S05]  /*9c00*/  @!P4 IMAD.MOV R0, RZ, RZ, -R0 ;  /* 0x000000ffff00c224 */ /* 0x000fca00078e0a00 */
[----:B------:R0:W-:Y:S02]  /*9c10*/  STL [R1+0xa4], R0 ;  /* 0x0000a40001007387 */ /* 0x0001e40000100800 */
[----:B0-----:R-:W-:Y:S01]  /*9c20*/  IMAD.MOV.U32 R0, RZ, RZ, R9 ;  /* 0x000000ffff007224 */ /* 0x001fe200078e0009 */
[----:B----4-:R-:W-:Y:S02]  /*9c30*/  IABS R5, R13 ;  /* 0x0000000d00057213 */ /* 0x010fe40000000000 */
[----:B------:R-:W2:Y:S01]  /*9c40*/  LDL.LU R13, [R1+0x180] ;  /* 0x00018000010d7983 */ /* 0x000ea20000300800 */
[----:B-----5:R-:W-:-:S03]  /*9c50*/  IABS R9, R14 ;  /* 0x0000000e00097213 */ /* 0x020fc60000000000 */
[----:B------:R-:W4:Y:S01]  /*9c60*/  LDL.LU R14, [R1+0x184] ;  /* 0x00018400010e7983 */ /* 0x000f220000300800 */
[----:B------:R-:W-:Y:S01]  /*9c70*/  @!P2 IMAD.MOV R0, RZ, RZ, -R0 ;  /* 0x000000ffff00a224 */ /* 0x000fe200078e0a00 */
[----:B------:R-:W-:-:S04]  /*9c80*/  ISETP.GT.U32.AND P2, PT, R21, R7, PT ;  /* 0x000000071500720c */ /* 0x000fc80003f44070 */
[----:B------:R0:W-:Y:S09]  /*9c90*/  STL [R1+0x228], R0 ;  /* 0x0002280001007387 */ /* 0x0001f20000100800 */
[----:B------:R-:W-:Y:S01]  /*9ca0*/  @!P2 IMAD.IADD R7, R7, 0x1, -R21 ;  /* 0x000000010707a824 */ /* 0x000fe200078e0a15 */
[----:B0-----:R-:W5:Y:S01]  /*9cb0*/  LDL.LU R0, [R1+0x263c] ;  /* 0x00263c0001007983 */ /* 0x001f620000300800 */
[----:B----4-:R-:W-:-:S03]  /*9cc0*/  ISETP.GE.AND P2, PT, R14, RZ, PT ;  /* 0x000000ff0e00720c */ /* 0x010fc60003f46270 */
[----:B------:R-:W4:Y:S01]  /*9cd0*/  LDL.LU R14, [R1+0x1a8] ;  /* 0x0001a800010e7983 */ /* 0x000f220000300800 */
[C---:B---3--:R-:W-:Y:S02]  /*9ce0*/  ISETP.GT.U32.AND P1, PT, R21.reuse, R10, PT ;  /* 0x0000000a1500720c */ /* 0x048fe40003f24070 */
[C---:B------:R-:W-:Y:S02]  /*9cf0*/  ISETP.GT.U32.AND P5, PT, R21.reuse, R8, PT ;  /* 0x000000081500720c */ /* 0x040fe40003fa4070 */
[----:B------:R-:W-:-:S09]  /*9d00*/  ISETP.GT.U32.AND P6, PT, R21, R6, PT ;  /* 0x000000061500720c */ /* 0x000fd20003fc4070 */
[--C-:B------:R-:W-:Y:S01]  /*9d10*/  @!P1 IMAD.IADD R10, R10, 0x1, -R21.reuse ;  /* 0x000000010a0a9824 */ /* 0x100fe200078e0a15 */
[C---:B------:R-:W-:Y:S01]  /*9d20*/  ISETP.GT.U32.AND P1, PT, R21.reuse, R11, PT ;  /* 0x0000000b1500720c */ /* 0x040fe20003f24070 */
[--C-:B------:R-:W-:Y:S02]  /*9d30*/  @!P5 IMAD.IADD R8, R8, 0x1, -R21.reuse ;  /* 0x000000010808d824 */ /* 0x100fe400078e0a15 */
[----:B------:R-:W-:Y:S01]  /*9d40*/  @!P6 IMAD.IADD R6, R6, 0x1, -R21 ;  /* 0x000000010606e824 */ /* 0x000fe200078e0a15 */
[----:B----4-:R0:W-:Y:S04]  /*9d50*/  STL [R1+0x2634], R14 ;  /* 0x0026340e01007387 */ /* 0x0101e80000100800 */
[----:B0-----:R-:W3:Y:S01]  /*9d60*/  LDL.LU R14, [R1+0x188] ;  /* 0x00018800010e7983 */ /* 0x001ee20000300800 */
[----:B------:R-:W-:-:S04]  /*9d70*/  ISETP.GT.U32.AND P5, PT, R21, R10, PT ;  /* 0x0000000a1500720c */ /* 0x000fc80003fa4070 */
[----:B------:R-:W-:Y:S01]  /*9d80*/  @!P1 IMAD.IADD R11, R11, 0x1, -R21 ;  /* 0x000000010b0b9824 */ /* 0x000fe200078e0a15 */
[C---:B------:R-:W-:Y:S02]  /*9d90*/  ISETP.GT.U32.AND P4, PT, R21.reuse, R6, PT ;  /* 0x000000061500720c */ /* 0x040fe40003f84070 */
[C---:B------:R-:W-:Y:S02]  /*9da0*/  ISETP.GT.U32.AND P1, PT, R21.reuse, R4, PT ;  /* 0x000000041500720c */ /* 0x040fe40003f24070 */
[----:B------:R-:W-:-:S04]  /*9db0*/  ISETP.GT.U32.AND P6, PT, R21, R8, PT ;  /* 0x000000081500720c */ /* 0x000fc80003fc4070 */
[--C-:B------:R-:W-:Y:S01]  /*9dc0*/  @!P5 IMAD.IADD R10, R10, 0x1, -R21.reuse ;  /* 0x000000010a0ad824 */ /* 0x100fe200078e0a15 */
[----:B------:R-:W-:Y:S01]  /*9dd0*/  ISETP.GE.AND P5, PT, R12, RZ, PT ;  /* 0x000000ff0c00720c */ /* 0x000fe20003fa6270 */
[----:B-----5:R-:W-:Y:S01]  /*9de0*/  IMAD.HI.U32 R12, R0, R5, RZ ;  /* 0x00000005000c7227 */ /* 0x020fe200078e00ff */
[----:B------:R0:W-:Y:S03]  /*9df0*/  STL [R1+0x2638], R0 ;  /* 0x0026380001007387 */ /* 0x0001e60000100800 */
[--C-:B------:R-:W-:Y:S01]  /*9e00*/  @!P4 IMAD.IADD R6, R6, 0x1, -R21.reuse ;  /* 0x000000010606c824 */ /* 0x100fe200078e0a15 */
[----:B--2---:R-:W-:Y:S01]  /*9e10*/  ISETP.GE.AND P4, PT, R13, RZ, PT ;  /* 0x000000ff0d00720c */ /* 0x004fe20003f86270 */
[----:B------:R-:W-:Y:S02]  /*9e20*/  @!P1 IMAD.IADD R4, R4, 0x1, -R21 ;  /* 0x0000000104049824 */ /* 0x000fe400078e0a15 */
[----:B------:R-:W-:-:S02]  /*9e30*/  IMAD.MOV R13, RZ, RZ, -R12 ;  /* 0x000000ffff0d7224 */ /* 0x000fc400078e0a0c */
[----:B------:R-:W-:-:S04]  /*9e40*/  IMAD.HI.U32 R12, R0, R9, RZ ;  /* 0x00000009000c7227 */ /* 0x000fc800078e00ff */
[----:B0-----:R-:W-:Y:S02]  /*9e50*/  IMAD.MOV.U32 R0, RZ, RZ, R10 ;  /* 0x000000ffff007224 */ /* 0x001fe400078e000a */
[----:B------:R-:W-:Y:S02]  /*9e60*/  IMAD R5, R21, R13, R5 ;  /* 0x0000000d15057224 */ /* 0x000fe400078e0205 */
[----:B------:R-:W-:Y:S01]  /*9e70*/  @!P0 IMAD.MOV R0, RZ, RZ, -R0 ;  /* 0x000000ffff008224 */ /* 0x000fe200078e0a00 */
[----:B------:R-:W2:Y:S01]  /*9e80*/  LDL.LU R13, [R1+0x1a4] ;  /* 0x0001a400010d7983 */ /* 0x000ea20000300800 */
[----:B------:R-:W-:Y:S02]  /*9e90*/  @!P6 IMAD.IADD R8, R8, 0x1, -R21 ;  /* 0x000000010808e824 */ /* 0x000fe400078e0a15 */
[----:B------:R-:W-:Y:S01]  /*9ea0*/  IMAD.MOV R12, RZ, RZ, -R12 ;  /* 0x000000ffff0c7224 */ /* 0x000fe200078e0a0c */
[----:B---3--:R-:W-:Y:S01]  /*9eb0*/  ISETP.GE.AND P1, PT, R14, RZ, PT ;  /* 0x000000ff0e00720c */ /* 0x008fe20003f26270 */
[----:B------:R-:W-:-:S02]  /*9ec0*/  IMAD.MOV.U32 R14, RZ, RZ, R11 ;  /* 0x000000ffff0e7224 */ /* 0x000fc400078e000b */
[----:B------:R-:W3:Y:S02]  /*9ed0*/  LDL.LU R11, [R1+0x198] ;  /* 0x00019800010b7983 */ /* 0x000ee40000300800 */
[----:B------:R-:W-:Y:S02]  /*9ee0*/  @!P3 IMAD.MOV R14, RZ, RZ, -R14 ;  /* 0x000000ffff0eb224 */ /* 0x000fe400078e0a0e */
[----:B------:R-:W4:Y:S04]  /*9ef0*/  LDL.LU R10, [R1+0x194] ;  /* 0x00019400010a7983 */ /* 0x000f280000300800 */
[----:B------:R-:W-:Y:S04]  /*9f00*/  STL [R1+0xa0], R14 ;  /* 0x0000a00e01007387 */ /* 0x000fe80000100800 */
[----:B------:R0:W-:Y:S02]  /*9f10*/  STL [R1+0x9c], R0 ;  /* 0x00009c0001007387 */ /* 0x0001e40000100800 */
[----:B0-----:R-:W-:-:S04]  /*9f20*/  IMAD.MOV.U32 R0, RZ, RZ, R8 ;  /* 0x000000ffff007224 */ /* 0x001fc800078e0008 */
[----:B------:R-:W-:Y:S02]  /*9f30*/  @!P5 IMAD.MOV R0, RZ, RZ, -R0 ;  /* 0x000000ffff00d224 */ /* 0x000fe400078e0a00 */
[----:B------:R-:W-:Y:S02]  /*9f40*/  IMAD.MOV.U32 R14, RZ, RZ, R6 ;  /* 0x000000ffff0e7224 */ /* 0x000fe400078e0006 */
[----:B------:R-:W-:Y:S01]  /*9f50*/  IMAD R6, R21, R12, R9 ;  /* 0x0000000c15067224 */ /* 0x000fe200078e0209 */
[----:B------:R0:W-:Y:S01]  /*9f60*/  STL [R1+0x98], R0 ;  /* 0x0000980001007387 */ /* 0x0001e20000100800 */
[----:B------:R-:W-:-:S03]  /*9f70*/  @!P4 IMAD.MOV R14, RZ, RZ, -R14 ;  /* 0x000000ffff0ec224 */ /* 0x000fc600078e0a0e */
[----:B0-----:R-:W5:Y:S04]  /*9f80*/  LDL.LU R0, [R1+0x2638] ;  /* 0x0026380001007983 */ /* 0x001f680000300800 */
[----:B------:R-:W2:Y:S04]  /*9f90*/  LDL.LU R12, [R1+0x18c] ;  /* 0x00018c00010c7983 */ /* 0x000ea80000300800 */
[----:B------:R-:W5:Y:S04]  /*9fa0*/  LDL.LU R9, [R1+0x190] ;  /* 0x0001900001097983 */ /* 0x000f680000300800 */
[----:B------:R0:W-:Y:S04]  /*9fb0*/  STL [R1+0x94], R14 ;  /* 0x0000940e01007387 */ /* 0x0001e80000100800 */
[----:B0-----:R-:W5:Y:S01]  /*9fc0*/  LDL.LU R14, [R1+0x2634] ;  /* 0x00263400010e7983 */ /* 0x001f620000300800 */
[----:B------:R-:W-:-:S02]  /*9fd0*/  ISETP.GT.U32.AND P6, PT, R21, R2, PT ;  /* 0x000000021500720c */ /* 0x000fc40003fc4070 */
[C---:B------:R-:W-:Y:S02]  /*9fe0*/  ISETP.GT.U32.AND P3, PT, R21.reuse, R7, PT ;  /* 0x000000071500720c */ /* 0x040fe40003f64070 */
[C---:B------:R-:W-:Y:S02]  /*9ff0*/  ISETP.GT.U32.AND P5, PT, R21.reuse, R5, PT ;  /* 0x000000051500720c */ /* 0x040fe40003fa4070 */
[----:B------:R-:W-:-:S07]  /*a000*/  ISETP.GT.U32.AND P0, PT, R21, R4, PT ;  /* 0x000000041500720c */ /* 0x000fce0003f04070 */
[----:B------:R-:W-:-:S05]  /*a010*/  @!P6 IMAD.IADD R2, R2, 0x1, -R21 ;  /* 0x000000010202e824 */ /* 0x000fca00078e0a15 */
[----:B------:R-:W-:Y:S01]  /*a020*/  ISETP.GT.U32.AND P6, PT, R21, R2, PT ;  /* 0x000000021500720c */ /* 0x000fe20003fc4070 */
[--C-:B------:R-:W-:Y:S02]  /*a030*/  @!P3 IMAD.IADD R7, R7, 0x1, -R21.reuse ;  /* 0x000000010707b824 */ /* 0x100fe400078e0a15 */
[--C-:B------:R-:W-:Y:S02]  /*a040*/  @!P5 IMAD.IADD R5, R5, 0x1, -R21.reuse ;  /* 0x000000010505d824 */ /* 0x100fe400078e0a15 */
[----:B------:R-:W-:-:S08]  /*a050*/  @!P0 IMAD.IADD R4, R4, 0x1, -R21 ;  /* 0x0000000104048824 */ /* 0x000fd000078e0a15 */
[----:B------:R-:W-:Y:S01]  /*a060*/  @!P6 IMAD.IADD R2, R2, 0x1, -R21 ;  /* 0x000000010202e824 */ /* 0x000fe200078e0a15 */
[----:B---3--:R-:W-:Y:S02]  /*a070*/  IABS R8, R11 ;  /* 0x0000000b00087213 */ /* 0x008fe40000000000 */
[----:B------:R-:W-:Y:S02]  /*a080*/  ISETP.GE.AND P5, PT, R11, RZ, PT ;  /* 0x000000ff0b00720c */ /* 0x000fe40003fa6270 */
[----:B----4-:R-:W-:Y:S02]  /*a090*/  ISETP.GE.AND P6, PT, R10, RZ, PT ;  /* 0x000000ff0a00720c */ /* 0x010fe40003fc6270 */
[----:B--2---:R-:W-:Y:S01]  /*a0a0*/  ISETP.GE.AND P4, PT, R12, RZ, PT ;  /* 0x000000ff0c00720c */ /* 0x004fe20003f86270 */
[----:B------:R-:W-:Y:S02]  /*a0b0*/  IMAD.MOV.U32 R12, RZ, RZ, R7 ;  /* 0x000000ffff0c7224 */ /* 0x000fe400078e0007 */
[----:B-----5:R-:W-:-:S04]  /*a0c0*/  IMAD.HI.U32 R10, R0, R8, RZ ;  /* 0x00000008000a7227 */ /* 0x020fc800078e00ff */
[----:B------:R-:W-:Y:S02]  /*a0d0*/  @!P2 IMAD.MOV R12, RZ, RZ, -R12 ;  /* 0x000000ffff0ca224 */ /* 0x000fe400078e0a0c */
[----:B------:R-:W-:-:S03]  /*a0e0*/  IMAD.MOV R7, RZ, RZ, -R10 ;  /* 0x000000ffff077224 */ /* 0x000fc600078e0a0a */
[----:B------:R0:W-:Y:S01]  /*a0f0*/  STL [R1+0x8c], R12 ;  /* 0x00008c0c01007387 */ /* 0x0001e20000100800 */
[----:B------:R-:W-:Y:S01]  /*a100*/  IABS R11, R14 ;  /* 0x0000000e000b7213 */ /* 0x000fe20000000000 */
[----:B0-----:R-:W-:-:S04]  /*a110*/  IMAD.MOV.U32 R12, RZ, RZ, R4 ;  /* 0x000000ffff0c7224 */ /* 0x001fc800078e0004 */
[----:B------:R-:W-:Y:S02]  /*a120*/  IMAD.MOV.U32 R10, RZ, RZ, R11 ;  /* 0x000000ffff0a7224 */ /* 0x000fe400078e000b */
[----:B------:R-:W-:Y:S02]  /*a130*/  IMAD.MOV.U32 R11, RZ, RZ, R2 ;  /* 0x000000ffff0b7224 */ /* 0x000fe400078e0002 */
[----:B------:R-:W-:Y:S01]  /*a140*/  @!P1 IMAD.MOV R12, RZ, RZ, -R12 ;  /* 0x000000ffff0c9224 */ /* 0x000fe200078e0a0c */
[----:B------:R-:W2:Y:S01]  /*a150*/  LDL.LU R2, [R1+0x1ac] ;  /* 0x0001ac0001027983 */ /* 0x000ea20000300800 */
[----:B------:R-:W-:Y:S01]  /*a160*/  @!P4 IMAD.MOV R11, RZ, RZ, -R11 ;  /* 0x000000ffff0bc224 */ /* 0x000fe200078e0a0b */
[----:B------:R-:W-:Y:S02]  /*a170*/  ISETP.GE.AND P0, PT, R9, RZ, PT ;  /* 0x000000ff0900720c */ /* 0x000fe40003f06270 */
[----:B------:R0:W-:Y:S01]  /*a180*/  STL [R1+0x84], R12 ;  /* 0x0000840c01007387 */ /* 0x0001e20000100800 */
[----:B------:R-:W-:-:S02]  /*a190*/  IABS R9, R13 ;  /* 0x0000000d00097213 */ /* 0x000fc40000000000 */
[----:B------:R-:W-:Y:S01]  /*a1a0*/  ISETP.GE.AND P4, PT, R13, RZ, PT ;  /* 0x000000ff0d00720c */ /* 0x000fe20003f86270 */
[----:B0-----:R-:W3:Y:S04]  /*a1b0*/  LDL.LU R12, [R1+0x1b0] ;  /* 0x0001b000010c7983 */ /* 0x001ee80000300800 */
[----:B------:R0:W-:Y:S04]  /*a1c0*/  STL [R1+0x80], R11 ;  /* 0x0000800b01007387 */ /* 0x0001e80000100800 */
[----:B------:R-:W4:Y:S01]  /*a1d0*/  LDL R13, [R1+0x1b8] ;  /* 0x0001b800010d7983 */ /* 0x000f220000100800 */
[----:B------:R-:W-:-:S03]  /*a1e0*/  ISETP.GT.U32.AND P2, PT, R21, R5, PT ;  /* 0x000000051500720c */ /* 0x000fc60003f44070 */
[----:B0-----:R-:W5:Y:S10]  /*a1f0*/  LDL R11, [R1+0x1b4] ;  /* 0x0001b400010b7983 */ /* 0x001f740000100800 */
[----:B------:R-:W-:Y:S01]  /*a200*/  @!P2 IMAD.IADD R5, R5, 0x1, -R21 ;  /* 0x000000010505a824 */ /* 0x000fe200078e0a15 */
[----:B------:R-:W-:-:S02]  /*a210*/  ISETP.GE.AND P2, PT, R14, RZ, PT ;  /* 0x000000ff0e00720c */ /* 0x000fc40003f46270 */
[----:B------:R-:W2:Y:S01]  /*a220*/  LDL R14, [R1+0x1bc] ;  /* 0x0001bc00010e7983 */ /* 0x000ea20000100800 */
[----:B------:R-:W-:-:S13]  /*a230*/  ISETP.GT.U32.AND P3, PT, R21, R6, PT ;  /* 0x000000061500720c */ /* 0x000fda0003f64070 */
[----:B------:R-:W-:-:S05]  /*a240*/  @!P3 IMAD.IADD R6, R6, 0x1, -R21 ;  /* 0x000000010606b824 */ /* 0x000fca00078e0a15 */
[----:B------:R-:W-:Y:S01]  /*a250*/  ISETP.GT.U32.AND P3, PT, R21, R6, PT ;  /* 0x000000061500720c */ /* 0x000fe20003f64070 */
[----:B------:R-:W-:-:S05]  /*a260*/  @!P0 IMAD.MOV R5, RZ, RZ, -R5 ;  /* 0x000000ffff058224 */ /* 0x000fca00078e0a05 */
[----:B------:R4:W-:Y:S07]  /*a270*/  STL [R1+0x7c], R5 ;  /* 0x00007c0501007387 */ /* 0x0009ee0000100800 */
[----:B------:R-:W-:Y:S02]  /*a280*/  @!P3 IMAD.IADD R6, R6, 0x1, -R21 ;  /* 0x000000010606b824 */ /* 0x000fe400078e0a15 */
[----:B------:R-:W-:Y:S02]  /*a290*/  IMAD R8, R21, R7, R8 ;  /* 0x0000000715087224 */ /* 0x000fe400078e0208 */
[----:B------:R-:W-:-:S04]  /*a2a0*/  IMAD.HI.U32 R7, R0, R9, RZ ;  /* 0x0000000900077227 */ /* 0x000fc800078e00ff */
[----:B------:R-:W-:-:S04]  /*a2b0*/  IMAD.MOV R7, RZ, RZ, -R7 ;  /* 0x000000ffff077224 */ /* 0x000fc800078e0a07 */
[----:B------:R-:W-:Y:S01]  /*a2c0*/  IMAD R7, R21, R7, R9 ;  /* 0x0000000715077224 */ /* 0x000fe200078e0209 */
[----:B----4-:R-:W-:Y:S01]  /*a2d0*/  IABS R5, R13 ;  /* 0x0000000d00057213 */ /* 0x010fe20000000000 */
[----:B------:R-:W-:-:S04]  /*a2e0*/  IMAD.MOV.U32 R13, RZ, RZ, R6 ;  /* 0x000000ffff0d7224 */ /* 0x000fc800078e0006 */
[----:B------:R-:W-:Y:S01]  /*a2f0*/  @!P6 IMAD.MOV R13, RZ, RZ, -R13 ;  /* 0x000000ffff0de224 */ /* 0x000fe200078e0a0d */
[----:B-----5:R-:W-:-:S04]  /*a300*/  IABS R11, R11 ;  /* 0x0000000b000b7213 */ /* 0x020fc80000000000 */
[----:B------:R0:W-:Y:S02]  /*a310*/  STL [R1+0x21c], R13 ;  /* 0x00021c0d01007387 */ /* 0x0001e40000100800 */
[----:B0-----:R-:W-:-:S04]  /*a320*/  IMAD.HI.U32 R13, R0, R11, RZ ;  /* 0x0000000b000d7227 */ /* 0x001fc800078e00ff */
[----:B------:R-:W-:Y:S01]  /*a330*/  IMAD.MOV R13, RZ, RZ, -R13 ;  /* 0x000000ffff0d7224 */ /* 0x000fe200078e0a0d */
[----:B--2---:R-:W-:Y:S02]  /*a340*/  IABS R9, R14 ;  /* 0x0000000e00097213 */ /* 0x004fe40000000000 */
[----:B------:R-:W2:Y:S01]  /*a350*/  LDL R14, [R1+0x1c8] ;  /* 0x0001c800010e7983 */ /* 0x000ea20000100800 */
[----:B------:R-:W-:-:S03]  /*a360*/  IMAD R11, R21, R13, R11 ;  /* 0x0000000d150b7224 */ /* 0x000fc600078e020b */
[----:B------:R-:W4:Y:S04]  /*a370*/  LDL R13, [R1+0x1c4] ;  /* 0x0001c400010d7983 */ /* 0x000f280000100800 */
[----:B------:R0:W-:Y:S04]  /*a380*/  STL [R1+0x2630], R11 ;  /* 0x0026300b01007387 */ /* 0x0001e80000100800 */
[----:B0-----:R-:W5:Y:S01]  /*a390*/  LDL R11, [R1+0x1c0] ;  /* 0x0001c000010b7983 */ /* 0x001f620000100800 */
[----:B------:R-:W-:Y:S01]  /*a3a0*/  ISETP.GT.U32.AND P1, PT, R21, R8, PT ;  /* 0x000000081500720c */ /* 0x000fe20003f24070 */
[----:B------:R-:W-:-:S12]  /*a3b0*/  IMAD.HI.U32 R4, R0, R10, RZ ;  /* 0x0000000a00047227 */ /* 0x000fd800078e00ff */
[----:B------:R-:W-:-:S05]  /*a3c0*/  @!P1 IMAD.IADD R8, R8, 0x1, -R21 ;  /* 0x0000000108089824 */ /* 0x000fca00078e0a15 */
[C---:B------:R-:W-:Y:S01]  /*a3d0*/  ISETP.GT.U32.AND P0, PT, R21.reuse, R8, PT ;  /* 0x000000081500720c */ /* 0x040fe20003f04070 */
[----:B------:R-:W-:Y:S01]  /*a3e0*/  IMAD.MOV R4, RZ, RZ, -R4 ;  /* 0x000000ffff047224 */ /* 0x000fe200078e0a04 */
[----:B------:R-:W-:Y:S02]  /*a3f0*/  ISETP.GE.AND P3, PT, R2, RZ, PT ;  /* 0x000000ff0200720c */ /* 0x000fe40003f66270 */
[C---:B------:R-:W-:Y:S01]  /*a400*/  ISETP.GT.U32.AND P6, PT, R21.reuse, R7, PT ;  /* 0x000000071500720c */ /* 0x040fe20003fc4070 */
[----:B------:R-:W-:Y:S01]  /*a410*/  IMAD R4, R21, R4, R10 ;  /* 0x0000000415047224 */ /* 0x000fe200078e020a */
[----:B------:R-:W-:Y:S02]  /*a420*/  IABS R2, R2 ;  /* 0x0000000200027213 */ /* 0x000fe40000000000 */
[----:B---3--:R-:W-:-:S05]  /*a430*/  ISETP.GE.AND P1, PT, R12, RZ, PT ;  /* 0x000000ff0c00720c */ /* 0x008fca0003f26270 */
[----:B------:R-:W-:Y:S01]  /*a440*/  @!P0 IMAD.IADD R8, R8, 0x1, -R21 ;  /* 0x0000000108088824 */ /* 0x000fe200078e0a15 */
[----:B------:R-:W-:Y:S01]  /*a450*/  ISETP.GT.U32.AND P0, PT, R21, R4, PT ;  /* 0x000000041500720c */ /* 0x000fe20003f04070 */
[----:B------:R-:W-:Y:S01]  /*a460*/  IMAD.HI.U32 R10, R0, R2, RZ ;  /* 0x00000002000a7227 */ /* 0x000fe200078e00ff */
[----:B------:R-:W-:-:S03]  /*a470*/  IABS R12, R12 ;  /* 0x0000000c000c7213 */ /* 0x000fc60000000000 */
[----:B------:R-:W-:Y:S02]  /*a480*/  IMAD.MOV R10, RZ, RZ, -R10 ;  /* 0x000000ffff0a7224 */ /* 0x000fe400078e0a0a */
[----:B------:R-:W-:-:S04]  /*a490*/  IMAD.HI.U32 R6, R0, R12, RZ ;  /* 0x0000000c00067227 */ /* 0x000fc800078e00ff */
[----:B------:R-:W-:Y:S02]  /*a4a0*/  @!P6 IMAD.IADD R7, R7, 0x1, -R21 ;  /* 0x000000010707e824 */ /* 0x000fe400078e0a15 */
        /* <DEDUP_REMOVED lines=12> */
[----:B----4-:R-:W-:Y:S02]  /*a570*/  IABS R6, R13 ;  /* 0x0000000d00067213 */ /* 0x010fe40000000000 */
        /* <DEDUP_REMOVED lines=20> */
[----:B------:R-:W4:Y:S04]  /*a6c0*/  LDL R14, [R1+0x1d0] ;  /* 0x0001d000010e7983 */ /* 0x000f280000100800 */
[----:B------:R-:W5:Y:S04]  /*a6d0*/  LDL.LU R13, [R1+0x1b8] ;  /* 0x0001b800010d7983 */ /* 0x000f680000300800 */
        /* <DEDUP_REMOVED lines=14> */
[----:B----4-:R-:W-:Y:S02]  /*a7c0*/  IABS R4, R14 ;  /* 0x0000000e00047213 */ /* 0x010fe40000000000 */
[----:B---3--:R-:W-:Y:S02]  /*a7d0*/  IABS R2, R7 ;  /* 0x0000000700027213 */ /* 0x008fe40000000000 */
[----:B------:R-:W2:Y:S04]  /*a7e0*/  LDL.LU R7, [R1+0x1bc] ;  /* 0x0001bc0001077983 */ /* 0x000ea80000300800 */
[----:B------:R-:W3:Y:S01]  /*a7f0*/  LDL.LU R14, [R1+0x1c0] ;  /* 0x0001c000010e7983 */ /* 0x000ee20000300800 */
[----:B------:R-:W-:Y:S01]  /*a800*/  @!P3 IMAD.MOV R0, RZ, RZ, -R0 ;  /* 0x000000ffff00b224 */ /* 0x000fe200078e0a00 */
[----:B------:R-:W-:-:S04]  /*a810*/  ISETP.GT.U32.AND P3, PT, R21, R10, PT ;  /* 0x0000000a1500720c */ /* 0x000fc80003f64070 */
[----:B------:R0:W-:Y:S09]  /*a820*/  STL [R1+0x218], R0 ;  /* 0x0002180001007387 */ /* 0x0001f20000100800 */
[----:B------:R-:W-:Y:S01]  /*a830*/  @!P3 IMAD.IADD R10, R10, 0x1, -R21 ;  /* 0x000000010a0ab824 */ /* 0x000fe200078e0a15 */
[----:B0-----:R-:W4:Y:S01]  /*a840*/  LDL.LU R0, [R1+0x262c] ;  /* 0x00262c0001007983 */ /* 0x001f220000300800 */
[----:B---3--:R-:W-:-:S03]  /*a850*/  ISETP.GE.AND P3, PT, R14, RZ, PT ;  /* 0x000000ff0e00720c */ /* 0x008fc60003f66270 */
[----:B------:R-:W3:Y:S01]  /*a860*/  LDL.LU R14, [R1+0x1dc] ;  /* 0x0001dc00010e7983 */ /* 0x000ee20000300800 */
[C---:B------:R-:W-:Y:S02]  /*a870*/  ISETP.GT.U32.AND P4, PT, R21.reuse, R11, PT ;  /* 0x0000000b1500720c */ /* 0x040fe40003f84070 */
[C---:B------:R-:W-:Y:S02]  /*a880*/  ISETP.GT.U32.AND P5, PT, R21.reuse, R5, PT ;  /* 0x000000051500720c */ /* 0x040fe40003fa4070 */
[----:B------:R-:W-:-:S09]  /*a890*/  ISETP.GT.U32.AND P6, PT, R21, R9, PT ;  /* 0x000000091500720c */ /* 0x000fd20003fc4070 */
[--C-:B------:R-:W-:Y:S01]  /*a8a0*/  @!P4 IMAD.IADD R11, R11, 0x1, -R21.reuse ;  /* 0x000000010b0bc824 */ /* 0x100fe200078e0a15 */
[----:B------:R-:W-:Y:S01]  /*a8b0*/  ISETP.GT.U32.AND P4, PT, R21, R12, PT ;  /* 0x0000000c1500720c */ /* 0x000fe20003f84070 */
[--C-:B------:R-:W-:Y:S02]  /*a8c0*/  @!P5 IMAD.IADD R5, R5, 0x1, -R21.reuse ;  /* 0x000000010505d824 */ /* 0x100fe400078e0a15 */
[----:B------:R-:W-:Y:S01]  /*a8d0*/  @!P6 IMAD.IADD R9, R9, 0x1, -R21 ;  /* 0x000000010909e824 */ /* 0x000fe200078e0a15 */
[----:B---3--:R0:W-:Y:S04]  /*a8e0*/  STL [R1+0x2624], R14 ;  /* 0x0026240e01007387 */ /* 0x0081e80000100800 */
[----:B0-----:R-:W3:Y:S01]  /*a8f0*/  LDL.LU R14, [R1+0x1c4] ;  /* 0x0001c400010e7983 */ /* 0x001ee20000300800 */
[----:B------:R-:W-:-:S04]  /*a900*/  ISETP.GT.U32.AND P5, PT, R21, R11, PT ;  /* 0x0000000b1500720c */ /* 0x000fc80003fa4070 */
[--C-:B------:R-:W-:Y:S01]  /*a910*/  @!P4 IMAD.IADD R12, R12, 0x1, -R21.reuse ;  /* 0x000000010c0cc824 */ /* 0x100fe200078e0a15 */
[C---:B------:R-:W-:Y:S02]  /*a920*/  ISETP.GT.U32.AND P2, PT, R21.reuse, R9, PT ;  /* 0x000000091500720c */ /* 0x040fe40003f44070 */
[C---:B------:R-:W-:Y:S02]  /*a930*/  ISETP.GT.U32.AND P4, PT, R21.reuse, R6, PT ;  /* 0x000000061500720c */ /* 0x040fe40003f84070 */
[----:B------:R-:W-:Y:S01]  /*a940*/  ISETP.GT.U32.AND P6, PT, R21, R5, PT ;  /* 0x000000051500720c */ /* 0x000fe20003fc4070 */
[----:B------:R0:W-:Y:S03]  /*a950*/  STL [R1+0x2628], R4 ;  /* 0x0026280401007387 */ /* 0x0001e60000100800 */
[----:B------:R-:W-:Y:S01]  /*a960*/  @!P5 IMAD.IADD R11, R11, 0x1, -R21 ;  /* 0x000000010b0bd824 */ /* 0x000fe200078e0a15 */
[----:B-----5:R-:W-:Y:S01]  /*a970*/  ISETP.GE.AND P5, PT, R13, RZ, PT ;  /* 0x000000ff0d00720c */ /* 0x020fe20003fa6270 */
[----:B----4-:R-:W-:-:S04]  /*a980*/  IMAD.HI.U32 R13, R0, R2, RZ ;  /* 0x00000002000d7227 */ /* 0x010fc800078e00ff */
[--C-:B------:R-:W-:Y:S01]  /*a990*/  @!P2 IMAD.IADD R9, R9, 0x1, -R21.reuse ;  /* 0x000000010909a824 */ /* 0x100fe200078e0a15 */
[----:B--2---:R-:W-:Y:S01]  /*a9a0*/  ISETP.GE.AND P2, PT, R7, RZ, PT ;  /* 0x000000ff0700720c */ /* 0x004fe20003f46270 */
[----:B------:R-:W-:Y:S02]  /*a9b0*/  @!P4 IMAD.IADD R6, R6, 0x1, -R21 ;  /* 0x000000010606c824 */ /* 0x000fe400078e0a15 */
[----:B------:R-:W-:Y:S02]  /*a9c0*/  IMAD.MOV R13, RZ, RZ, -R13 ;  /* 0x000000ffff0d7224 */ /* 0x000fe400078e0a0d */
[----:B------:R-:W-:-:S04]  /*a9d0*/  IMAD.HI.U32 R7, R0, R4, RZ ;  /* 0x0000000400077227 */ /* 0x000fc800078e00ff */
[----:B0-----:R-:W-:Y:S02]  /*a9e0*/  IMAD.MOV.U32 R4, RZ, RZ, R11 ;  /* 0x000000ffff047224 */ /* 0x001fe400078e000b */
[----:B------:R-:W-:Y:S02]  /*a9f0*/  IMAD R2, R21, R13, R2 ;  /* 0x0000000d15027224 */ /* 0x000fe400078e0202 */
[----:B------:R-:W-:Y:S01]  /*aa00*/  @!P0 IMAD.MOV R4, RZ, RZ, -R4 ;  /* 0x000000ffff048224 */ /* 0x000fe200078e0a04 */
[----:B------:R-:W2:Y:S01]  /*aa10*/  LDL.LU R13, [R1+0x1d8] ;  /* 0x0001d800010d7983 */ /* 0x000ea20000300800 */
[----:B------:R-:W-:Y:S01]  /*aa20*/  @!P6 IMAD.IADD R5, R5, 0x1, -R21 ;  /* 0x000000010505e824 */ /* 0x000fe200078e0a15 */
[----:B---3--:R-:W-:Y:S01]  /*aa30*/  ISETP.GE.AND P4, PT, R14, RZ, PT ;  /* 0x000000ff0e00720c */ /* 0x008fe20003f86270 */
[----:B------:R-:W-:Y:S02]  /*aa40*/  IMAD.MOV.U32 R14, RZ, RZ, R12 ;  /* 0x000000ffff0e7224 */ /* 0x000fe400078e000c */
[----:B------:R-:W3:Y:S02]  /*aa50*/  LDL.LU R12, [R1+0x1d4] ;  /* 0x0001d400010c7983 */ /* 0x000ee40000300800 */
[----:B------:R-:W-:-:S02]  /*aa60*/  @!P1 IMAD.MOV R14, RZ, RZ, -R14 ;  /* 0x000000ffff0e9224 */ /* 0x000fc400078e0a0e */
[----:B------:R-:W4:Y:S04]  /*aa70*/  LDL.LU R11, [R1+0x1d0] ;  /* 0x0001d000010b7983 */ /* 0x000f280000300800 */
[----:B------:R-:W-:Y:S04]  /*aa80*/  STL [R1+0x1f4], R14 ;  /* 0x0001f40e01007387 */ /* 0x000fe80000100800 */
[----:B------:R0:W-:Y:S02]  /*aa90*/  STL [R1+0x1f8], R4 ;  /* 0x0001f80401007387 */ /* 0x0001e40000100800 */
[----:B0-----:R-:W-:-:S04]  /*aaa0*/  IMAD.MOV.U32 R4, RZ, RZ, R5 ;  /* 0x000000ffff047224 */ /* 0x001fc800078e0005 */
[----:B------:R-:W-:Y:S02]  /*aab0*/  @!P5 IMAD.MOV R4, RZ, RZ, -R4 ;  /* 0x000000ffff04d224 */ /* 0x000fe400078e0a04 */
        /* <DEDUP_REMOVED lines=9> */
[C---:B--2---:R-:W-:Y:S02]  /*ab50*/  IMAD R4, R21.reuse, R7, R4 ;  /* 0x0000000715047224 */ /* 0x044fe400078e0204 */
[----:B------:R-:W2:Y:S04]  /*ab60*/  LDL.LU R7, [R1+0x1c8] ;  /* 0x0001c80001077983 */ /* 0x000ea80000300800 */
[----:B------:R0:W-:Y:S04]  /*ab70*/  STL [R1+0x214], R14 ;  /* 0x0002140e01007387 */ /* 0x0001e80000100800 */
[----:B0-----:R-:W2:Y:S01]  /*ab80*/  LDL.LU R14, [R1+0x2624] ;  /* 0x00262400010e7983 */ /* 0x001ea20000300800 */
[----:B------:R-:W-:Y:S01]  /*ab90*/  @!P6 IMAD.IADD R8, R8, 0x1, -R21 ;  /* 0x000000010808e824 */ /* 0x000fe200078e0a15 */
[----:B------:R-:W-:-:S04]  /*aba0*/  ISETP.GT.U32.AND P5, PT, R21, R2, PT ;  /* 0x000000021500720c */ /* 0x000fc80003fa4070 */
[----:B------:R-:W-:Y:S01]  /*abb0*/  ISETP.GT.U32.AND P6, PT, R21, R8, PT ;  /* 0x000000081500720c */ /* 0x000fe20003fc4070 */
[--C-:B------:R-:W-:Y:S02]  /*abc0*/  @!P1 IMAD.IADD R10, R10, 0x1, -R21.reuse ;  /* 0x000000010a0a9824 */ /* 0x100fe400078e0a15 */
[----:B------:R-:W-:Y:S02]  /*abd0*/  @!P0 IMAD.IADD R6, R6, 0x1, -R21 ;  /* 0x0000000106068824 */ /* 0x000fe400078e0a15 */
[----:B------:R-:W-:Y:S01]  /*abe0*/  @!P3 IMAD.MOV R10, RZ, RZ, -R10 ;  /* 0x000000ffff0ab224 */ /* 0x000fe200078e0a0a */
[----:B---3--:R-:W-:-:S03]  /*abf0*/  IABS R5, R12 ;  /* 0x0000000c00057213 */ /* 0x008fc60000000000 */
[--C-:B------:R-:W-:Y:S01]  /*ac00*/  @!P5 IMAD.IADD R2, R2, 0x1, -R21.reuse ;  /* 0x000000010202d824 */ /* 0x100fe200078e0a15 */
[----:B------:R0:W-:Y:S03]  /*ac10*/  STL [R1+0x1fc], R10 ;  /* 0x0001fc0a01007387 */ /* 0x0001e60000100800 */
[----:B------:R-:W-:Y:S01]  /*ac20*/  @!P6 IMAD.IADD R8, R8, 0x1, -R21 ;  /* 0x000000010808e824 */ /* 0x000fe200078e0a15 */
[----:B------:R-:W-:-:S03]  /*ac30*/  ISETP.GE.AND P5, PT, R12, RZ, PT ;  /* 0x000000ff0c00720c */ /* 0x000fc60003fa6270 */
[----:B------:R-:W-:Y:S02]  /*ac40*/  IMAD.MOV.U32 R12, RZ, RZ, R8 ;  /* 0x000000ffff0c7224 */ /* 0x000fe400078e0008 */
[----:B------:R-:W3:Y:S01]  /*ac50*/  LDL.LU R8, [R1+0x1e0] ;  /* 0x0001e00001087983 */ /* 0x000ee20000300800 */
[----:B0-----:R-:W-:-:S04]  /*ac60*/  IMAD.MOV.U32 R10, RZ, RZ, R6 ;  /* 0x000000ffff0a7224 */ /* 0x001fc800078e0006 */
[----:B------:R-:W-:Y:S01]  /*ac70*/  @!P4 IMAD.MOV R10, RZ, RZ, -R10 ;  /* 0x000000ffff0ac224 */ /* 0x000fe200078e0a0a */
[----:B----4-:R-:W-:Y:S02]  /*ac80*/  ISETP.GE.AND P6, PT, R11, RZ, PT ;  /* 0x000000ff0b00720c */ /* 0x010fe40003fc6270 */
[----:B------:R-:W-:Y:S02]  /*ac90*/  IABS R11, R13 ;  /* 0x0000000d000b7213 */ /* 0x000fe40000000000 */
[----:B------:R0:W-:Y:S01]  /*aca0*/  STL [R1+0x20c], R10 ;  /* 0x00020c0a01007387 */ /* 0x0001e20000100800 */
[----:B------:R-:W-:-:S03]  /*acb0*/  ISETP.GT.U32.AND P3, PT, R21, R2, PT ;  /* 0x000000021500720c */ /* 0x000fc60003f64070 */
[----:B0-----:R-:W4:Y:S01]  /*acc0*/  LDL.LU R10, [R1+0x1e4] ;  /* 0x0001e400010a7983 */ /* 0x001f220000300800 */
[----:B-----5:R-:W-:-:S09]  /*acd0*/  ISETP.GE.AND P0, PT, R9, RZ, PT ;  /* 0x000000ff0900720c */ /* 0x020fd20003f06270 */
[----:B------:R-:W-:Y:S01]  /*ace0*/  @!P3 IMAD.IADD R2, R2, 0x1, -R21 ;  /* 0x000000010202b824 */ /* 0x000fe200078e0a15 */
[----:B--2---:R-:W-:-:S13]  /*acf0*/  ISETP.GE.AND P2, PT, R7, RZ, PT ;  /* 0x000000ff0700720c */ /* 0x004fda0003f46270 */
[----:B------:R-:W-:Y:S01]  /*ad00*/  @!P2 IMAD.MOV R12, RZ, RZ, -R12 ;  /* 0x000000ffff0ca224 */ /* 0x000fe200078e0a0c */
[----:B------:R-:W-:-:S04]  /*ad10*/  ISETP.GE.AND P2, PT, R13, RZ, PT ;  /* 0x000000ff0d00720c */ /* 0x000fc80003f46270 */
[----:B------:R0:W-:Y:S04]  /*ad20*/  STL [R1+0x200], R12 ;  /* 0x0002000c01007387 */ /* 0x0001e80000100800 */
[----:B------:R-:W2:Y:S04]  /*ad30*/  LDL R13, [R1+0x22c] ;  /* 0x00022c00010d7983 */ /* 0x000ea80000100800 */
[----:B0-----:R-:W5:Y:S01]  /*ad40*/  LDL R12, [R1+0x1e8] ;  /* 0x0001e800010c7983 */ /* 0x001f620000100800 */
[----:B------:R-:W-:Y:S02]  /*ad50*/  IABS R9, R14 ;  /* 0x0000000e00097213 */ /* 0x000fe40000000000 */
[----:B------:R-:W-:-:S02]  /*ad60*/  ISETP.GE.AND P3, PT, R14, RZ, PT ;  /* 0x000000ff0e00720c */ /* 0x000fc40003f66270 */
[----:B------:R-:W5:Y:S01]  /*ad70*/  LDL R14, [R1+0x234] ;  /* 0x00023400010e7983 */ /* 0x000f620000100800 */
[----:B------:R-:W-:Y:S01]  /*ad80*/  ISETP.GT.U32.AND P1, PT, R21, R4, PT ;  /* 0x000000041500720c */ /* 0x000fe20003f24070 */
[----:B------:R-:W-:-:S12]  /*ad90*/  IMAD.HI.U32 R7, R0, R5, RZ ;  /* 0x0000000500077227 */ /* 0x000fd800078e00ff */
[----:B------:R-:W-:-:S05]  /*ada0*/  @!P1 IMAD.IADD R4, R4, 0x1, -R21 ;  /* 0x0000000104049824 */ /* 0x000fca00078e0a15 */
[----:B------:R-:W-:Y:S01]  /*adb0*/  ISETP.GT.U32.AND P1, PT, R21, R4, PT ;  /* 0x000000041500720c */ /* 0x000fe20003f24070 */
[----:B------:R-:W-:Y:S02]  /*adc0*/  IMAD.MOV R7, RZ, RZ, -R7 ;  /* 0x000000ffff077224 */ /* 0x000fe400078e0a07 */
[----:B------:R-:W-:-:S04]  /*add0*/  IMAD.HI.U32 R6, R0, R9, RZ ;  /* 0x0000000900067227 */ /* 0x000fc800078e00ff */
[----:B------:R-:W-:Y:S02]  /*ade0*/  IMAD R5, R21, R7, R5 ;  /* 0x0000000715057224 */ /* 0x000fe400078e0205 */
[----:B------:R-:W-:Y:S02]  /*adf0*/  IMAD.MOV R6, RZ, RZ, -R6 ;  /* 0x000000ffff067224 */ /* 0x000fe400078e0a06 */
[----:B------:R-:W-:-:S04]  /*ae00*/  IMAD.HI.U32 R7, R0, R11, RZ ;  /* 0x0000000b00077227 */ /* 0x000fc800078e00ff */
[----:B------:R-:W-:Y:S02]  /*ae10*/  @!P1 IMAD.IADD R4, R4, 0x1, -R21 ;  /* 0x0000000104049824 */ /* 0x000fe400078e0a15 */
[C---:B------:R-:W-:Y:S02]  /*ae20*/  IMAD R9, R21.reuse, R6, R9 ;  /* 0x0000000615097224 */ /* 0x040fe400078e0209 */
[----:B------:R-:W-:Y:S01]  /*ae30*/  IMAD.MOV R7, RZ, RZ, -R7 ;  /* 0x000000ffff077224 */ /* 0x000fe200078e0a07 */
[----:B---3--:R-:W-:Y:S01]  /*ae40*/  ISETP.GE.AND P1, PT, R8, RZ, PT ;  /* 0x000000ff0800720c */ /* 0x008fe20003f26270 */
[----:B------:R-:W-:Y:S02]  /*ae50*/  @!P0 IMAD.MOV R2, RZ, RZ, -R2 ;  /* 0x000000ffff028224 */ /* 0x000fe400078e0a02 */
[----:B------:R-:W-:Y:S01]  /*ae60*/  IMAD R11, R21, R7, R11 ;  /* 0x00000007150b7224 */ /* 0x000fe200078e020b */
[----:B------:R-:W-:Y:S02]  /*ae70*/  IABS R7, R8 ;  /* 0x0000000800077213 */ /* 0x000fe40000000000 */
[----:B------:R0:W-:Y:S01]  /*ae80*/  STL [R1+0x208], R2 ;  /* 0x0002080201007387 */ /* 0x0001e20000100800 */
[----:B----4-:R-:W-:-:S02]  /*ae90*/  ISETP.GE.AND P0, PT, R10, RZ, PT ;  /* 0x000000ff0a00720c */ /* 0x010fc40003f06270 */
[----:B0-----:R-:W-:Y:S02]  /*aea0*/  IABS R2, R10 ;  /* 0x0000000a00027213 */ /* 0x001fe40000000000 */
[----:B--2---:R-:W-:Y:S01]  /*aeb0*/  IABS R6, R13 ;  /* 0x0000000d00067213 */ /* 0x004fe20000000000 */
[----:B------:R-:W-:-:S04]  /*aec0*/  IMAD.MOV.U32 R13, RZ, RZ, R4 ;  /* 0x000000ffff0d7224 */ /* 0x000fc800078e0004 */
[----:B------:R-:W-:Y:S01]  /*aed0*/  @!P6 IMAD.MOV R13, RZ, RZ, -R13 ;  /* 0x000000ffff0de224 */ /* 0x000fe200078e0a0d */
[----:B-----5:R-:W-:-:S04]  /*aee0*/  IABS R8, R12 ;  /* 0x0000000c00087213 */ /* 0x020fc80000000000 */
[----:B------:R0:W-:Y:S02]  /*aef0*/  STL [R1+0x204], R13 ;  /* 0x0002040d01007387 */ /* 0x0001e40000100800 */
[----:B0-----:R-:W-:-:S04]  /*af00*/  IMAD.HI.U32 R13, R0, R8, RZ ;  /* 0x00000008000d7227 */ /* 0x001fc800078e00ff */
[----:B------:R-:W-:Y:S01]  /*af10*/  IMAD.MOV R13, RZ, RZ, -R13 ;  /* 0x000000ffff0d7224 */ /* 0x000fe200078e0a0d */
[----:B------:R-:W-:Y:S02]  /*af20*/  IABS R10, R14 ;  /* 0x0000000e000a7213 */ /* 0x000fe40000000000 */
[----:B------:R-:W2:Y:S01]  /*af30*/  LDL R14, [R1+0x278] ;  /* 0x00027800010e7983 */ /* 0x000ea20000100800 */
[----:B------:R-:W-:-:S03]  /*af40*/  IMAD R8, R21, R13, R8 ;  /* 0x0000000d15087224 */ /* 0x000fc600078e0208 */
[----:B------:R-:W3:Y:S04]  /*af50*/  LDL R13, [R1+0x26c] ;  /* 0x00026c00010d7983 */ /* 0x000ee80000100800 */
[----:B------:R0:W-:Y:S04]  /*af60*/  STL [R1+0x2620], R8 ;  /* 0x0026200801007387 */ /* 0x0001e80000100800 */
[----:B0-----:R-:W4:Y:S01]  /*af70*/  LDL R8, [R1+0x260] ;  /* 0x0002600001087983 */ /* 0x001f220000100800 */
[----:B------:R-:W-:-:S13]  /*af80*/  ISETP.GT.U32.AND P4, PT, R21, R5, PT ;  /* 0x000000051500720c */ /* 0x000fda0003f84070 */
[----:B------:R-:W-:-:S05]  /*af90*/  @!P4 IMAD.IADD R5, R5, 0x1, -R21 ;  /* 0x000000010505c824 */ /* 0x000fca00078e0a15 */
[C---:B------:R-:W-:Y:S02]  /*afa0*/  ISETP.GT.U32.AND P4, PT, R21.reuse, R5, PT ;  /* 0x000000051500720c */ /* 0x040fe40003f84070 */
[----:B------:R-:W-:Y:S01]  /*afb0*/  ISETP.GT.U32.AND P6, PT, R21, R11, PT ;  /* 0x0000000b1500720c */ /* 0x000fe20003fc4070 */
[----:B------:R-:W-:-:S10]  /*afc0*/  IMAD.HI.U32 R12, R0, R7, RZ ;  /* 0x00000007000c7227 */ /* 0x000fd400078e00ff */
[----:B------:R-:W-:Y:S01]  /*afd0*/  @!P4 IMAD.IADD R5, R5, 0x1, -R21 ;  /* 0x000000010505c824 */ /* 0x000fe200078e0a15 */
[----:B------:R-:W-:Y:S01]  /*afe0*/  ISETP.GT.U32.AND P4, PT, R21, R9, PT ;  /* 0x000000091500720c */ /* 0x000fe20003f84070 */
        /* <DEDUP_REMOVED lines=16> */
[----:B----4-:R-:W-:Y:S01]  /*b0f0*/  IABS R12, R8 ;  /* 0x00000008000c7213 */ /* 0x010fe20000000000 */
        /* <DEDUP_REMOVED lines=17> */
[----:B------:R-:W4:Y:S04]  /*b210*/  LDL.LU R12, [R1+0x22c] ;  /* 0x00022c00010c7983 */ /* 0x000f280000300800 */
[----:B------:R-:W5:Y:S01]  /*b220*/  LDL R14, [R1+0x284] ;  /* 0x00028400010e7983 */ /* 0x000f620000100800 */
[----:B------:R-:W-:-:S02]  /*b230*/  ISETP.GT.U32.AND P6, PT, R21, R7, PT ;  /* 0x000000071500720c */ /* 0x000fc40003fc4070 */
[----:B------:R-:W-:-:S11]  /*b240*/  ISETP.GT.U32.AND P4, PT, R21, R2, PT ;  /* 0x000000021500720c */ /* 0x000fd60003f84070 */
[----:B------:R-:W-:Y:S01]  /*b250*/  @!P6 IMAD.IADD R7, R7, 0x1, -R21 ;  /* 0x000000010707e824 */ /* 0x000fe200078e0a15 */
[----:B------:R-:W-:-:S04]  /*b260*/  ISETP.GT.U32.AND P6, PT, R21, R9, PT ;  /* 0x000000091500720c */ /* 0x000fc80003fc4070 */
[----:B------:R-:W-:Y:S01]  /*b270*/  ISETP.GT.U32.AND P5, PT, R21, R7, PT ;  /* 0x000000071500720c */ /* 0x000fe20003fa4070 */
[----:B------:R-:W-:-:S08]  /*b280*/  @!P4 IMAD.IADD R2, R2, 0x1, -R21 ;  /* 0x000000010202c824 */ /* 0x000fd000078e0a15 */
[----:B------:R-:W-:Y:S02]  /*b290*/  @!P6 IMAD.IADD R9, R9, 0x1, -R21 ;  /* 0x000000010909e824 */ /* 0x000fe400078e0a15 */
[----:B------:R-:W-:Y:S02]  /*b2a0*/  IMAD.MOV R13, RZ, RZ, -R13 ;  /* 0x000000ffff0d7224 */ /* 0x000fe400078e0a0d */
[----:B------:R-:W-:Y:S02]  /*b2b0*/  @!P5 IMAD.IADD R7, R7, 0x1, -R21 ;  /* 0x000000010707d824 */ /* 0x000fe400078e0a15 */
[----:B------:R-:W-:Y:S02]  /*b2c0*/  IMAD R13, R21, R13, R5 ;  /* 0x0000000d150d7224 */ /* 0x000fe400078e0205 */
[----:B------:R-:W3:Y:S01]  /*b2d0*/  LDL R5, [R1+0x27c] ;  /* 0x00027c0001057983 */ /* 0x000ee20000100800 */
[----:B--2---:R-:W-:Y:S01]  /*b2e0*/  ISETP.GE.AND P4, PT, R0, RZ, PT ;  /* 0x000000ff0000720c */ /* 0x004fe20003f86270 */
[----:B------:R-:W-:-:S04]  /*b2f0*/  IMAD.MOV.U32 R0, RZ, RZ, R9 ;  /* 0x000000ffff007224 */ /* 0x000fc800078e0009 */
[----:B------:R-:W-:-:S05]  /*b300*/  @!P3 IMAD.MOV R0, RZ, RZ, -R0 ;  /* 0x000000ffff00b224 */ /* 0x000fca00078e0a00 */
[----:B------:R0:W-:Y:S04]  /*b310*/  STL [R1+0x1e8], R0 ;  /* 0x0001e80001007387 */ /* 0x0001e80000100800 */
[----:B------:R-:W2:Y:S01]  /*b320*/  LDL.LU R9, [R1+0x234] ;  /* 0x0002340001097983 */ /* 0x000ea20000300800 */
[----:B0-----:R-:W-:Y:S01]  /*b330*/  IMAD.MOV.U32 R0, RZ, RZ, R7 ;  /* 0x000000ffff007224 */ /* 0x001fe200078e0007 */
[----:B-----5:R-:W-:Y:S02]  /*b340*/  IABS R7, R14 ;  /* 0x0000000e00077213 */ /* 0x020fe40000000000 */
[----:B------:R-:W5:Y:S01]  /*b350*/  LDL.LU R14, [R1+0x260] ;  /* 0x00026000010e7983 */ /* 0x000f620000300800 */
[----:B------:R-:W-:Y:S01]  /*b360*/  @!P1 IMAD.MOV R0, RZ, RZ, -R0 ;  /* 0x000000ffff009224 */ /* 0x000fe200078e0a00 */
[----:B------:R-:W-:-:S04]  /*b370*/  ISETP.GT.U32.AND P1, PT, R21, R11, PT ;  /* 0x0000000b1500720c */ /* 0x000fc80003f24070 */
[----:B------:R0:W-:Y:S09]  /*b380*/  STL [R1+0x1e4], R0 ;  /* 0x0001e40001007387 */ /* 0x0001f20000100800 */
[----:B------:R-:W-:Y:S01]  /*b390*/  @!P1 IMAD.IADD R11, R11, 0x1, -R21 ;  /* 0x000000010b0b9824 */ /* 0x000fe200078e0a15 */
[----:B0-----:R-:W2:Y:S01]  /*b3a0*/  LDL.LU R0, [R1+0x261c] ;  /* 0x00261c0001007983 */ /* 0x001ea20000300800 */
[----:B-----5:R-:W-:-:S03]  /*b3b0*/  ISETP.GE.AND P1, PT, R14, RZ, PT ;  /* 0x000000ff0e00720c */ /* 0x020fc60003f26270 */
[----:B------:R-:W5:Y:S01]  /*b3c0*/  LDL.LU R14, [R1+0x290] ;  /* 0x00029000010e7983 */ /* 0x000f620000300800 */
[C---:B---3--:R-:W-:Y:S02]  /*b3d0*/  ISETP.GT.U32.AND P2, PT, R21.reuse, R8, PT ;  /* 0x000000081500720c */ /* 0x048fe40003f44070 */
[C---:B------:R-:W-:Y:S02]  /*b3e0*/  ISETP.GT.U32.AND P6, PT, R21.reuse, R6, PT ;  /* 0x000000061500720c */ /* 0x040fe40003fc4070 */
[----:B------:R-:W-:-:S09]  /*b3f0*/  ISETP.GT.U32.AND P5, PT, R21, R10, PT ;  /* 0x0000000a1500720c */ /* 0x000fd20003fa4070 */
[--C-:B------:R-:W-:Y:S01]  /*b400*/  @!P2 IMAD.IADD R8, R8, 0x1, -R21.reuse ;  /* 0x000000010808a824 */ /* 0x100fe200078e0a15 */
[C---:B------:R-:W-:Y:S01]  /*b410*/  ISETP.GT.U32.AND P2, PT, R21.reuse, R2, PT ;  /* 0x000000021500720c */ /* 0x040fe20003f44070 */
[--C-:B------:R-:W-:Y:S01]  /*b420*/  @!P6 IMAD.IADD R6, R6, 0x1, -R21.reuse ;  /* 0x000000010606e824 */ /* 0x100fe200078e0a15 */
[----:B-----5:R0:W-:Y:S04]  /*b430*/  STL [R1+0x2618], R14 ;  /* 0x0026180e01007387 */ /* 0x0201e80000100800 */
[----:B0-----:R-:W3:Y:S01]  /*b440*/  LDL.LU R14, [R1+0x26c] ;  /* 0x00026c00010e7983 */ /* 0x001ee20000300800 */
[----:B------:R-:W-:Y:S01]  /*b450*/  ISETP.GT.U32.AND P6, PT, R21, R8, PT ;  /* 0x000000081500720c */ /* 0x000fe20003fc4070 */
[----:B------:R-:W-:-:S05]  /*b460*/  @!P5 IMAD.IADD R10, R10, 0x1, -R21 ;  /* 0x000000010a0ad824 */ /* 0x000fca00078e0a15 */
[--C-:B------:R-:W-:Y:S01]  /*b470*/  @!P2 IMAD.IADD R2, R2, 0x1, -R21.reuse ;  /* 0x000000010202a824 */ /* 0x100fe200078e0a15 */
[C---:B------:R-:W-:Y:S02]  /*b480*/  ISETP.GT.U32.AND P2, PT, R21.reuse, R4, PT ;  /* 0x000000041500720c */ /* 0x040fe40003f44070 */
[C---:B------:R-:W-:Y:S02]  /*b490*/  ISETP.GT.U32.AND P3, PT, R21.reuse, R10, PT ;  /* 0x0000000a1500720c */ /* 0x040fe40003f64070 */
[----:B------:R-:W-:Y:S02]  /*b4a0*/  ISETP.GT.U32.AND P5, PT, R21, R6, PT ;  /* 0x000000061500720c */ /* 0x000fe40003fa4070 */
[----:B------:R-:W-:Y:S01]  /*b4b0*/  IABS R5, R5 ;  /* 0x0000000500057213 */ /* 0x000fe20000000000 */
[----:B------:R-:W-:Y:S01]  /*b4c0*/  @!P6 IMAD.IADD R8, R8, 0x1, -R21 ;  /* 0x000000010808e824 */ /* 0x000fe200078e0a15 */
[----:B----4-:R-:W-:-:S03]  /*b4d0*/  ISETP.GE.AND P6, PT, R12, RZ, PT ;  /* 0x000000ff0c00720c */ /* 0x010fc60003fc6270 */
[----:B--2---:R-:W-:-:S04]  /*b4e0*/  IMAD.HI.U32 R12, R0, R5, RZ ;  /* 0x00000005000c7227 */ /* 0x004fc800078e00ff */
[--C-:B------:R-:W-:Y:S02]  /*b4f0*/  @!P2 IMAD.IADD R4, R4, 0x1, -R21.reuse ;  /* 0x000000010404a824 */ /* 0x100fe400078e0a15 */
[----:B------:R-:W-:Y:S01]  /*b500*/  @!P3 IMAD.IADD R10, R10, 0x1, -R21 ;  /* 0x000000010a0ab824 */ /* 0x000fe200078e0a15 */
[----:B------:R-:W-:Y:S01]  /*b510*/  ISETP.GE.AND P3, PT, R9, RZ, PT ;  /* 0x000000ff0900720c */ /* 0x000fe20003f66270 */
[----:B------:R-:W-:Y:S02]  /*b520*/  IMAD.MOV R12, RZ, RZ, -R12 ;  /* 0x000000ffff0c7224 */ /* 0x000fe400078e0a0c */
[----:B------:R-:W-:-:S04]  /*b530*/  IMAD.HI.U32 R9, R0, R7, RZ ;  /* 0x0000000700097227 */ /* 0x000fc800078e00ff */
[----:B------:R-:W-:Y:S02]  /*b540*/  @!P5 IMAD.IADD R6, R6, 0x1, -R21 ;  /* 0x000000010606d824 */ /* 0x000fe400078e0a15 */
[----:B------:R-:W-:Y:S02]  /*b550*/  @!P4 IMAD.MOV R8, RZ, RZ, -R8 ;  /* 0x000000ffff08c224 */ /* 0x000fe400078e0a08 */
[----:B------:R-:W-:Y:S02]  /*b560*/  IMAD R5, R21, R12, R5 ;  /* 0x0000000c15057224 */ /* 0x000fe400078e0205 */
[----:B------:R-:W2:Y:S01]  /*b570*/  LDL.LU R12, [R1+0x28c] ;  /* 0x00028c00010c7983 */ /* 0x000ea20000300800 */
[----:B------:R-:W-:Y:S01]  /*b580*/  @!P6 IMAD.MOV R6, RZ, RZ, -R6 ;  /* 0x000000ffff06e224 */ /* 0x000fe200078e0a06 */
[----:B---3--:R-:W-:Y:S01]  /*b590*/  ISETP.GE.AND P2, PT, R14, RZ, PT ;  /* 0x000000ff0e00720c */ /* 0x008fe20003f46270 */
[----:B------:R-:W-:-:S04]  /*b5a0*/  IMAD.MOV.U32 R14, RZ, RZ, R2 ;  /* 0x000000ffff0e7224 */ /* 0x000fc800078e0002 */
[----:B------:R-:W-:Y:S02]  /*b5b0*/  @!P0 IMAD.MOV R14, RZ, RZ, -R14 ;  /* 0x000000ffff0e8224 */ /* 0x000fe400078e0a0e */
[----:B------:R-:W-:Y:S02]  /*b5c0*/  IMAD.MOV R2, RZ, RZ, -R9 ;  /* 0x000000ffff027224 */ /* 0x000fe400078e0a09 */
[----:B------:R-:W3:Y:S04]  /*b5d0*/  LDL.LU R9, [R1+0x288] ;  /* 0x0002880001097983 */ /* 0x000ee80000300800 */
[----:B------:R0:W-:Y:S04]  /*b5e0*/  STL [R1+0x1e0], R14 ;  /* 0x0001e00e01007387 */ /* 0x0001e80000100800 */
[----:B------:R-:W-:Y:S01]  /*b5f0*/  STL [R1+0x1dc], R8 ;  /* 0x0001dc0801007387 */ /* 0x000fe20000100800 */
[----:B0-----:R-:W-:-:S03]  /*b600*/  IMAD.MOV.U32 R14, RZ, RZ, R10 ;  /* 0x000000ffff0e7224 */ /* 0x001fc600078e000a */
[----:B------:R-:W4:Y:S04]  /*b610*/  LDL.LU R10, [R1+0x284] ;  /* 0x00028400010a7983 */ /* 0x000f280000300800 */
[----:B------:R0:W-:Y:S02]  /*b620*/  STL [R1+0x1d8], R6 ;  /* 0x0001d80601007387 */ /* 0x0001e40000100800 */
[----:B0-----:R-:W-:Y:S02]  /*b630*/  IMAD R6, R21, R2, R7 ;  /* 0x0000000215067224 */ /* 0x001fe400078e0207 */
[----:B------:R-:W5:Y:S04]  /*b640*/  LDL.LU R7, [R1+0x278] ;  /* 0x0002780001077983 */ /* 0x000f680000300800 */
[----:B------:R-:W2:Y:S01]  /*b650*/  LDL.LU R2, [R1+0x27c] ;  /* 0x00027c0001027983 */ /* 0x000ea20000300800 */
[----:B------:R-:W-:-:S05]  /*b660*/  @!P3 IMAD.MOV R14, RZ, RZ, -R14 ;  /* 0x000000ffff0eb224 */ /* 0x000fca00078e0a0e */
[----:B------:R0:W-:Y:S04]  /*b670*/  STL [R1+0x1d4], R14 ;  /* 0x0001d40e01007387 */ /* 0x0001e80000100800 */
[----:B0-----:R-:W2:Y:S01]  /*b680*/  LDL.LU R14, [R1+0x2618] ;  /* 0x00261800010e7983 */ /* 0x001ea20000300800 */
[C---:B------:R-:W-:Y:S02]  /*b690*/  ISETP.GT.U32.AND P5, PT, R21.reuse, R13, PT ;  /* 0x0000000d1500720c */ /* 0x040fe40003fa4070 */
[C---:B------:R-:W-:Y:S02]  /*b6a0*/  ISETP.GT.U32.AND P0, PT, R21.reuse, R11, PT ;  /* 0x0000000b1500720c */ /* 0x040fe40003f04070 */
[----:B------:R-:W-:-:S09]  /*b6b0*/  ISETP.GT.U32.AND P6, PT, R21, R5, PT ;  /* 0x000000051500720c */ /* 0x000fd20003fc4070 */
[----:B------:R-:W-:-:S05]  /*b6c0*/  @!P5 IMAD.IADD R13, R13, 0x1, -R21 ;  /* 0x000000010d0dd824 */ /* 0x000fca00078e0a15 */
[C---:B------:R-:W-:Y:S02]  /*b6d0*/  ISETP.GT.U32.AND P4, PT, R21.reuse, R13, PT ;  /* 0x0000000d1500720c */ /* 0x040fe40003f84070 */
[----:B------:R-:W-:Y:S01]  /*b6e0*/  ISETP.GT.U32.AND P5, PT, R21, R4, PT ;  /* 0x000000041500720c */ /* 0x000fe20003fa4070 */
[--C-:B------:R-:W-:Y:S02]  /*b6f0*/  @!P0 IMAD.IADD R11, R11, 0x1, -R21.reuse ;  /* 0x000000010b0b8824 */ /* 0x100fe400078e0a15 */
[----:B------:R-:W-:-:S08]  /*b700*/  @!P6 IMAD.IADD R5, R5, 0x1, -R21 ;  /* 0x000000010505e824 */ /* 0x000fd000078e0a15 */
[--C-:B------:R-:W-:Y:S02]  /*b710*/  @!P4 IMAD.IADD R13, R13, 0x1, -R21.reuse ;  /* 0x000000010d0dc824 */ /* 0x100fe400078e0a15 */
[----:B------:R-:W-:Y:S01]  /*b720*/  @!P5 IMAD.IADD R4, R4, 0x1, -R21 ;  /* 0x000000010404d824 */ /* 0x000fe200078e0a15 */
[----:B---3--:R-:W-:Y:S02]  /*b730*/  IABS R8, R9 ;  /* 0x0000000900087213 */ /* 0x008fe40000000000 */
[----:B----4-:R-:W-:Y:S01]  /*b740*/  ISETP.GE.AND P4, PT, R10, RZ, PT ;  /* 0x000000ff0a00720c */ /* 0x010fe20003f86270 */
[----:B------:R-:W-:-:S04]  /*b750*/  IMAD.MOV.U32 R10, RZ, RZ, R11 ;  /* 0x000000ffff0a7224 */ /* 0x000fc800078e000b */
[----:B------:R-:W-:Y:S01]  /*b760*/  @!P1 IMAD.MOV R10, RZ, RZ, -R10 ;  /* 0x000000ffff0a9224 */ /* 0x000fe200078e0a0a */
[----:B------:R-:W-:Y:S02]  /*b770*/  ISETP.GT.U32.AND P1, PT, R21, R5, PT ;  /* 0x000000051500720c */ /* 0x000fe40003f24070 */
[----:B-----5:R-:W-:Y:S01]  /*b780*/  ISETP.GE.AND P3, PT, R7, RZ, PT ;  /* 0x000000ff0700720c */ /* 0x020fe20003f66270 */
[----:B------:R-:W-:-:S04]  /*b790*/  IMAD.MOV.U32 R7, RZ, RZ, R8 ;  /* 0x000000ffff077224 */ /* 0x000fc800078e0008 */
[----:B------:R-:W-:Y:S01]  /*b7a0*/  IMAD.HI.U32 R8, R0, R7, RZ ;  /* 0x0000000700087227 */ /* 0x000fe200078e00ff */
[----:B--2---:R-:W-:Y:S02]  /*b7b0*/  ISETP.GE.AND P5, PT, R2, RZ, PT ;  /* 0x000000ff0200720c */ /* 0x004fe40003fa6270 */
[----:B------:R-:W-:Y:S01]  /*b7c0*/  IABS R2, R12 ;  /* 0x0000000c00027213 */ /* 0x000fe20000000000 */
[----:B------:R-:W-:Y:S01]  /*b7d0*/  IMAD.MOV R8, RZ, RZ, -R8 ;  /* 0x000000ffff087224 */ /* 0x000fe200078e0a08 */
[----:B------:R0:W-:Y:S01]  /*b7e0*/  STL [R1+0x1d0], R10 ;  /* 0x0001d00a01007387 */ /* 0x0001e20000100800 */
[----:B------:R-:W-:Y:S02]  /*b7f0*/  IMAD.MOV.U32 R11, RZ, RZ, R4 ;  /* 0x000000ffff0b7224 */ /* 0x000fe400078e0004 */
[----:B------:R-:W-:Y:S02]  /*b800*/  IMAD R7, R21, R8, R7 ;  /* 0x0000000815077224 */ /* 0x000fe400078e0207 */
[----:B------:R-:W-:-:S04]  /*b810*/  IMAD.HI.U32 R8, R0, R2, RZ ;  /* 0x0000000200087227 */ /* 0x000fc800078e00ff */
[----:B0-----:R-:W-:Y:S02]  /*b820*/  IMAD.MOV.U32 R10, RZ, RZ, R13 ;  /* 0x000000ffff0a7224 */ /* 0x001fe400078e000d */
[----:B------:R-:W-:Y:S01]  /*b830*/  @!P2 IMAD.MOV R11, RZ, RZ, -R11 ;  /* 0x000000ffff0ba224 */ /* 0x000fe200078e0a0b */
[----:B------:R-:W2:Y:S01]  /*b840*/  LDL.LU R13, [R1+0x29c] ;  /* 0x00029c00010d7983 */ /* 0x000ea20000300800 */
[----:B------:R-:W-:Y:S02]  /*b850*/  @!P3 IMAD.MOV R10, RZ, RZ, -R10 ;  /* 0x000000ffff0ab224 */ /* 0x000fe400078e0a0a */
[----:B------:R-:W-:Y:S01]  /*b860*/  IMAD.MOV R8, RZ, RZ, -R8 ;  /* 0x000000ffff087224 */ /* 0x000fe200078e0a08 */
[----:B------:R-:W-:Y:S01]  /*b870*/  ISETP.GE.AND P6, PT, R9, RZ, PT ;  /* 0x000000ff0900720c */ /* 0x000fe20003fc6270 */
[----:B------:R0:W-:Y:S01]  /*b880*/  STL [R1+0x1cc], R11 ;  /* 0x0001cc0b01007387 */ /* 0x0001e20000100800 */
[----:B------:R-:W-:Y:S01]  /*b890*/  @!P1 IMAD.IADD R5, R5, 0x1, -R21 ;  /* 0x0000000105059824 */ /* 0x000fe200078e0a15 */
[----:B------:R-:W-:-:S02]  /*b8a0*/  IABS R9, R14 ;  /* 0x0000000e00097213 */ /* 0x000fc40000000000 */
[----:B------:R1:W-:Y:S01]  /*b8b0*/  STL [R1+0x1c8], R10 ;  /* 0x0001c80a01007387 */ /* 0x0003e20000100800 */
[----:B------:R-:W-:Y:S02]  /*b8c0*/  ISETP.GE.AND P3, PT, R12, RZ, PT ;  /* 0x000000ff0c00720c */ /* 0x000fe40003f66270 */
[----:B------:R-:W-:Y:S01]  /*b8d0*/  ISETP.GE.AND P1, PT, R14, RZ, PT ;  /* 0x000000ff0e00720c */ /* 0x000fe20003f26270 */
[----:B------:R-:W3:Y:S01]  /*b8e0*/  LDL R12, [R1+0x2a8] ;  /* 0x0002a800010c7983 */ /* 0x000ee20000100800 */
[----:B0-----:R-:W-:-:S03]  /*b8f0*/  IMAD R11, R21, R8, R2 ;  /* 0x00000008150b7224 */ /* 0x001fc600078e0202 */
[----:B------:R-:W4:Y:S04]  /*b900*/  LDL R14, [R1+0x2b0] ;  /* 0x0002b000010e7983 */ /* 0x000f280000100800 */
[----:B-1----:R-:W5:Y:S04]  /*b910*/  LDL R10, [R1+0x2a4] ;  /* 0x0002a400010a7983 */ /* 0x002f680000100800 */
[----:B------:R-:W3:Y:S01]  /*b920*/  LDL.LU R2, [R1+0x298] ;  /* 0x0002980001027983 */ /* 0x000ee20000300800 */
[C---:B------:R-:W-:Y:S02]  /*b930*/  ISETP.GT.U32.AND P0, PT, R21.reuse, R6, PT ;  /* 0x000000061500720c */ /* 0x040fe40003f04070 */
[----:B------:R-:W-:-:S11]  /*b940*/  ISETP.GT.U32.AND P2, PT, R21, R7, PT ;  /* 0x000000071500720c */ /* 0x000fd60003f44070 */
[----:B------:R-:W-:-:S05]  /*b950*/  @!P0 IMAD.IADD R6, R6, 0x1, -R21 ;  /* 0x0000000106068824 */ /* 0x000fca00078e0a15 */
[----:B------:R-:W-:Y:S01]  /*b960*/  ISETP.GT.U32.AND P0, PT, R21, R6, PT ;  /* 0x000000061500720c */ /* 0x000fe20003f04070 */
[----:B------:R-:W-:Y:S02]  /*b970*/  @!P2 IMAD.IADD R7, R7, 0x1, -R21 ;  /* 0x000000010707a824 */ /* 0x000fe400078e0a15 */
[----:B------:R-:W-:-:S10]  /*b980*/  @!P5 IMAD.MOV R5, RZ, RZ, -R5 ;  /* 0x000000ffff05d224 */ /* 0x000fd400078e0a05 */
[----:B------:R-:W-:Y:S01]  /*b990*/  @!P0 IMAD.IADD R6, R6, 0x1, -R21 ;  /* 0x0000000106068824 */ /* 0x000fe200078e0a15 */
[----:B------:R5:W-:Y:S01]  /*b9a0*/  STL [R1+0x1c4], R5 ;  /* 0x0001c40501007387 */ /* 0x000be20000100800 */
[----:B--2---:R-:W-:Y:S02]  /*b9b0*/  ISETP.GE.AND P2, PT, R13, RZ, PT ;  /* 0x000000ff0d00720c */ /* 0x004fe40003f46270 */
[----:B---3--:R-:W-:Y:S02]  /*b9c0*/  ISETP.GE.AND P0, PT, R2, RZ, PT ;  /* 0x000000ff0200720c */ /* 0x008fe40003f06270 */
[----:B------:R-:W-:Y:S02]  /*b9d0*/  IABS R8, R2 ;  /* 0x0000000200087213 */ /* 0x000fe40000000000 */
[----:B------:R-:W-:Y:S01]  /*b9e0*/  IABS R2, R13 ;  /* 0x0000000d00027213 */ /* 0x000fe20000000000 */
[----:B------:R-:W-:Y:S01]  /*b9f0*/  IMAD.MOV.U32 R13, RZ, RZ, R6 ;  /* 0x000000ffff0d7224 */ /* 0x000fe200078e0006 */
[----:B-----5:R-:W-:-:S03]  /*ba00*/  IABS R5, R10 ;  /* 0x0000000a00057213 */ /* 0x020fc60000000000 */
[----:B------:R-:W-:-:S05]  /*ba10*/  @!P4 IMAD.MOV R13, RZ, RZ, -R13 ;  /* 0x000000ffff0dc224 */ /* 0x000fca00078e0a0d */
[----:B------:R0:W-:Y:S02]  /*ba20*/  STL [R1+0x1c0], R13 ;  /* 0x0001c00d01007387 */ /* 0x0001e40000100800 */
[----:B0-----:R-:W-:-:S04]  /*ba30*/  IMAD.HI.U32 R13, R0, R5, RZ ;  /* 0x00000005000d7227 */ /* 0x001fc800078e00ff */
[----:B------:R-:W-:Y:S01]  /*ba40*/  IMAD.MOV R13, RZ, RZ, -R13 ;  /* 0x000000ffff0d7224 */ /* 0x000fe200078e0a0d */
[----:B----4-:R-:W-:Y:S02]  /*ba50*/  IABS R10, R14 ;  /* 0x0000000e000a7213 */ /* 0x010fe40000000000 */
[----:B------:R-:W2:Y:S01]  /*ba60*/  LDL R14, [R1+0x2c0] ;  /* 0x0002c000010e7983 */ /* 0x000ea20000100800 */
[----:B------:R-:W-:-:S03]  /*ba70*/  IMAD R5, R21, R13, R5 ;  /* 0x0000000d15057224 */ /* 0x000fc600078e0205 */
[----:B------:R-:W3:Y:S04]  /*ba80*/  LDL R13, [R1+0x2bc] ;  /* 0x0002bc00010d7983 */ /* 0x000ee80000100800 */
[----:B------:R0:W-:Y:S04]  /*ba90*/  STL [R1+0x2614], R5 ;  /* 0x0026140501007387 */ /* 0x0001e80000100800 */
[----:B0-----:R-:W4:Y:S01]  /*baa0*/  LDL R5, [R1+0x2b4] ;  /* 0x0002b40001057983 */ /* 0x001f220000100800 */
[----:B------:R-:W-:-:S04]  /*bab0*/  IMAD.HI.U32 R4, R0, R9, RZ ;  /* 0x0000000900047227 */ /* 0x000fc800078e00ff */
[----:B------:R-:W-:-:S04]  /*bac0*/  IMAD.MOV R4, RZ, RZ, -R4 ;  /* 0x000000ffff047224 */ /* 0x000fc800078e0a04 */
[C---:B------:R-:W-:Y:S01]  /*bad0*/  IMAD R9, R21.reuse, R4, R9 ;  /* 0x0000000415097224 */ /* 0x040fe200078e0209 */
[----:B------:R-:W-:Y:S01]  /*bae0*/  IABS R4, R12 ;  /* 0x0000000c00047213 */ /* 0x000fe20000000000 */
[----:B------:R-:W-:Y:S01]  /*baf0*/  IMAD.HI.U32 R12, R0, R8, RZ ;  /* 0x00000008000c7227 */ /* 0x000fe200078e00ff */
[----:B------:R-:W-:-:S03]  /*bb00*/  ISETP.GT.U32.AND P5, PT, R21, R7, PT ;  /* 0x000000071500720c */ /* 0x000fc60003fa4070 */
[----:B------:R-:W-:-:S04]  /*bb10*/  IMAD.MOV R12, RZ, RZ, -R12 ;  /* 0x000000ffff0c7224 */ /* 0x000fc800078e0a0c */
[----:B------:R-:W-:Y:S02]  /*bb20*/  IMAD R8, R21, R12, R8 ;  /* 0x0000000c15087224 */ /* 0x000fe400078e0208 */
[----:B------:R-:W-:-:S04]  /*bb30*/  IMAD.HI.U32 R12, R0, R4, RZ ;  /* 0x00000004000c7227 */ /* 0x000fc800078e00ff */
[----:B------:R-:W-:Y:S02]  /*bb40*/  IMAD.MOV R12, RZ, RZ, -R12 ;  /* 0x000000ffff0c7224 */ /* 0x000fe400078e0a0c */
[----:B------:R-:W-:Y:S02]  /*bb50*/  @!P5 IMAD.IADD R7, R7, 0x1, -R21 ;  /* 0x000000010707d824 */ /* 0x000fe400078e0a15 */
[C---:B------:R-:W-:Y:S01]  /*bb60*/  IMAD R4, R21.reuse, R12, R4 ;  /* 0x0000000c15047224 */ /* 0x040fe200078e0204 */
[----:B------:R0:W-:Y:S01]  /*bb70*/  STL [R1+0x2610], R24 ;  /* 0x0026101801007387 */ /* 0x0001e20000100800 */
[C---:B------:R-:W-:Y:S02]  /*bb80*/  ISETP.GT.U32.AND P4, PT, R21.reuse, R11, PT ;  /* 0x0000000b1500720c */ /* 0x040fe40003f84070 */
[----:B------:R-:W-:-:S11]  /*bb90*/  ISETP.GT.U32.AND P5, PT, R21, R9, PT ;  /* 0x000000091500720c */ /* 0x000fd60003fa4070 */
[--C-:B------:R-:W-:Y:S02]  /*bba0*/  @!P4 IMAD.IADD R11, R11, 0x1, -R21.reuse ;  /* 0x000000010b0bc824 */ /* 0x100fe400078e0a15 */
[----:B------:R-:W-:Y:S01]  /*bbb0*/  @!P5 IMAD.IADD R9, R9, 0x1, -R21 ;  /* 0x000000010909d824 */ /* 0x000fe200078e0a15 */
[----:B----4-:R-:W-:Y:S01]  /*bbc0*/  IABS R12, R5 ;  /* 0x00000005000c7213 */ /* 0x010fe20000000000 */
[----:B------:R-:W-:-:S04]  /*bbd0*/  IMAD.MOV.U32 R5, RZ, RZ, R7 ;  /* 0x000000ffff057224 */ /* 0x000fc800078e0007 */
[----:B------:R-:W-:-:S05]  /*bbe0*/  @!P6 IMAD.MOV R5, RZ, RZ, -R5 ;  /* 0x000000ffff05e224 */ /* 0x000fca00078e0a05 */
[----:B------:R1:W-:Y:S04]  /*bbf0*/  STL [R1+0x1b4], R5 ;  /* 0x0001b40501007387 */ /* 0x0003e80000100800 */
[----:B0-----:R-:W4:Y:S01]  /*bc00*/  LDL.LU R24, [R1+0x2a4] ;  /* 0x0002a40001187983 */ /* 0x001f220000300800 */
[C---:B------:R-:W-:Y:S02]  /*bc10*/  ISETP.GT.U32.AND P5, PT, R21.reuse, R11, PT ;  /* 0x0000000b1500720c */ /* 0x040fe40003fa4070 */
[----:B------:R-:W-:-:S11]  /*bc20*/  ISETP.GT.U32.AND P4, PT, R21, R8, PT ;  /* 0x000000081500720c */ /* 0x000fd60003f84070 */
[----:B------:R-:W-:-:S04]  /*bc30*/  @!P5 IMAD.IADD R11, R11, 0x1, -R21 ;  /* 0x000000010b0bd824 */ /* 0x000fc800078e0a15 */
[----:B-1----:R-:W-:-:S04]  /*bc40*/  IMAD.MOV.U32 R5, RZ, RZ, R11 ;  /* 0x000000ffff057224 */ /* 0x002fc800078e000b */
[----:B------:R-:W-:Y:S02]  /*bc50*/  @!P3 IMAD.MOV R5, RZ, RZ, -R5 ;  /* 0x000000ffff05b224 */ /* 0x000fe400078e0a05 */
[----:B------:R-:W-:-:S03]  /*bc60*/  IMAD.HI.U32 R6, R0, R2, RZ ;  /* 0x0000000200067227 */ /* 0x000fc600078e00ff */
[----:B------:R0:W-:Y:S01]  /*bc70*/  STL [R1+0x1bc], R5 ;  /* 0x0001bc0501007387 */ /* 0x0001e20000100800 */
[----:B------:R-:W-:-:S03]  /*bc80*/  IMAD.MOV R6, RZ, RZ, -R6 ;  /* 0x000000ffff067224 */ /* 0x000fc600078e0a06 */
[----:B0-----:R-:W5:Y:S01]  /*bc90*/  LDL.LU R5, [R1+0x2614] ;  /* 0x0026140001057983 */ /* 0x001f620000300800 */
[----:B------:R-:W-:Y:S02]  /*bca0*/  IMAD R2, R21, R6, R2 ;  /* 0x0000000615027224 */ /* 0x000fe400078e0202 */
[----:B------:R-:W-:-:S04]  /*bcb0*/  IMAD.HI.U32 R6, R0, R10, RZ ;  /* 0x0000000a00067227 */ /* 0x000fc800078e00ff */
[----:B------:R-:W-:Y:S02]  /*bcc0*/  @!P4 IMAD.IADD R8, R8, 0x1, -R21 ;  /* 0x000000010808c824 */ /* 0x000fe400078e0a15 */
[----:B------:R-:W-:Y:S01]  /*bcd0*/  IMAD.MOV R6, RZ, RZ, -R6 ;  /* 0x000000ffff067224 */ /* 0x000fe200078e0a06 */
[C---:B------:R-:W-:Y:S02]  /*bce0*/  ISETP.GT.U32.AND P6, PT, R21.reuse, R9, PT ;  /* 0x000000091500720c */ /* 0x040fe40003fc4070 */
[C---:B------:R-:W-:Y:S01]  /*bcf0*/  ISETP.GT.U32.AND P4, PT, R21.reuse, R8, PT ;  /* 0x000000081500720c */ /* 0x040fe20003f84070 */
[C---:B------:R-:W-:Y:S01]  /*bd00*/  IMAD R10, R21.reuse, R6, R10 ;  /* 0x00000006150a7224 */ /* 0x040fe200078e020a */
[----:B---3--:R-:W-:Y:S02]  /*bd10*/  IABS R6, R13 ;  /* 0x0000000d00067213 */ /* 0x008fe40000000000 */
[----:B------:R-:W-:Y:S02]  /*bd20*/  ISETP.GT.U32.AND P5, PT, R21, R2, PT ;  /* 0x000000021500720c */ /* 0x000fe40003fa4070 */
[----:B--2---:R-:W-:Y:S01]  /*bd30*/  IABS R7, R14 ;  /* 0x0000000e00077213 */ /* 0x004fe20000000000 */
[----:B------:R-:W-:-:S04]  /*bd40*/  IMAD.HI.U32 R14, R0, R6, RZ ;  /* 0x00000006000e7227 */ /* 0x000fc800078e00ff */
[----:B------:R-:W-:-:S04]  /*bd50*/  IMAD.HI.U32 R11, R0, R12, RZ ;  /* 0x0000000c000b7227 */ /* 0x000fc800078e00ff */
[----:B------:R-:W-:Y:S02]  /*bd60*/  IMAD.MOV R14, RZ, RZ, -R14 ;  /* 0x000000ffff0e7224 */ /* 0x000fe400078e0a0e */
[----:B------:R-:W-:-:S04]  /*bd70*/  IMAD.HI.U32 R13, R0, R7, RZ ;  /* 0x00000007000d7227 */ /* 0x000fc800078e00ff */
[--C-:B------:R-:W-:Y:S02]  /*bd80*/  @!P4 IMAD.IADD R8, R8, 0x1, -R21.reuse ;  /* 0x000000010808c824 */ /* 0x100fe400078e0a15 */
[----:B------:R-:W-:Y:S02]  /*bd90*/  @!P6 IMAD.IADD R9, R9, 0x1, -R21 ;  /* 0x000000010909e824 */ /* 0x000fe400078e0a15 */
[----:B------:R-:W-:Y:S02]  /*bda0*/  IMAD.MOV R11, RZ, RZ, -R11 ;  /* 0x000000ffff0b7224 */ /* 0x000fe400078e0a0b */
[----:B------:R-:W-:Y:S02]  /*bdb0*/  IMAD R6, R21, R14, R6 ;  /* 0x0000000e15067224 */ /* 0x000fe400078e0206 */
[----:B------:R-:W-:Y:S02]  /*bdc0*/  IMAD.MOV R13, RZ, RZ, -R13 ;  /* 0x000000ffff0d7224 */ /* 0x000fe400078e0a0d */
[----:B------:R-:W-:-:S02]  /*bdd0*/  IMAD.MOV.U32 R14, RZ, RZ, R8 ;  /* 0x000000ffff0e7224 */ /* 0x000fc400078e0008 */
[----:B------:R-:W-:Y:S02]  /*bde0*/  @!P5 IMAD.IADD R2, R2, 0x1, -R21 ;  /* 0x000000010202d824 */ /* 0x000fe400078e0a15 */
[----:B------:R-:W-:Y:S02]  /*bdf0*/  @!P1 IMAD.MOV R9, RZ, RZ, -R9 ;  /* 0x000000ffff099224 */ /* 0x000fe400078e0a09 */
[C---:B------:R-:W-:Y:S02]  /*be00*/  IMAD R11, R21.reuse, R11, R12 ;  /* 0x0000000b150b7224 */ /* 0x040fe400078e020c */
[C---:B------:R-:W-:Y:S02]  /*be10*/  IMAD R13, R21.reuse, R13, R7 ;  /* 0x0000000d150d7224 */ /* 0x040fe400078e0207 */
[----:B------:R-:W-:Y:S01]  /*be20*/  @!P0 IMAD.MOV R14, RZ, RZ, -R14 ;  /* 0x000000ffff0e8224 */ /* 0x000fe200078e0a0e */
[----:B----4-:R-:W-:Y:S02]  /*be30*/  ISETP.GE.AND P5, PT, R24, RZ, PT ;  /* 0x000000ff1800720c */ /* 0x010fe40003fa6270 */
[----:B------:R-:W2:Y:S04]  /*be40*/  LDL.LU R24, [R1+0x2610] ;  /* 0x0026100001187983 */ /* 0x000ea80000300800 */
[----:B------:R-:W3:Y:S04]  /*be50*/  LDL.LU R12, [R1+0x2a8] ;  /* 0x0002a800010c7983 */ /* 0x000ee80000300800 */
[----:B------:R-:W4:Y:S04]  /*be60*/  LDL R7, [R1+0x2c4] ;  /* 0x0002c40001077983 */ /* 0x000f280000100800 */
[----:B------:R-:W2:Y:S04]  /*be70*/  LDL R8, [R1+0x2c8] ;  /* 0x0002c80001087983 */ /* 0x000ea80000100800 */
[----:B------:R0:W-:Y:S04]  /*be80*/  STL [R1+0x1b0], R9 ;  /* 0x0001b00901007387 */ /* 0x0001e80000100800 */
[----:B0-----:R-:W2:Y:S04]  /*be90*/  LDL.LU R9, [R1+0x2b0] ;  /* 0x0002b00001097983 */ /* 0x001ea80000300800 */
[----:B------:R0:W-:Y:S04]  /*bea0*/  STL [R1+0x1ac], R14 ;  /* 0x0001ac0e01007387 */ /* 0x0001e80000100800 */
[----:B0-----:R-:W2:Y:S04]  /*beb0*/  LDL.LU R14, [R1+0x2b4] ;  /* 0x0002b400010e7983 */ /* 0x001ea80000300800 */
[----:B------:R0:W-:Y:S04]  /*bec0*/  STL [R1+0x260c], R26 ;  /* 0x00260c1a01007387 */ /* 0x0001e80000100800 */
[----:B0-----:R-:W2:Y:S01]  /*bed0*/  LDL.LU R26, [R1+0x2bc] ;  /* 0x0002bc00011a7983 */ /* 0x001ea20000300800 */
[----:B-----5:R-:W-:-:S02]  /*bee0*/  ISETP.GT.U32.AND P3, PT, R21, R5, PT ;  /* 0x000000051500720c */ /* 0x020fc40003f64070 */
[C---:B------:R-:W-:Y:S02]  /*bef0*/  ISETP.GT.U32.AND P6, PT, R21.reuse, R4, PT ;  /* 0x000000041500720c */ /* 0x040fe40003fc4070 */
[----:B------:R-:W-:-:S09]  /*bf00*/  ISETP.GT.U32.AND P4, PT, R21, R10, PT ;  /* 0x0000000a1500720c */ /* 0x000fd20003f84070 */
[--C-:B------:R-:W-:Y:S01]  /*bf10*/  @!P3 IMAD.IADD R5, R5, 0x1, -R21.reuse ;  /* 0x000000010505b824 */ /* 0x100fe200078e0a15 */
[----:B------:R-:W-:Y:S01]  /*bf20*/  ISETP.GT.U32.AND P3, PT, R21, R2, PT ;  /* 0x000000021500720c */ /* 0x000fe20003f64070 */
[----:B------:R-:W-:-:S03]  /*bf30*/  @!P6 IMAD.IADD R4, R4, 0x1, -R21 ;  /* 0x000000010404e824 */ /* 0x000fc600078e0a15 */
[C---:B------:R-:W-:Y:S01]  /*bf40*/  ISETP.GT.U32.AND P6, PT, R21.reuse, R5, PT ;  /* 0x000000051500720c */ /* 0x040fe20003fc4070 */
[----:B------:R-:W-:Y:S01]  /*bf50*/  @!P4 IMAD.IADD R10, R10, 0x1, -R21 ;  /* 0x000000010a0ac824 */ /* 0x000fe200078e0a15 */
[----:B------:R-:W-:-:S07]  /*bf60*/  ISETP.GT.U32.AND P4, PT, R21, R4, PT ;  /* 0x000000041500720c */ /* 0x000fce0003f84070 */
[--C-:B------:R-:W-:Y:S01]  /*bf70*/  @!P3 IMAD.IADD R2, R2, 0x1, -R21.reuse ;  /* 0x000000010202b824 */ /* 0x100fe200078e0a15 */
[C---:B------:R-:W-:Y:S02]  /*bf80*/  ISETP.GT.U32.AND P3, PT, R21.reuse, R6, PT ;  /* 0x000000061500720c */ /* 0x040fe40003f64070 */
[C---:B------:R-:W-:Y:S02]  /*bf90*/  ISETP.GT.U32.AND P1, PT, R21.reuse, R10, PT ;  /* 0x0000000a1500720c */ /* 0x040fe40003f24070 */
[----:B------:R-:W-:Y:S01]  /*bfa0*/  ISETP.GT.U32.AND P0, PT, R21, R11, PT ;  /* 0x0000000b1500720c */ /* 0x000fe20003f04070 */
[--C-:B------:R-:W-:Y:S02]  /*bfb0*/  @!P6 IMAD.IADD R5, R5, 0x1, -R21.reuse ;  /* 0x000000010505e824 */ /* 0x100fe400078e0a15 */
[----:B------:R-:W-:-:S06]  /*bfc0*/  @!P4 IMAD.IADD R4, R4, 0x1, -R21 ;  /* 0x000000010404c824 */ /* 0x000fcc00078e0a15 */
[--C-:B------:R-:W-:Y:S02]  /*bfd0*/  @!P3 IMAD.IADD R6, R6, 0x1, -R21.reuse ;  /* 0x000000010606b824 */ /* 0x100fe400078e0a15 */
[----:B------:R-:W-:Y:S02]  /*bfe0*/  @!P1 IMAD.IADD R10, R10, 0x1, -R21 ;  /* 0x000000010a0a9824 */ /* 0x000fe400078e0a15 */
[----:B------:R-:W-:Y:S02]  /*bff0*/  @!P5 IMAD.MOV R5, RZ, RZ, -R5 ;  /* 0x000000ffff05d224 */ /* 0x000fe400078e0a05 */
[----:B------:R-:W-:Y:S01]  /*c000*/  @!P0 IMAD.IADD R11, R11, 0x1, -R21 ;  /* 0x000000010b0b8824 */ /* 0x000fe200078e0a15 */
[----:B---3--:R-:W-:Y:S02]  /*c010*/  ISETP.GE.AND P6, PT, R12, RZ, PT ;  /* 0x000000ff0c00720c */ /* 0x008fe40003fc6270 */
[----:B----4-:R-:W-:-:S05]  /*c020*/  IABS R7, R7 ;  /* 0x0000000700077213 */ /* 0x010fca0000000000 */
[----:B------:R-:W-:Y:S01]  /*c030*/  IMAD.HI.U32 R12, R0, R7, RZ ;  /* 0x00000007000c7227 */ /* 0x000fe200078e00ff */
[----:B--2---:R-:W-:-:S03]  /*c040*/  IABS R8, R8 ;  /* 0x0000000800087213 */ /* 0x004fc60000000000 */
[----:B------:R-:W-:Y:S02]  /*c050*/  IMAD.MOV R12, RZ, RZ, -R12 ;  /* 0x000000ffff0c7224 */ /* 0x000fe400078e0a0c */
[----:B------:R-:W-:Y:S02]  /*c060*/  @!P6 IMAD.MOV R4, RZ, RZ, -R4 ;  /* 0x000000ffff04e224 */ /* 0x000fe400078e0a04 */
[----:B------:R-:W-:Y:S01]  /*c070*/  IMAD R7, R21, R12, R7 ;  /* 0x0000000c15077224 */ /* 0x000fe200078e0207 */
[----:B------:R-:W-:Y:S01]  /*c080*/  ISETP.GE.AND P1, PT, R9, RZ, PT ;  /* 0x000000ff0900720c */ /* 0x000fe20003f26270 */
[----:B------:R-:W-:Y:S01]  /*c090*/  IMAD.HI.U32 R9, R0, R8, RZ ;  /* 0x0000000800097227 */ /* 0x000fe200078e00ff */
[----:B------:R-:W-:Y:S02]  /*c0a0*/  ISETP.GE.AND P0, PT, R14, RZ, PT ;  /* 0x000000ff0e00720c */ /* 0x000fe40003f06270 */
[----:B------:R-:W2:Y:S04]  /*c0b0*/  LDL.LU R14, [R1+0x3b0] ;  /* 0x0003b000010e7983 */ /* 0x000ea80000300800 */
[----:B------:R-:W3:Y:S01]  /*c0c0*/  LDL.LU R12, [R1+0x2d0] ;  /* 0x0002d000010c7983 */ /* 0x000ee20000300800 */
[----:B------:R-:W-:Y:S01]  /*c0d0*/  ISETP.GE.AND P3, PT, R26, RZ, PT ;  /* 0x000000ff1a00720c */ /* 0x000fe20003f66270 */
[----:B------:R-:W-:-:S04]  /*c0e0*/  IMAD.MOV.U32 R26, RZ, RZ, R2 ;  /* 0x000000ffff1a7224 */ /* 0x000fc800078e0002 */
[----:B------:R-:W-:Y:S01]  /*c0f0*/  @!P2 IMAD.MOV R26, RZ, RZ, -R26 ;  /* 0x000000ffff1aa224 */ /* 0x000fe200078e0a1a */
[----:B------:R0:W-:Y:S01]  /*c100*/  STL [R1+0x1a4], R5 ;  /* 0x0001a40501007387 */ /* 0x0001e20000100800 */
[----:B------:R-:W-:-:S03]  /*c110*/  IMAD.MOV R2, RZ, RZ, -R9 ;  /* 0x000000ffff027224 */ /* 0x000fc600078e0a09 */
[----:B------:R1:W-:Y:S04]  /*c120*/  STL [R1+0x1a8], R26 ;  /* 0x0001a81a01007387 */ /* 0x0003e80000100800 */
[----:B0-----:R-:W4:Y:S01]  /*c130*/  LDL.LU R5, [R1+0x2c8] ;  /* 0x0002c80001057983 */ /* 0x001f220000300800 */
[----:B-1----:R-:W-:-:S03]  /*c140*/  IMAD.MOV.U32 R26, RZ, RZ, R10 ;  /* 0x000000ffff1a7224 */ /* 0x002fc600078e000a */
[----:B------:R-:W5:Y:S04]  /*c150*/  LDL.LU R10, [R1+0x2c4] ;  /* 0x0002c400010a7983 */ /* 0x000f680000300800 */
[----:B------:R0:W-:Y:S01]  /*c160*/  STL [R1+0x1a0], R4 ;  /* 0x0001a00401007387 */ /* 0x0001e20000100800 */
[----:B------:R-:W-:Y:S02]  /*c170*/  @!P1 IMAD.MOV R26, RZ, RZ, -R26 ;  /* 0x000000ffff1a9224 */ /* 0x000fe400078e0a1a */
[C---:B0-----:R-:W-:Y:S02]  /*c180*/  IMAD R4, R21.reuse, R2, R8 ;  /* 0x0000000215047224 */ /* 0x041fe400078e0208 */
[----:B------:R-:W2:Y:S04]  /*c190*/  LDL.LU R8, [R1+0x2c0] ;  /* 0x0002c00001087983 */ /* 0x000ea80000300800 */
[----:B------:R0:W-:Y:S04]  /*c1a0*/  STL [R1+0x19c], R26 ;  /* 0x00019c1a01007387 */ /* 0x0001e80000100800 */
[----:B0-----:R-:W4:Y:S01]  /*c1b0*/  LDL.LU R26, [R1+0x260c] ;  /* 0x00260c00011a7983 */ /* 0x001f220000300800 */
[----:B------:R-:W-:-:S02]  /*c1c0*/  ISETP.GT.U32.AND P4, PT, R21, R13, PT ;  /* 0x0000000d1500720c */ /* 0x000fc40003f84070 */
[----:B------:R-:W-:-:S11]  /*c1d0*/  ISETP.GT.U32.AND P2, PT, R21, R11, PT ;  /* 0x0000000b1500720c */ /* 0x000fd60003f44070 */
[--C-:B------:R-:W-:Y:S01]  /*c1e0*/  @!P4 IMAD.IADD R13, R13, 0x1, -R21.reuse ;  /* 0x000000010d0dc824 */ /* 0x100fe200078e0a15 */
[----:B------:R-:W-:Y:S01]  /*c1f0*/  ISETP.GT.U32.AND P4, PT, R21, R6, PT ;  /* 0x000000061500720c */ /* 0x000fe20003f84070 */
[----:B------:R-:W-:-:S03]  /*c200*/  @!P2 IMAD.IADD R11, R11, 0x1, -R21 ;  /* 0x000000010b0ba824 */ /* 0x000fc600078e0a15 */
[C---:B------:R-:W-:Y:S02]  /*c210*/  ISETP.GT.U32.AND P5, PT, R21.reuse, R13, PT ;  /* 0x0000000d1500720c */ /* 0x040fe40003fa4070 */
[----:B------:R-:W-:-:S07]  /*c220*/  ISETP.GT.U32.AND P6, PT, R21, R7, PT ;  /* 0x000000071500720c */ /* 0x000fce0003fc4070 */
[----:B------:R-:W-:-:S04]  /*c230*/  @!P4 IMAD.IADD R6, R6, 0x1, -R21 ;  /* 0x000000010606c824 */ /* 0x000fc800078e0a15 */
[--C-:B------:R-:W-:Y:S02]  /*c240*/  @!P5 IMAD.IADD R13, R13, 0x1, -R21.reuse ;  /* 0x000000010d0dd824 */ /* 0x100fe400078e0a15 */
[----:B------:R-:W-:Y:S01]  /*c250*/  @!P6 IMAD.IADD R7, R7, 0x1, -R21 ;  /* 0x000000010707e824 */ /* 0x000fe200078e0a15 */
[----:B------:R-:W-:-:S13]  /*c260*/  ISETP.GT.U32.AND P2, PT, R21, R4, PT ;  /* 0x000000041500720c */ /* 0x000fda0003f44070 */
[----:B------:R-:W-:Y:S01]  /*c270*/  @!P2 IMAD.IADD R4, R4, 0x1, -R21 ;  /* 0x000000010404a824 */ /* 0x000fe200078e0a15 */
[----:B------:R-:W-:-:S13]  /*c280*/  ISETP.GT.U32.AND P2, PT, R21, R7, PT ;  /* 0x000000071500720c */ /* 0x000fda0003f44070 */
[----:B------:R-:W-:Y:S01]  /*c290*/  @!P2 IMAD.IADD R7, R7, 0x1, -R21 ;  /* 0x000000010707a824 */ /* 0x000fe200078e0a15 */
[----:B---3--:R-:W-:Y:S02]  /*c2a0*/  IABS R9, R12 ;  /* 0x0000000c00097213 */ /* 0x008fe40000000000 */
[----:B------:R-:W-:Y:S02]  /*c2b0*/  ISETP.GE.AND P6, PT, R12, RZ, PT ;  /* 0x000000ff0c00720c */ /* 0x000fe40003fc6270 */
[----:B-----5:R-:W-:Y:S01]  /*c2c0*/  ISETP.GE.AND P4, PT, R10, RZ, PT ;  /* 0x000000ff0a00720c */ /* 0x020fe20003f86270 */
[----:B------:R-:W-:-:S04]  /*c2d0*/  IMAD.MOV.U32 R10, RZ, RZ, R11 ;  /* 0x000000ffff0a7224 */ /* 0x000fc800078e000b */
[----:B------:R-:W-:Y:S02]  /*c2e0*/  @!P0 IMAD.MOV R10, RZ, RZ, -R10 ;  /* 0x000000ffff0a8224 */ /* 0x000fe400078e0a0a */
[----:B------:R-:W-:Y:S01]  /*c2f0*/  IMAD.MOV.U32 R11, RZ, RZ, R13 ;  /* 0x000000ffff0b7224 */ /* 0x000fe200078e000d */
[----:B--2---:R-:W-:Y:S02]  /*c300*/  ISETP.GE.AND P1, PT, R8, RZ, PT ;  /* 0x000000ff0800720c */ /* 0x004fe40003f26270 */
[----:B------:R0:W-:Y:S04]  /*c310*/  STL [R1+0x198], R10 ;  /* 0x0001980a01007387 */ /* 0x0001e80000100800 */
[----:B------:R-:W2:Y:S01]  /*c320*/  LDL.LU R12, [R1+0x3c4] ;  /* 0x0003c400010c7983 */ /* 0x000ea20000300800 */
[----:B0-----:R-:W-:-:S06]  /*c330*/  IMAD.MOV.U32 R10, RZ, RZ, R6 ;  /* 0x000000ffff0a7224 */ /* 0x001fcc00078e0006 */
[----:B------:R-:W-:Y:S02]  /*c340*/  @!P1 IMAD.MOV R11, RZ, RZ, -R11 ;  /* 0x000000ffff0b9224 */ /* 0x000fe400078e0a0b */
[----:B------:R-:W-:Y:S02]  /*c350*/  @!P3 IMAD.MOV R10, RZ, RZ, -R10 ;  /* 0x000000ffff0ab224 */ /* 0x000fe400078e0a0a */
[----:B----4-:R-:W-:Y:S01]  /*c360*/  IMAD.MOV.U32 R13, RZ, RZ, R26 ;  /* 0x000000ffff0d7224 */ /* 0x010fe200078e001a */
[----:B------:R-:W-:Y:S02]  /*c370*/  IABS R2, R26 ;  /* 0x0000001a00027213 */ /* 0x000fe40000000000 */
[----:B------:R-:W3:Y:S02]  /*c380*/  LDL.LU R26, [R1+0x3c8] ;  /* 0x0003c800011a7983 */ /* 0x000ee40000300800 */
[----:B------:R-:W-:Y:S02]  /*c390*/  ISETP.GE.AND P1, PT, R13, RZ, PT ;  /* 0x000000ff0d00720c */ /* 0x000fe40003f26270 */
[----:B------:R-:W-:Y:S04]  /*c3a0*/  STL [R1+0x194], R10 ;  /* 0x0001940a01007387 */ /* 0x000fe80000100800 */
[----:B------:R0:W-:Y:S04]  /*c3b0*/  STL [R1+0x190], R11 ;  /* 0x0001900b01007387 */ /* 0x0001e80000100800 */
[----:B------:R-:W4:Y:S04]  /*c3c0*/  LDL R13, [R1+0x3f4] ;  /* 0x0003f400010d7983 */ /* 0x000f280000100800 */
[----:B0-----:R-:W5:Y:S01]  /*c3d0*/  LDL R11, [R1+0x3e8] ;  /* 0x0003e800010b7983 */ /* 0x001f620000100800 */
[----:B------:R-:W-:-:S02]  /*c3e0*/  ISETP.GE.AND P5, PT, R5, RZ, PT ;  /* 0x000000ff0500720c */ /* 0x000fc40003fa6270 */
[----:B------:R-:W-:Y:S02]  /*c3f0*/  IABS R5, R14 ;  /* 0x0000000e00057213 */ /* 0x000fe40000000000 */
[----:B------:R-:W-:Y:S02]  /*c400*/  ISETP.GE.AND P2, PT, R14, RZ, PT ;  /* 0x000000ff0e00720c */ /* 0x000fe40003f46270 */
[----:B------:R-:W5:Y:S01]  /*c410*/  LDL R14, [R1+0x3fc] ;  /* 0x0003fc00010e7983 */ /* 0x000f620000100800 */
[----:B------:R-:W-:Y:S01]  /*c420*/  IMAD.HI.U32 R8, R0, R9, RZ ;  /* 0x0000000900087227 */ /* 0x000fe200078e00ff */
[----:B------:R-:W-:-:S03]  /*c430*/  ISETP.GT.U32.AND P0, PT, R21, R4, PT ;  /* 0x000000041500720c */ /* 0x000fc60003f04070 */
[----:B------:R-:W-:-:S04]  /*c440*/  IMAD.MOV R8, RZ, RZ, -R8 ;  /* 0x000000ffff087224 */ /* 0x000fc800078e0a08 */
[----:B------:R-:W-:Y:S02]  /*c450*/  IMAD R9, R21, R8, R9 ;  /* 0x0000000815097224 */ /* 0x000fe400078e0209 */
[----:B------:R-:W-:-:S03]  /*c460*/  IMAD.HI.U32 R8, R0, R2, RZ ;  /* 0x0000000200087227 */ /* 0x000fc600078e00ff */
[----:B------:R-:W-:Y:S01]  /*c470*/  ISETP.GT.U32.AND P3, PT, R21, R9, PT ;  /* 0x000000091500720c */ /* 0x000fe20003f64070 */
[----:B------:R-:W-:-:S04]  /*c480*/  IMAD.HI.U32 R6, R0, R5, RZ ;  /* 0x0000000500067227 */ /* 0x000fc800078e00ff */
[----:B------:R-:W-:Y:S02]  /*c490*/  IMAD.MOV R8, RZ, RZ, -R8 ;  /* 0x000000ffff087224 */ /* 0x000fe400078e0a08 */
[----:B------:R-:W-:Y:S02]  /*c4a0*/  @!P0 IMAD.IADD R4, R4, 0x1, -R21 ;  /* 0x0000000104048824 */ /* 0x000fe400078e0a15 */
[----:B------:R-:W-:Y:S02]  /*c4b0*/  IMAD.MOV R10, RZ, RZ, -R6 ;  /* 0x000000ffff0a7224 */ /* 0x000fe400078e0a06 */
[----:B------:R-:W-:Y:S02]  /*c4c0*/  IMAD R6, R21, R8, R2 ;  /* 0x0000000815067224 */ /* 0x000fe400078e0202 */
[----:B------:R-:W-:Y:S02]  /*c4d0*/  @!P4 IMAD.MOV R7, RZ, RZ, -R7 ;  /* 0x000000ffff07c224 */ /* 0x000fe400078e0a07 */
[----:B------:R-:W-:Y:S01]  /*c4e0*/  @!P3 IMAD.IADD R9, R9, 0x1, -R21 ;  /* 0x000000010909b824 */ /* 0x000fe200078e0a15 */
[----:B--2---:R-:W-:-:S02]  /*c4f0*/  ISETP.GE.AND P0, PT, R12, RZ, PT ;  /* 0x000000ff0c00720c */ /* 0x004fc40003f06270 */
[----:B------:R-:W-:Y:S02]  /*c500*/  IABS R2, R12 ;  /* 0x0000000c00027213 */ /* 0x000fe40000000000 */
[----:B---3--:R-:W-:Y:S02]  /*c510*/  ISETP.GE.AND P3, PT, R26, RZ, PT ;  /* 0x000000ff1a00720c */ /* 0x008fe40003f66270 */
[----:B------:R-:W-:Y:S02]  /*c520*/  IABS R12, R26 ;  /* 0x0000001a000c7213 */ /* 0x000fe40000000000 */
[----:B------:R-:W2:Y:S01]  /*c530*/  LDL.LU R26, [R1+0x408] ;  /* 0x00040800011a7983 */ /* 0x000ea20000300800 */
[----:B----4-:R-:W-:Y:S01]  /*c540*/  IABS R8, R13 ;  /* 0x0000000d00087213 */ /* 0x010fe20000000000 */
[----:B------:R-:W-:-:S04]  /*c550*/  IMAD.MOV.U32 R13, RZ, RZ, R4 ;  /* 0x000000ffff0d7224 */ /* 0x000fc800078e0004 */
[----:B------:R-:W-:Y:S01]  /*c560*/  @!P5 IMAD.MOV R13, RZ, RZ, -R13 ;  /* 0x000000ffff0dd224 */ /* 0x000fe200078e0a0d */
[----:B-----5:R-:W-:Y:S01]  /*c570*/  IABS R11, R11 ;  /* 0x0000000b000b7213 */ /* 0x020fe20000000000 */
[----:B------:R-:W-:Y:S04]  /*c580*/  STL [R1+0x18c], R7 ;  /* 0x00018c0701007387 */ /* 0x000fe80000100800 */
[----:B------:R0:W-:Y:S02]  /*c590*/  STL [R1+0x188], R13 ;  /* 0x0001880d01007387 */ /* 0x0001e40000100800 */
[----:B0-----:R-:W-:-:S04]  /*c5a0*/  IMAD.HI.U32 R13, R0, R11, RZ ;  /* 0x0000000b000d7227 */ /* 0x001fc800078e00ff */
[----:B------:R-:W-:-:S04]  /*c5b0*/  IMAD.MOV R13, RZ, RZ, -R13 ;  /* 0x000000ffff0d7224 */ /* 0x000fc800078e0a0d */
[----:B------:R-:W-:Y:S02]  /*c5c0*/  IMAD R11, R21, R13, R11 ;  /* 0x0000000d150b7224 */ /* 0x000fe400078e020b */
[----:B------:R-:W3:Y:S01]  /*c5d0*/  LDL R13, [R1+0x404] ;  /* 0x00040400010d7983 */ /* 0x000ee20000100800 */
[----:B------:R-:W-:-:S03]  /*c5e0*/  IABS R7, R14 ;  /* 0x0000000e00077213 */ /* 0x000fc60000000000 */
[----:B------:R-:W4:Y:S01]  /*c5f0*/  LDL R14, [R1+0x40c] ;  /* 0x00040c00010e7983 */ /* 0x000f220000100800 */
[C---:B------:R-:W-:Y:S01]  /*c600*/  ISETP.GT.U32.AND P4, PT, R21.reuse, R9, PT ;  /* 0x000000091500720c */ /* 0x040fe20003f84070 */
[C---:B------:R-:W-:Y:S01]  /*c610*/  IMAD R5, R21.reuse, R10, R5 ;  /* 0x0000000a15057224 */ /* 0x040fe200078e0205 */
        /* <DEDUP_REMOVED lines=15> */
[C---:B------:R-:W-:Y:S02]  /*c710*/  IMAD R8, R21.reuse, R10, R8 ;  /* 0x0000000a15087224 */ /* 0x040fe400078e0208 */
[----:B------:R-:W-:Y:S02]  /*c720*/  IMAD.MOV R4, RZ, RZ, -R4 ;  /* 0x000000ffff047224 */ /* 0x000fe400078e0a04 */
[----:B------:R-:W-:Y:S02]  /*c730*/  @!P4 IMAD.IADD R6, R6, 0x1, -R21 ;  /* 0x000000010606c824 */ /* 0x000fe400078e0a15 */
[----:B------:R-:W-:Y:S01]  /*c740*/  IMAD R7, R21, R4, R7 ;  /* 0x0000000415077224 */ /* 0x000fe200078e0207 */
[----:B--2---:R-:W-:Y:S01]  /*c750*/  IABS R4, R26 ;  /* 0x0000001a00047213 */ /* 0x004fe20000000000 */
[----:B------:R0:W-:Y:S04]  /*c760*/  STL [R1+0x2600], R26 ;  /* 0x0026001a01007387 */ /* 0x0001e80000100800 */
[----:B------:R1:W-:Y:S01]  /*c770*/  STL [R1+0x2608], R16 ;  /* 0x0026081001007387 */ /* 0x0003e20000100800 */
[----:B0-----:R-:W-:-:S04]  /*c780*/  IMAD.MOV.U32 R26, RZ, RZ, R6 ;  /* 0x000000ffff1a7224 */ /* 0x001fc800078e0006 */
[----:B------:R-:W-:Y:S01]  /*c790*/  @!P1 IMAD.MOV R26, RZ, RZ, -R26 ;  /* 0x000000ffff1a9224 */ /* 0x000fe200078e0a1a */
[----:B---3--:R-:W-:Y:S01]  /*c7a0*/  IABS R10, R13 ;  /* 0x0000000d000a7213 */ /* 0x008fe20000000000 */
[----:B------:R-:W-:-:S04]  /*c7b0*/  IMAD.MOV.U32 R13, RZ, RZ, R9 ;  /* 0x000000ffff0d7224 */ /* 0x000fc800078e0009 */
[----:B------:R-:W-:Y:S01]  /*c7c0*/  @!P6 IMAD.MOV R13, RZ, RZ, -R13 ;  /* 0x000000ffff0de224 */ /* 0x000fe200078e0a0d */
[----:B----4-:R-:W-:Y:S01]  /*c7d0*/  IABS R9, R14 ;  /* 0x0000000e00097213 */ /* 0x010fe20000000000 */
[----:B------:R-:W-:-:S03]  /*c7e0*/  IMAD.HI.U32 R14, R0, R10, RZ ;  /* 0x0000000a000e7227 */ /* 0x000fc600078e00ff */
[----:B------:R0:W-:Y:S01]  /*c7f0*/  STL [R1+0x180], R13 ;  /* 0x0001800d01007387 */ /* 0x0001e20000100800 */
[----:B------:R-:W-:-:S03]  /*c800*/  IMAD.HI.U32 R6, R0, R9, RZ ;  /* 0x0000000900067227 */ /* 0x000fc600078e00ff */
[----:B-1----:R-:W2:Y:S04]  /*c810*/  LDL.LU R16, [R1+0x3e8] ;  /* 0x0003e80001107983 */ /* 0x002ea80000300800 */
[----:B------:R1:W-:Y:S01]  /*c820*/  STL [R1+0x2604], R0 ;  /* 0x0026040001007387 */ /* 0x0003e20000100800 */
[----:B0-----:R-:W-:-:S03]  /*c830*/  IMAD.HI.U32 R13, R0, R4, RZ ;  /* 0x00000004000d7227 */ /* 0x001fc600078e00ff */
[----:B-1----:R-:W3:Y:S04]  /*c840*/  LDL.LU R0, [R1+0x434] ;  /* 0x0004340001007983 */ /* 0x002ee80000300800 */
[----:B------:R0:W-:Y:S04]  /*c850*/  STL [R1+0x184], R26 ;  /* 0x0001841a01007387 */ /* 0x0001e80000100800 */
[----:B0-----:R-:W4:Y:S01]  /*c860*/  LDL R26, [R1+0x414] ;  /* 0x00041400011a7983 */ /* 0x001f220000100800 */
[C---:B------:R-:W-:Y:S02]  /*c870*/  ISETP.GT.U32.AND P5, PT, R21.reuse, R2, PT ;  /* 0x000000021500720c */ /* 0x040fe40003fa4070 */
[----:B------:R-:W-:-:S02]  /*c880*/  ISETP.GT.U32.AND P6, PT, R21, R5, PT ;  /* 0x000000051500720c */ /* 0x000fc40003fc4070 */
[----:B------:R-:W-:Y:S01]  /*c890*/  ISETP.GT.U32.AND P4, PT, R21, R12, PT ;  /* 0x0000000c1500720c */ /* 0x000fe20003f84070 */
[----:B------:R-:W-:-:S08]  /*c8a0*/  IMAD.MOV R14, RZ, RZ, -R14 ;  /* 0x000000ffff0e7224 */ /* 0x000fd000078e0a0e */
[--C-:B------:R-:W-:Y:S02]  /*c8b0*/  @!P5 IMAD.IADD R2, R2, 0x1, -R21.reuse ;  /* 0x000000010202d824 */ /* 0x100fe400078e0a15 */
[----:B------:R-:W-:-:S03]  /*c8c0*/  @!P6 IMAD.IADD R5, R5, 0x1, -R21 ;  /* 0x000000010505e824 */ /* 0x000fc600078e0a15 */
[C---:B------:R-:W-:Y:S01]  /*c8d0*/  ISETP.GT.U32.AND P5, PT, R21.reuse, R2, PT ;  /* 0x000000021500720c */ /* 0x040fe20003fa4070 */
[C---:B------:R-:W-:Y:S02]  /*c8e0*/  IMAD R10, R21.reuse, R14, R10 ;  /* 0x0000000e150a7224 */ /* 0x040fe400078e020a */
[----:B------:R-:W-:Y:S02]  /*c8f0*/  IMAD.MOV R13, RZ, RZ, -R13 ;  /* 0x000000ffff0d7224 */ /* 0x000fe400078e0a0d */
[----:B------:R-:W-:Y:S02]  /*c900*/  IMAD.MOV R6, RZ, RZ, -R6 ;  /* 0x000000ffff067224 */ /* 0x000fe400078e0a06 */
[----:B------:R-:W-:Y:S02]  /*c910*/  @!P4 IMAD.IADD R12, R12, 0x1, -R21 ;  /* 0x000000010c0cc824 */ /* 0x000fe400078e0a15 */
[C---:B------:R-:W-:Y:S02]  /*c920*/  IMAD R4, R21.reuse, R13, R4 ;  /* 0x0000000d15047224 */ /* 0x040fe400078e0204 */
[----:B------:R-:W-:-:S02]  /*c930*/  IMAD R9, R21, R6, R9 ;  /* 0x0000000615097224 */ /* 0x000fc400078e0209 */
[----:B------:R-:W-:Y:S01]  /*c940*/  @!P5 IMAD.IADD R2, R2, 0x1, -R21 ;  /* 0x000000010202d824 */ /* 0x000fe200078e0a15 */
[----:B--2---:R-:W-:Y:S02]  /*c950*/  ISETP.GE.AND P4, PT, R16, RZ, PT ;  /* 0x000000ff1000720c */ /* 0x004fe40003f86270 */
[----:B------:R-:W2:Y:S04]  /*c960*/  LDL.LU R16, [R1+0x2608] ;  /* 0x0026080001107983 */ /* 0x000ea80000300800 */
[----:B------:R-:W5:Y:S04]  /*c970*/  LDL.LU R13, [R1+0x3f4] ;  /* 0x0003f400010d7983 */ /* 0x000f680000300800 */
[----:B------:R-:W2:Y:S01]  /*c980*/  LDL R6, [R1+0x418] ;  /* 0x0004180001067983 */ /* 0x000ea20000100800 */
[----:B---3--:R-:W-:-:S02]  /*c990*/  IMAD.MOV.U32 R14, RZ, RZ, R0 ;  /* 0x000000ffff0e7224 */ /* 0x008fc400078e0000 */
[----:B------:R-:W-:-:S04]  /*c9a0*/  IMAD.MOV.U32 R0, RZ, RZ, R5 ;  /* 0x000000ffff007224 */ /* 0x000fc800078e0005 */
[----:B------:R-:W-:-:S05]  /*c9b0*/  @!P2 IMAD.MOV R0, RZ, RZ, -R0 ;  /* 0x000000ffff00a224 */ /* 0x000fca00078e0a00 */
[----:B------:R0:W-:Y:S02]  /*c9c0*/  STL [R1+0x78], R0 ;  /* 0x0000780001007387 */ /* 0x0001e40000100800 */
[----:B0-----:R-:W-:Y:S01]  /*c9d0*/  IMAD.MOV.U32 R0, RZ, RZ, R2 ;  /* 0x000000ffff007224 */ /* 0x001fe200078e0002 */
[----:B----4-:R-:W-:Y:S02]  /*c9e0*/  IABS R2, R26 ;  /* 0x0000001a00027213 */ /* 0x010fe40000000000 */
[----:B------:R-:W3:Y:S01]  /*c9f0*/  LDL.LU R26, [R1+0x3fc] ;  /* 0x0003fc00011a7983 */ /* 0x000ee20000300800 */
[----:B------:R-:W-:Y:S01]  /*ca00*/  ISETP.GT.U32.AND P5, PT, R21, R7, PT ;  /* 0x000000071500720c */ /* 0x000fe20003fa4070 */
[----:B------:R-:W-:Y:S02]  /*ca10*/  @!P0 IMAD.MOV R0, RZ, RZ, -R0 ;  /* 0x000000ffff008224 */ /* 0x000fe400078e0a00 */
[----:B------:R-:W4:Y:S10]  /*ca20*/  LDL.LU R5, [R1+0x404] ;  /* 0x0004040001057983 */ /* 0x000f340000300800 */
[----:B------:R-:W-:-:S05]  /*ca30*/  @!P5 IMAD.IADD R7, R7, 0x1, -R21 ;  /* 0x000000010707d824 */ /* 0x000fca00078e0a15 */
[----:B------:R-:W-:Y:S01]  /*ca40*/  ISETP.GT.U32.AND P2, PT, R21, R7, PT ;  /* 0x000000071500720c */ /* 0x000fe20003f44070 */
[----:B------:R0:W-:Y:S04]  /*ca50*/  STL [R1+0x178], R0 ;  /* 0x0001780001007387 */ /* 0x0001e80000100800 */
[----:B0-----:R-:W4:Y:S08]  /*ca60*/  LDL.LU R0, [R1+0x2604] ;  /* 0x0026040001007983 */ /* 0x001f300000300800 */
[----:B------:R-:W-:Y:S01]  /*ca70*/  @!P2 IMAD.IADD R7, R7, 0x1, -R21 ;  /* 0x000000010707a824 */ /* 0x000fe200078e0a15 */
[----:B------:R-:W-:-:S02]  /*ca80*/  ISETP.GT.U32.AND P1, PT, R21, R11, PT ;  /* 0x0000000b1500720c */ /* 0x000fc40003f24070 */
[----:B------:R-:W-:Y:S02]  /*ca90*/  ISETP.GT.U32.AND P6, PT, R21, R8, PT ;  /* 0x000000081500720c */ /* 0x000fe40003fc4070 */
[----:B---3--:R-:W-:Y:S02]  /*caa0*/  ISETP.GE.AND P2, PT, R26, RZ, PT ;  /* 0x000000ff1a00720c */ /* 0x008fe40003f46270 */
[----:B------:R-:W3:Y:S07]  /*cab0*/  LDL.LU R26, [R1+0x2600] ;  /* 0x00260000011a7983 */ /* 0x000eee0000300800 */
[--C-:B------:R-:W-:Y:S01]  /*cac0*/  @!P1 IMAD.IADD R11, R11, 0x1, -R21.reuse ;  /* 0x000000010b0b9824 */ /* 0x100fe200078e0a15 */
[C---:B------:R-:W-:Y:S01]  /*cad0*/  ISETP.GT.U32.AND P1, PT, R21.reuse, R12, PT ;  /* 0x0000000c1500720c */ /* 0x040fe20003f24070 */
[----:B------:R-:W-:Y:S01]  /*cae0*/  @!P6 IMAD.IADD R8, R8, 0x1, -R21 ;  /* 0x000000010808e824 */ /* 0x000fe200078e0a15 */
[----:B------:R-:W-:-:S02]  /*caf0*/  ISETP.GT.U32.AND P0, PT, R21, R10, PT ;  /* 0x0000000a1500720c */ /* 0x000fc40003f04070 */
[----:B------:R-:W-:Y:S02]  /*cb00*/  ISETP.GT.U32.AND P6, PT, R21, R11, PT ;  /* 0x0000000b1500720c */ /* 0x000fe40003fc4070 */
[----:B--2---:R-:W-:-:S07]  /*cb10*/  IABS R6, R6 ;  /* 0x0000000600067213 */ /* 0x004fce0000000000 */
[--C-:B------:R-:W-:Y:S01]  /*cb20*/  @!P1 IMAD.IADD R12, R12, 0x1, -R21.reuse ;  /* 0x000000010c0c9824 */ /* 0x100fe200078e0a15 */
[----:B------:R-:W-:Y:S01]  /*cb30*/  ISETP.GT.U32.AND P1, PT, R21, R4, PT ;  /* 0x000000041500720c */ /* 0x000fe20003f24070 */
[--C-:B------:R-:W-:Y:S02]  /*cb40*/  @!P0 IMAD.IADD R10, R10, 0x1, -R21.reuse ;  /* 0x000000010a0a8824 */ /* 0x100fe400078e0a15 */
[----:B------:R-:W-:Y:S01]  /*cb50*/  @!P6 IMAD.IADD R11, R11, 0x1, -R21 ;  /* 0x000000010b0be824 */ /* 0x000fe200078e0a15 */
[----:B-----5:R-:W-:Y:S01]  /*cb60*/  ISETP.GE.AND P6, PT, R13, RZ, PT ;  /* 0x000000ff0d00720c */ /* 0x020fe20003fc6270 */
[----:B------:R0:W-:Y:S01]  /*cb70*/  STL [R1+0x25fc], R6 ;  /* 0x0025fc0601007387 */ /* 0x0001e20000100800 */
[----:B----4-:R-:W-:Y:S01]  /*cb80*/  ISETP.GE.AND P0, PT, R5, RZ, PT ;  /* 0x000000ff0500720c */ /* 0x010fe20003f06270 */
[----:B------:R-:W-:-:S04]  /*cb90*/  IMAD.HI.U32 R13, R0, R2, RZ ;  /* 0x00000002000d7227 */ /* 0x000fc800078e00ff */
[----:B------:R-:W-:-:S04]  /*cba0*/  IMAD.HI.U32 R5, R0, R6, RZ ;  /* 0x0000000600057227 */ /* 0x000fc800078e00ff */
[----:B0-----:R-:W-:Y:S02]  /*cbb0*/  IMAD.MOV.U32 R6, RZ, RZ, R12 ;  /* 0x000000ffff067224 */ /* 0x001fe400078e000c */
[----:B------:R-:W-:Y:S01]  /*cbc0*/  IMAD.MOV R13, RZ, RZ, -R13 ;  /* 0x000000ffff0d7224 */ /* 0x000fe200078e0a0d */
[----:B------:R0:W-:Y:S01]  /*cbd0*/  STL [R1+0x25f8], R0 ;  /* 0x0025f80001007387 */ /* 0x0001e20000100800 */
[----:B------:R-:W-:Y:S02]  /*cbe0*/  @!P1 IMAD.IADD R4, R4, 0x1, -R21 ;  /* 0x0000000104049824 */ /* 0x000fe400078e0a15 */
[----:B------:R-:W-:Y:S02]  /*cbf0*/  @!P3 IMAD.MOV R6, RZ, RZ, -R6 ;  /* 0x000000ffff06b224 */ /* 0x000fe400078e0a06 */
[C---:B------:R-:W-:Y:S02]  /*cc00*/  IMAD R2, R21.reuse, R13, R2 ;  /* 0x0000000d15027224 */ /* 0x040fe400078e0202 */
[----:B0-----:R-:W-:Y:S01]  /*cc10*/  IMAD.MOV.U32 R0, RZ, RZ, R11 ;  /* 0x000000ffff007224 */ /* 0x001fe200078e000b */
[----:B------:R-:W-:-:S02]  /*cc20*/  ISETP.GT.U32.AND P5, PT, R21, R8, PT ;  /* 0x000000081500720c */ /* 0x000fc40003fa4070 */
[----:B---3--:R-:W-:Y:S02]  /*cc30*/  ISETP.GE.AND P1, PT, R26, RZ, PT ;  /* 0x000000ff1a00720c */ /* 0x008fe40003f26270 */
[----:B------:R-:W2:Y:S04]  /*cc40*/  LDL.LU R26, [R1+0x438] ;  /* 0x00043800011a7983 */ /* 0x000ea80000300800 */
[----:B------:R-:W3:Y:S04]  /*cc50*/  LDL.LU R13, [R1+0x420] ;  /* 0x00042000010d7983 */ /* 0x000ee80000300800 */
[----:B------:R-:W4:Y:S04]  /*cc60*/  LDL.LU R11, [R1+0x414] ;  /* 0x00041400010b7983 */ /* 0x000f280000300800 */
[----:B------:R0:W-:Y:S04]  /*cc70*/  STL [R1+0x154], R6 ;  /* 0x0001540601007387 */ /* 0x0001e80000100800 */
[----:B------:R-:W5:Y:S01]  /*cc80*/  LDL.LU R12, [R1+0x418] ;  /* 0x00041800010c7983 */ /* 0x000f620000300800 */
[----:B------:R-:W-:-:S02]  /*cc90*/  @!P5 IMAD.IADD R8, R8, 0x1, -R21 ;  /* 0x000000010808d824 */ /* 0x000fc400078e0a15 */
[----:B------:R-:W-:Y:S02]  /*cca0*/  @!P4 IMAD.MOV R0, RZ, RZ, -R0 ;  /* 0x000000ffff00c224 */ /* 0x000fe400078e0a00 */
[----:B0-----:R-:W-:Y:S01]  /*ccb0*/  IMAD.MOV.U32 R6, RZ, RZ, R8 ;  /* 0x000000ffff067224 */ /* 0x001fe200078e0008 */
[----:B------:R-:W-:Y:S02]  /*ccc0*/  ISETP.GT.U32.AND P5, PT, R21, R9, PT ;  /* 0x000000091500720c */ /* 0x000fe40003fa4070 */
[----:B------:R0:W-:Y:S01]  /*ccd0*/  STL [R1+0x158], R0 ;  /* 0x0001580001007387 */ /* 0x0001e20000100800 */
[----:B------:R-:W-:Y:S02]  /*cce0*/  @!P6 IMAD.MOV R6, RZ, RZ, -R6 ;  /* 0x000000ffff06e224 */ /* 0x000fe400078e0a06 */
[----:B0-----:R-:W-:Y:S02]  /*ccf0*/  IMAD.MOV.U32 R0, RZ, RZ, R7 ;  /* 0x000000ffff007224 */ /* 0x001fe400078e0007 */
[----:B------:R-:W2:Y:S04]  /*cd00*/  LDL.LU R7, [R1+0x40c] ;  /* 0x00040c0001077983 */ /* 0x000ea80000300800 */
[----:B------:R0:W-:Y:S01]  /*cd10*/  STL [R1+0x170], R6 ;  /* 0x0001700601007387 */ /* 0x0001e20000100800 */
[----:B------:R-:W-:-:S03]  /*cd20*/  @!P2 IMAD.MOV R0, RZ, RZ, -R0 ;  /* 0x000000ffff00a224 */ /* 0x000fc600078e0a00 */
[----:B0-----:R-:W2:Y:S01]  /*cd30*/  LDL.LU R6, [R1+0x25fc] ;  /* 0x0025fc0001067983 */ /* 0x001ea20000300800 */
[--C-:B------:R-:W-:Y:S01]  /*cd40*/  @!P5 IMAD.IADD R9, R9, 0x1, -R21.reuse ;  /* 0x000000010909d824 */ /* 0x100fe200078e0a15 */
[C---:B------:R-:W-:Y:S02]  /*cd50*/  ISETP.GT.U32.AND P3, PT, R21.reuse, R10, PT ;  /* 0x0000000a1500720c */ /* 0x040fe40003f64070 */
[----:B------:R0:W-:Y:S01]  /*cd60*/  STL [R1+0x174], R0 ;  /* 0x0001740001007387 */ /* 0x0001e20000100800 */
[C---:B------:R-:W-:Y:S02]  /*cd70*/  ISETP.GT.U32.AND P5, PT, R21.reuse, R4, PT ;  /* 0x000000041500720c */ /* 0x040fe40003fa4070 */
[C---:B------:R-:W-:Y:S02]  /*cd80*/  ISETP.GT.U32.AND P4, PT, R21.reuse, R9, PT ;  /* 0x000000091500720c */ /* 0x040fe40003f84070 */
[----:B------:R-:W-:Y:S01]  /*cd90*/  ISETP.GT.U32.AND P6, PT, R21, R2, PT ;  /* 0x000000021500720c */ /* 0x000fe20003fc4070 */
[----:B0-----:R-:W4:Y:S05]  /*cda0*/  LDL.LU R0, [R1+0x25f8] ;  /* 0x0025f80001007983 */ /* 0x001f2a0000300800 */
[----:B------:R-:W-:-:S03]  /*cdb0*/  @!P3 IMAD.IADD R10, R10, 0x1, -R21 ;  /* 0x000000010a0ab824 */ /* 0x000fc600078e0a15 */
[--C-:B------:R-:W-:Y:S02]  /*cdc0*/  @!P5 IMAD.IADD R4, R4, 0x1, -R21.reuse ;  /* 0x000000010404d824 */ /* 0x100fe400078e0a15 */
[--C-:B------:R-:W-:Y:S02]  /*cdd0*/  @!P4 IMAD.IADD R9, R9, 0x1, -R21.reuse ;  /* 0x000000010909c824 */ /* 0x100fe400078e0a15 */
[----:B------:R-:W-:Y:S01]  /*cde0*/  @!P6 IMAD.IADD R2, R2, 0x1, -R21 ;  /* 0x000000010202e824 */ /* 0x000fe200078e0a15 */
[----:B---3--:R-:W-:Y:S02]  /*cdf0*/  IABS R8, R13 ;  /* 0x0000000d00087213 */ /* 0x008fe40000000000 */
[----:B------:R-:W-:Y:S01]  /*ce00*/  ISETP.GE.AND P6, PT, R13, RZ, PT ;  /* 0x000000ff0d00720c */ /* 0x000fe20003fc6270 */
[----:B------:R-:W-:Y:S01]  /*ce10*/  IMAD.MOV.U32 R13, RZ, RZ, R4 ;  /* 0x000000ffff0d7224 */ /* 0x000fe200078e0004 */
[----:B-----5:R-:W-:Y:S01]  /*ce20*/  ISETP.GE.AND P4, PT, R12, RZ, PT ;  /* 0x000000ff0c00720c */ /* 0x020fe20003f86270 */
[----:B------:R-:W-:-:S02]  /*ce30*/  IMAD.MOV.U32 R12, RZ, RZ, R10 ;  /* 0x000000ffff0c7224 */ /* 0x000fc400078e000a */
[----:B------:R-:W-:Y:S02]  /*ce40*/  @!P1 IMAD.MOV R13, RZ, RZ, -R13 ;  /* 0x000000ffff0d9224 */ /* 0x000fe400078e0a0d */
[----:B------:R-:W-:-:S05]  /*ce50*/  @!P0 IMAD.MOV R12, RZ, RZ, -R12 ;  /* 0x000000ffff0c8224 */ /* 0x000fca00078e0a0c */
[----:B------:R0:W-:Y:S04]  /*ce60*/  STL [R1+0x15c], R12 ;  /* 0x00015c0c01007387 */ /* 0x0001e80000100800 */
[----:B0-----:R-:W3:Y:S04]  /*ce70*/  LDL.LU R12, [R1+0x45c] ;  /* 0x00045c00010c7983 */ /* 0x001ee80000300800 */
[----:B------:R0:W-:Y:S04]  /*ce80*/  STL [R1+0x16c], R13 ;  /* 0x00016c0d01007387 */ /* 0x0001e80000100800 */
[----:B0-----:R-:W5:Y:S01]  /*ce90*/  LDL.LU R13, [R1+0x460] ;  /* 0x00046000010d7983 */ /* 0x001f620000300800 */
[----:B------:R-:W-:-:S04]  /*cea0*/  IMAD.MOV R5, RZ, RZ, -R5 ;  /* 0x000000ffff057224 */ /* 0x000fc800078e0a05 */
[----:B--2---:R-:W-:-:S05]  /*ceb0*/  IMAD R6, R21, R5, R6 ;  /* 0x0000000515067224 */ /* 0x004fca00078e0206 */
[----:B------:R-:W-:Y:S01]  /*cec0*/  ISETP.GT.U32.AND P3, PT, R21, R6, PT ;  /* 0x000000061500720c */ /* 0x000fe20003f64070 */
[----:B----4-:R-:W-:Y:S01]  /*ced0*/  IMAD.HI.U32 R5, R0, R8, RZ ;  /* 0x0000000800057227 */ /* 0x010fe200078e00ff */
[----:B------:R-:W-:-:S03]  /*cee0*/  ISETP.GE.AND P2, PT, R7, RZ, PT ;  /* 0x000000ff0700720c */ /* 0x000fc60003f46270 */
[----:B------:R-:W-:-:S08]  /*cef0*/  IMAD.MOV R5, RZ, RZ, -R5 ;  /* 0x000000ffff057224 */ /* 0x000fd000078e0a05 */
[----:B------:R-:W-:Y:S01]  /*cf00*/  @!P3 IMAD.IADD R6, R6, 0x1, -R21 ;  /* 0x000000010606b824 */ /* 0x000fe200078e0a15 */
[C---:B------:R-:W-:Y:S01]  /*cf10*/  ISETP.GT.U32.AND P3, PT, R21.reuse, R2, PT ;  /* 0x000000021500720c */ /* 0x040fe20003f64070 */
[----:B------:R-:W-:Y:S01]  /*cf20*/  IMAD R8, R21, R5, R8 ;  /* 0x0000000515087224 */ /* 0x000fe200078e0208 */
[----:B------:R-:W-:Y:S01]  /*cf30*/  ISETP.GE.AND P5, PT, R11, RZ, PT ;  /* 0x000000ff0b00720c */ /* 0x000fe20003fa6270 */
[----:B------:R-:W-:Y:S01]  /*cf40*/  IMAD.MOV.U32 R10, RZ, RZ, R14 ;  /* 0x000000ffff0a7224 */ /* 0x000fe200078e000e */
[----:B------:R-:W-:Y:S02]  /*cf50*/  IABS R11, R14 ;  /* 0x0000000e000b7213 */ /* 0x000fe40000000000 */
[----:B------:R-:W2:Y:S01]  /*cf60*/  LDL R14, [R1+0x474] ;  /* 0x00047400010e7983 */ /* 0x000ea20000100800 */
[C---:B------:R-:W-:Y:S02]  /*cf70*/  ISETP.GT.U32.AND P0, PT, R21.reuse, R6, PT ;  /* 0x000000061500720c */ /* 0x040fe40003f04070 */
[----:B------:R-:W-:Y:S01]  /*cf80*/  ISETP.GT.U32.AND P1, PT, R21, R8, PT ;  /* 0x000000081500720c */ /* 0x000fe20003f24070 */
[----:B------:R-:W-:-:S03]  /*cf90*/  @!P2 IMAD.MOV R9, RZ, RZ, -R9 ;  /* 0x000000ffff09a224 */ /* 0x000fc600078e0a09 */
[----:B------:R-:W-:Y:S01]  /*cfa0*/  @!P3 IMAD.IADD R2, R2, 0x1, -R21 ;  /* 0x000000010202b824 */ /* 0x000fe200078e0a15 */
[----:B------:R-:W-:-:S03]  /*cfb0*/  IABS R7, R26 ;  /* 0x0000001a00077213 */ /* 0x000fc60000000000 */
[----:B------:R-:W-:Y:S01]  /*cfc0*/  @!P5 IMAD.MOV R2, RZ, RZ, -R2 ;  /* 0x000000ffff02d224 */ /* 0x000fe200078e0a02 */
[----:B------:R-:W-:Y:S01]  /*cfd0*/  ISETP.GE.AND P3, PT, R26, RZ, PT ;  /* 0x000000ff1a00720c */ /* 0x000fe20003f66270 */
[----:B------:R-:W-:Y:S01]  /*cfe0*/  STL [R1+0x160], R9 ;  /* 0x0001600901007387 */ /* 0x000fe20000100800 */
[--C-:B------:R-:W-:Y:S02]  /*cff0*/  @!P0 IMAD.IADD R6, R6, 0x1, -R21.reuse ;  /* 0x0000000106068824 */ /* 0x100fe400078e0a15 */
[----:B------:R-:W-:Y:S01]  /*d000*/  @!P1 IMAD.IADD R8, R8, 0x1, -R21 ;  /* 0x0000000108089824 */ /* 0x000fe200078e0a15 */
[----:B------:R-:W4:Y:S01]  /*d010*/  LDL R26, [R1+0x47c] ;  /* 0x00047c00011a7983 */ /* 0x000f220000100800 */
[----:B------:R-:W-:-:S03]  /*d020*/  IMAD.HI.U32 R4, R0, R7, RZ ;  /* 0x0000000700047227 */ /* 0x000fc600078e00ff */
[----:B------:R0:W-:Y:S01]  /*d030*/  STL [R1+0x168], R2 ;  /* 0x0001680201007387 */ /* 0x0001e20000100800 */
[----:B------:R-:W-:-:S03]  /*d040*/  IMAD.MOV R4, RZ, RZ, -R4 ;  /* 0x000000ffff047224 */ /* 0x000fc600078e0a04 */
[----:B------:R1:W-:Y:S01]  /*d050*/  STL [R1+0x25f0], R25 ;  /* 0x0025f01901007387 */ /* 0x0003e20000100800 */
[----:B------:R-:W-:Y:S01]  /*d060*/  IMAD R7, R21, R4, R7 ;  /* 0x0000000415077224 */ /* 0x000fe200078e0207 */
[----:B------:R-:W-:Y:S02]  /*d070*/  IABS R4, R25 ;  /* 0x0000001900047213 */ /* 0x000fe40000000000 */
[----:B-----5:R-:W-:Y:S02]  /*d080*/  ISETP.GE.AND P1, PT, R13, RZ, PT ;  /* 0x000000ff0d00720c */ /* 0x020fe40003f26270 */
[----:B0-----:R-:W-:Y:S01]  /*d090*/  IABS R2, R13 ;  /* 0x0000000d00027213 */ /* 0x001fe20000000000 */
[----:B------:R-:W-:-:S04]  /*d0a0*/  IMAD.MOV.U32 R13, RZ, RZ, R6 ;  /* 0x000000ffff0d7224 */ /* 0x000fc800078e0006 */
[----:B------:R-:W-:-:S05]  /*d0b0*/  @!P4 IMAD.MOV R13, RZ, RZ, -R13 ;  /* 0x000000ffff0dc224 */ /* 0x000fca00078e0a0d */
[----:B------:R0:W-:Y:S04]  /*d0c0*/  STL [R1+0x164], R13 ;  /* 0x0001640d01007387 */ /* 0x0001e80000100800 */
[----:B-1----:R-:W5:Y:S01]  /*d0d0*/  LDL R25, [R1+0x480] ;  /* 0x0004800001197983 */ /* 0x002f620000100800 */
[----:B------:R-:W-:Y:S01]  /*d0e0*/  IMAD.HI.U32 R5, R0, R11, RZ ;  /* 0x0000000b00057227 */ /* 0x000fe200078e00ff */
[----:B------:R-:W-:-:S03]  /*d0f0*/  ISETP.GE.AND P2, PT, R10, RZ, PT ;  /* 0x000000ff0a00720c */ /* 0x000fc60003f46270 */
[----:B------:R-:W-:Y:S01]  /*d100*/  IMAD.MOV R5, RZ, RZ, -R5 ;  /* 0x000000ffff057224 */ /* 0x000fe200078e0a05 */
[----:B------:R-:W-:-:S03]  /*d110*/  ISETP.GT.U32.AND P5, PT, R21, R8, PT ;  /* 0x000000081500720c */ /* 0x000fc60003fa4070 */
[----:B------:R-:W-:Y:S01]  /*d120*/  IMAD R11, R21, R5, R11 ;  /* 0x00000005150b7224 */ /* 0x000fe200078e020b */
[----:B--2---:R-:W-:Y:S02]  /*d130*/  IABS R10, R14 ;  /* 0x0000000e000a7213 */ /* 0x004fe40000000000 */
[----:B---3--:R-:W-:Y:S01]  /*d140*/  IABS R5, R12 ;  /* 0x0000000c00057213 */ /* 0x008fe20000000000 */
[----:B------:R-:W2:Y:S02]  /*d150*/  LDL R14, [R1+0x484] ;  /* 0x00048400010e7983 */ /* 0x000ea40000100800 */
[----:B0-----:R-:W-:Y:S01]  /*d160*/  IMAD.HI.U32 R13, R0, R10, RZ ;  /* 0x0000000a000d7227 */ /* 0x001fe200078e00ff */
[----:B------:R-:W-:-:S03]  /*d170*/  ISETP.GE.AND P0, PT, R12, RZ, PT ;  /* 0x000000ff0c00720c */ /* 0x000fc60003f06270 */
[----:B------:R-:W-:Y:S02]  /*d180*/  IMAD.MOV R13, RZ, RZ, -R13 ;  /* 0x000000ffff0d7224 */ /* 0x000fe400078e0a0d */
[----:B------:R-:W-:-:S04]  /*d190*/  IMAD.HI.U32 R12, R0, R5, RZ ;  /* 0x00000005000c7227 */ /* 0x000fc800078e00ff */
[C---:B------:R-:W-:Y:S02]  /*d1a0*/  IMAD R10, R21.reuse, R13, R10 ;  /* 0x0000000d150a7224 */ /* 0x040fe400078e020a */
[----:B------:R-:W-:Y:S01]  /*d1b0*/  IMAD.MOV R12, RZ, RZ, -R12 ;  /* 0x000000ffff0c7224 */ /* 0x000fe200078e0a0c */
[----:B----4-:R-:W-:Y:S01]  /*d1c0*/  IABS R6, R26 ;  /* 0x0000001a00067213 */ /* 0x010fe20000000000 */
[----:B------:R-:W-:Y:S01]  /*d1d0*/  @!P5 IMAD.IADD R8, R8, 0x1, -R21 ;  /* 0x000000010808d824 */ /* 0x000fe200078e0a15 */
[----:B------:R-:W3:Y:S01]  /*d1e0*/  LDL R26, [R1+0x488] ;  /* 0x00048800011a7983 */ /* 0x000ee20000100800 */
[----:B------:R-:W-:Y:S02]  /*d1f0*/  IMAD R5, R21, R12, R5 ;  /* 0x0000000c15057224 */ /* 0x000fe400078e0205 */
[----:B------:R-:W-:Y:S01]  /*d200*/  IMAD.HI.U32 R12, R0, R4, RZ ;  /* 0x00000004000c7227 */ /* 0x000fe200078e00ff */
[----:B------:R0:W-:Y:S03]  /*d210*/  STL [R1+0x25f4], R10 ;  /* 0x0025f40a01007387 */ /* 0x0001e60000100800 */
[----:B------:R-:W-:-:S02]  /*d220*/  IMAD.MOV R12, RZ, RZ, -R12 ;  /* 0x000000ffff0c7224 */ /* 0x000fc400078e0a0c */
[----:B0-----:R-:W-:-:S04]  /*d230*/  IMAD.MOV.U32 R10, RZ, RZ, R8 ;  /* 0x000000ffff0a7224 */ /* 0x001fc800078e0008 */
[----:B------:R-:W-:Y:S02]  /*d240*/  @!P6 IMAD.MOV R10, RZ, RZ, -R10 ;  /* 0x000000ffff0ae224 */ /* 0x000fe400078e0a0a */
[----:B------:R-:W-:-:S03]  /*d250*/  IMAD R4, R21, R12, R4 ;  /* 0x0000000c15047224 */ /* 0x000fc600078e0204 */
[----:B------:R0:W-:Y:S01]  /*d260*/  STL [R1+0x14c], R10 ;  /* 0x00014c0a01007387 */ /* 0x0001e20000100800 */
[----:B-----5:R-:W-:-:S03]  /*d270*/  IABS R12, R25 ;  /* 0x00000019000c7213 */ /* 0x020fc60000000000 */
[----:B------:R-:W4:Y:S01]  /*d280*/  LDL.LU R25, [R1+0x474] ;  /* 0x0004740001197983 */ /* 0x000f220000300800 */
[C---:B------:R-:W-:Y:S02]  /*d290*/  ISETP.GT.U32.AND P4, PT, R21.reuse, R11, PT ;  /* 0x0000000b1500720c */ /* 0x040fe40003f84070 */
[----:B------:R-:W-:Y:S01]  /*d2a0*/  ISETP.GT.U32.AND P5, PT, R21, R7, PT ;  /* 0x000000071500720c */ /* 0x000fe20003fa4070 */
[----:B------:R-:W-:-:S04]  /*d2b0*/  IMAD.HI.U32 R9, R0, R2, RZ ;  /* 0x0000000200097227 */ /* 0x000fc800078e00ff */
[----:B------:R-:W-:-:S06]  /*d2c0*/  IMAD.MOV R9, RZ, RZ, -R9 ;  /* 0x000000ffff097224 */ /* 0x000fcc00078e0a09 */
[--C-:B------:R-:W-:Y:S02]  /*d2d0*/  @!P4 IMAD.IADD R11, R11, 0x1, -R21.reuse ;  /* 0x000000010b0bc824 */ /* 0x100fe400078e0a15 */
[----:B------:R-:W-:-:S03]  /*d2e0*/  @!P5 IMAD.IADD R7, R7, 0x1, -R21 ;  /* 0x000000010707d824 */ /* 0x000fc600078e0a15 */
[C---:B------:R-:W-:Y:S01]  /*d2f0*/  ISETP.GT.U32.AND P5, PT, R21.reuse, R11, PT ;  /* 0x0000000b1500720c */ /* 0x040fe20003fa4070 */
[----:B------:R-:W-:Y:S02]  /*d300*/  IMAD R2, R21, R9, R2 ;  /* 0x0000000915027224 */ /* 0x000fe400078e0202 */
[----:B------:R-:W-:-:S04]  /*d310*/  IMAD.HI.U32 R9, R0, R6, RZ ;  /* 0x0000000600097227 */ /* 0x000fc800078e00ff */
[----:B------:R-:W-:-:S04]  /*d320*/  IMAD.MOV R9, RZ, RZ, -R9 ;  /* 0x000000ffff097224 */ /* 0x000fc800078e0a09 */
[----:B------:R-:W-:Y:S02]  /*d330*/  IMAD R6, R21, R9, R6 ;  /* 0x0000000915067224 */ /* 0x000fe400078e0206 */
[----:B------:R-:W-:Y:S01]  /*d340*/  @!P5 IMAD.IADD R11, R11, 0x1, -R21 ;  /* 0x000000010b0bd824 */ /* 0x000fe200078e0a15 */
[----:B------:R-:W-:Y:S02]  /*d350*/  ISETP.GT.U32.AND P5, PT, R21, R2, PT ;  /* 0x000000021500720c */ /* 0x000fe40003fa4070 */
[----:B--2---:R-:W-:Y:S01]  /*d360*/  IABS R9, R14 ;  /* 0x0000000e00097213 */ /* 0x004fe20000000000 */
[----:B0-----:R-:W-:Y:S02]  /*d370*/  IMAD.MOV.U32 R10, RZ, RZ, R11 ;  /* 0x000000ffff0a7224 */ /* 0x001fe400078e000b */
[----:B------:R-:W-:-:S04]  /*d380*/  IMAD.HI.U32 R11, R0, R12, RZ ;  /* 0x0000000c000b7227 */ /* 0x000fc800078e00ff */
[----:B------:R-:W-:Y:S01]  /*d390*/  IMAD.HI.U32 R14, R0, R9, RZ ;  /* 0x00000009000e7227 */ /* 0x000fe200078e00ff */
[----:B---3--:R-:W-:Y:S02]  /*d3a0*/  IABS R8, R26 ;  /* 0x0000001a00087213 */ /* 0x008fe40000000000 */
[----:B------:R-:W2:Y:S01]  /*d3b0*/  LDL.LU R26, [R1+0x490] ;  /* 0x00049000011a7983 */ /* 0x000ea20000300800 */
[----:B------:R-:W-:Y:S02]  /*d3c0*/  @!P2 IMAD.MOV R10, RZ, RZ, -R10 ;  /* 0x000000ffff0aa224 */ /* 0x000fe400078e0a0a */
[----:B------:R-:W-:Y:S02]  /*d3d0*/  IMAD.MOV R14, RZ, RZ, -R14 ;  /* 0x000000ffff0e7224 */ /* 0x000fe400078e0a0e */
[----:B------:R-:W-:Y:S01]  /*d3e0*/  IMAD.MOV R11, RZ, RZ, -R11 ;  /* 0x000000ffff0b7224 */ /* 0x000fe200078e0a0b */
[----:B------:R0:W-:Y:S01]  /*d3f0*/  STL [R1+0x150], R10 ;  /* 0x0001500a01007387 */ /* 0x0001e20000100800 */
[----:B------:R-:W-:-:S02]  /*d400*/  @!P5 IMAD.IADD R2, R2, 0x1, -R21 ;  /* 0x000000010202d824 */ /* 0x000fc400078e0a15 */
[C---:B------:R-:W-:Y:S02]  /*d410*/  IMAD R9, R21.reuse, R14, R9 ;  /* 0x0000000e15097224 */ /* 0x040fe400078e0209 */
[----:B------:R-:W-:Y:S01]  /*d420*/  IMAD R11, R21, R11, R12 ;  /* 0x0000000b150b7224 */ /* 0x000fe200078e020c */
[----:B0-----:R-:W3:Y:S01]  /*d430*/  LDL.LU R10, [R1+0x25f4] ;  /* 0x0025f400010a7983 */ /* 0x001ee20000300800 */
[----:B----4-:R-:W-:-:S03]  /*d440*/  ISETP.GE.AND P5, PT, R25, RZ, PT ;  /* 0x000000ff1900720c */ /* 0x010fc60003fa6270 */
[----:B------:R-:W4:Y:S04]  /*d450*/  LDL.LU R25, [R1+0x25f0] ;  /* 0x0025f00001197983 */ /* 0x000f280000300800 */
[----:B------:R-:W5:Y:S04]  /*d460*/  LDL.LU R14, [R1+0x48c] ;  /* 0x00048c00010e7983 */ /* 0x000f680000300800 */
[----:B------:R-:W2:Y:S01]  /*d470*/  LDL.LU R12, [R1+0x480] ;  /* 0x00048000010c7983 */ /* 0x000ea20000300800 */
[----:B------:R-:W-:-:S13]  /*d480*/  ISETP.GT.U32.AND P6, PT, R21, R7, PT ;  /* 0x000000071500720c */ /* 0x000fda0003fc4070 */
[----:B------:R-:W-:-:S04]  /*d490*/  @!P6 IMAD.IADD R7, R7, 0x1, -R21 ;  /* 0x000000010707e824 */ /* 0x000fc800078e0a15 */
[----:B------:R-:W-:Y:S01]  /*d4a0*/  @!P3 IMAD.MOV R7, RZ, RZ, -R7 ;  /* 0x000000ffff07b224 */ /* 0x000fe200078e0a07 */
[----:B------:R-:W-:-:S13]  /*d4b0*/  ISETP.GT.U32.AND P4, PT, R21, R5, PT ;  /* 0x000000051500720c */ /* 0x000fda0003f84070 */
[----:B------:R-:W-:-:S05]  /*d4c0*/  @!P4 IMAD.IADD R5, R5, 0x1, -R21 ;  /* 0x000000010505c824 */ /* 0x000fca00078e0a15 */
[----:B------:R-:W-:Y:S01]  /*d4d0*/  ISETP.GT.U32.AND P4, PT, R21, R5, PT ;  /* 0x000000051500720c */ /* 0x000fe20003f84070 */
[----:B--2---:R0:W-:Y:S04]  /*d4e0*/  STL [R1+0x25ec], R12 ;  /* 0x0025ec0c01007387 */ /* 0x0041e80000100800 */
[----:B------:R5:W-:Y:S04]  /*d4f0*/  STL [R1+0x148], R7 ;  /* 0x0001480701007387 */ /* 0x000be80000100800 */
[----:B0-----:R-:W2:Y:S01]  /*d500*/  LDL.LU R12, [R1+0x47c] ;  /* 0x00047c00010c7983 */ /* 0x001ea20000300800 */
[----:B-----5:R-:W-:-:S03]  /*d510*/  IABS R7, R14 ;  /* 0x0000000e00077213 */ /* 0x020fc60000000000 */
[----:B------:R0:W-:Y:S04]  /*d520*/  STL [R1+0x25e8], R14 ;  /* 0x0025e80e01007387 */ /* 0x0001e80000100800 */
[----:B0-----:R-:W5:Y:S01]  /*d530*/  LDL.LU R14, [R1+0x484] ;  /* 0x00048400010e7983 */ /* 0x001f620000300800 */
[----:B------:R-:W-:Y:S01]  /*d540*/  @!P4 IMAD.IADD R5, R5, 0x1, -R21 ;  /* 0x000000010505c824 */ /* 0x000fe200078e0a15 */
[C---:B------:R-:W-:Y:S02]  /*d550*/  ISETP.GT.U32.AND P4, PT, R21.reuse, R6, PT ;  /* 0x000000061500720c */ /* 0x040fe40003f84070 */
[C---:B---3--:R-:W-:Y:S01]  /*d560*/  ISETP.GT.U32.AND P2, PT, R21.reuse, R10, PT ;  /* 0x0000000a1500720c */ /* 0x048fe20003f44070 */
[----:B------:R-:W-:Y:S01]  /*d570*/  IMAD.HI.U32 R13, R0, R8, RZ ;  /* 0x00000008000d7227 */ /* 0x000fe200078e00ff */
[----:B------:R-:W-:-:S03]  /*d580*/  ISETP.GT.U32.AND P6, PT, R21, R4, PT ;  /* 0x000000041500720c */ /* 0x000fc60003fc4070 */
[----:B------:R-:W-:-:S06]  /*d590*/  IMAD.MOV R13, RZ, RZ, -R13 ;  /* 0x000000ffff0d7224 */ /* 0x000fcc00078e0a0d */
[----:B------:R-:W-:Y:S02]  /*d5a0*/  @!P4 IMAD.IADD R6, R6, 0x1, -R21 ;  /* 0x000000010606c824 */ /* 0x000fe400078e0a15 */
[----:B------:R-:W-:-:S03]  /*d5b0*/  IMAD R8, R21, R13, R8 ;  /* 0x0000000d15087224 */ /* 0x000fc600078e0208 */
[C---:B------:R-:W-:Y:S01]  /*d5c0*/  ISETP.GT.U32.AND P3, PT, R21.reuse, R6, PT ;  /* 0x000000061500720c */ /* 0x040fe20003f64070 */
[----:B----4-:R-:W-:Y:S02]  /*d5d0*/  IMAD.MOV.U32 R13, RZ, RZ, R25 ;  /* 0x000000ffff0d7224 */ /* 0x010fe400078e0019 */
[----:B------:R-:W-:Y:S01]  /*d5e0*/  @!P2 IMAD.IADD R10, R10, 0x1, -R21 ;  /* 0x000000010a0aa824 */ /* 0x000fe200078e0a15 */
[C---:B------:R-:W-:Y:S01]  /*d5f0*/  ISETP.GT.U32.AND P2, PT, R21.reuse, R2, PT ;  /* 0x000000021500720c */ /* 0x040fe20003f44070 */
[----:B------:R-:W-:Y:S02]  /*d600*/  IMAD.MOV.U32 R25, RZ, RZ, R5 ;  /* 0x000000ffff197224 */ /* 0x000fe400078e0005 */
[----:B------:R-:W-:Y:S02]  /*d610*/  @!P6 IMAD.IADD R4, R4, 0x1, -R21 ;  /* 0x000000010404e824 */ /* 0x000fe400078e0a15 */
[----:B------:R-:W-:Y:S01]  /*d620*/  @!P0 IMAD.MOV R25, RZ, RZ, -R25 ;  /* 0x000000ffff198224 */ /* 0x000fe200078e0a19 */
[----:B------:R-:W-:-:S03]  /*d630*/  ISETP.GT.U32.AND P6, PT, R21, R10, PT ;  /* 0x0000000a1500720c */ /* 0x000fc60003fc4070 */
[--C-:B------:R-:W-:Y:S01]  /*d640*/  @!P3 IMAD.IADD R6, R6, 0x1, -R21.reuse ;  /* 0x000000010606b824 */ /* 0x100fe200078e0a15 */
[----:B------:R0:W-:Y:S03]  /*d650*/  STL [R1+0x144], R25 ;  /* 0x0001441901007387 */ /* 0x0001e60000100800 */
[--C-:B------:R-:W-:Y:S01]  /*d660*/  @!P2 IMAD.IADD R2, R2, 0x1, -R21.reuse ;  /* 0x000000010202a824 */ /* 0x100fe200078e0a15 */
[----:B------:R-:W-:Y:S01]  /*d670*/  ISETP.GT.U32.AND P2, PT, R21, R9, PT ;  /* 0x000000091500720c */ /* 0x000fe20003f44070 */
[----:B0-----:R-:W3:Y:S04]  /*d680*/  LDL.LU R25, [R1+0x494] ;  /* 0x0004940001197983 */ /* 0x001ee80000300800 */
[----:B------:R-:W-:Y:S01]  /*d690*/  @!P6 IMAD.IADD R10, R10, 0x1, -R21 ;  /* 0x000000010a0ae824 */ /* 0x000fe200078e0a15 */
[----:B------:R-:W-:Y:S01]  /*d6a0*/  ISETP.GE.AND P6, PT, R13, RZ, PT ;  /* 0x000000ff0d00720c */ /* 0x000fe20003fc6270 */
[----:B------:R-:W-:-:S04]  /*d6b0*/  IMAD.HI.U32 R13, R0, R7, RZ ;  /* 0x00000007000d7227 */ /* 0x000fc800078e00ff */
[----:B------:R-:W-:Y:S02]  /*d6c0*/  IMAD.MOV R13, RZ, RZ, -R13 ;  /* 0x000000ffff0d7224 */ /* 0x000fe400078e0a0d */
[----:B------:R-:W-:Y:S02]  /*d6d0*/  @!P2 IMAD.IADD R9, R9, 0x1, -R21 ;  /* 0x000000010909a824 */ /* 0x000fe400078e0a15 */
[----:B------:R-:W-:Y:S01]  /*d6e0*/  IMAD R7, R21, R13, R7 ;  /* 0x0000000d15077224 */ /* 0x000fe200078e0207 */
[----:B--2---:R-:W-:Y:S02]  /*d6f0*/  ISETP.GE.AND P3, PT, R12, RZ, PT ;  /* 0x000000ff0c00720c */ /* 0x004fe40003f66270 */
[----:B------:R-:W2:Y:S01]  /*d700*/  LDL.LU R12, [R1+0x25ec] ;  /* 0x0025ec00010c7983 */ /* 0x000ea20000300800 */
[----:B-----5:R-:W-:-:S03]  /*d710*/  ISETP.GE.AND P2, PT, R14, RZ, PT ;  /* 0x000000ff0e00720c */ /* 0x020fc60003f46270 */
[----:B------:R-:W4:Y:S04]  /*d720*/  LDL.LU R14, [R1+0x25e8] ;  /* 0x0025e800010e7983 */ /* 0x000f280000300800 */
[----:B------:R-:W5:Y:S01]  /*d730*/  LDL.LU R13, [R1+0x488] ;  /* 0x00048800010d7983 */ /* 0x000f620000300800 */
[C---:B------:R-:W-:Y:S02]  /*d740*/  ISETP.GT.U32.AND P0, PT, R21.reuse, R11, PT ;  /* 0x0000000b1500720c */ /* 0x040fe40003f04070 */
[----:B------:R-:W-:Y:S02]  /*d750*/  ISETP.GT.U32.AND P4, PT, R21, R4, PT ;  /* 0x000000041500720c */ /* 0x000fe40003f84070 */
[----:B------:R-:W-:Y:S01]  /*d760*/  IABS R5, R26 ;  /* 0x0000001a00057213 */ /* 0x000fe20000000000 */
[----:B------:R-:W-:-:S08]  /*d770*/  @!P1 IMAD.MOV R2, RZ, RZ, -R2 ;  /* 0x000000ffff029224 */ /* 0x000fd000078e0a02 */
[--C-:B------:R-:W-:Y:S02]  /*d780*/  @!P0 IMAD.IADD R11, R11, 0x1, -R21.reuse ;  /* 0x000000010b0b8824 */ /* 0x100fe400078e0a15 */
[----:B------:R-:W-:Y:S01]  /*d790*/  @!P4 IMAD.IADD R4, R4, 0x1, -R21 ;  /* 0x000000010404c824 */ /* 0x000fe200078e0a15 */
[C---:B------:R-:W-:Y:S02]  /*d7a0*/  ISETP.GT.U32.AND P4, PT, R21.reuse, R8, PT ;  /* 0x000000081500720c */ /* 0x040fe40003f84070 */
[C---:B------:R-:W-:Y:S01]  /*d7b0*/  ISETP.GT.U32.AND P1, PT, R21.reuse, R11, PT ;  /* 0x0000000b1500720c */ /* 0x040fe20003f24070 */
[----:B------:R3:W-:Y:S01]  /*d7c0*/  STL [R1+0x140], R2 ;  /* 0x0001400201007387 */ /* 0x0007e20000100800 */
[----:B------:R-:W-:Y:S02]  /*d7d0*/  @!P5 IMAD.MOV R10, RZ, RZ, -R10 ;  /* 0x000000ffff0ad224 */ /* 0x000fe400078e0a0a */
[----:B------:R-:W-:Y:S01]  /*d7e0*/  @!P6 IMAD.MOV R4, RZ, RZ, -R4 ;  /* 0x000000ffff04e224 */ /* 0x000fe200078e0a04 */
[----:B------:R-:W-:Y:S01]  /*d7f0*/  ISETP.GT.U32.AND P6, PT, R21, R7, PT ;  /* 0x000000071500720c */ /* 0x000fe20003fc4070 */
[----:B------:R-:W-:-:S05]  /*d800*/  @!P3 IMAD.MOV R6, RZ, RZ, -R6 ;  /* 0x000000ffff06b224 */ /* 0x000fca00078e0a06 */
[--C-:B------:R-:W-:Y:S02]  /*d810*/  @!P4 IMAD.IADD R8, R8, 0x1, -R21.reuse ;  /* 0x000000010808c824 */ /* 0x100fe400078e0a15 */
[----:B------:R-:W-:-:S03]  /*d820*/  @!P1 IMAD.IADD R11, R11, 0x1, -R21 ;  /* 0x000000010b0b9824 */ /* 0x000fc600078e0a15 */
[----:B------:R-:W-:Y:S02]  /*d830*/  ISETP.GT.U32.AND P5, PT, R21, R8, PT ;  /* 0x000000081500720c */ /* 0x000fe40003fa4070 */
[----:B------:R-:W-:Y:S01]  /*d840*/  @!P6 IMAD.IADD R7, R7, 0x1, -R21 ;  /* 0x000000010707e824 */ /* 0x000fe200078e0a15 */
[----:B---3--:R-:W-:Y:S02]  /*d850*/  IABS R2, R25 ;  /* 0x0000001900027213 */ /* 0x008fe40000000000 */
[----:B------:R-:W-:-:S08]  /*d860*/  ISETP.GE.AND P6, PT, R25, RZ, PT ;  /* 0x000000ff1900720c */ /* 0x000fd00003fc6270 */
[----:B------:R-:W-:Y:S01]  /*d870*/  @!P5 IMAD.IADD R8, R8, 0x1, -R21 ;  /* 0x000000010808d824 */ /* 0x000fe200078e0a15 */
[----:B------:R-:W-:Y:S02]  /*d880*/  ISETP.GE.AND P5, PT, R26, RZ, PT ;  /* 0x000000ff1a00720c */ /* 0x000fe40003fa6270 */
[----:B--2---:R-:W-:Y:S01]  /*d890*/  ISETP.GE.AND P0, PT, R12, RZ, PT ;  /* 0x000000ff0c00720c */ /* 0x004fe20003f06270 */
[----:B------:R-:W-:-:S04]  /*d8a0*/  IMAD.HI.U32 R12, R0, R5, RZ ;  /* 0x00000005000c7227 */ /* 0x000fc800078e00ff */
[----:B------:R-:W-:-:S04]  /*d8b0*/  IMAD.MOV R12, RZ, RZ, -R12 ;  /* 0x000000ffff0c7224 */ /* 0x000fc800078e0a0c */
[----:B------:R-:W-:Y:S02]  /*d8c0*/  IMAD R5, R21, R12, R5 ;  /* 0x0000000c15057224 */ /* 0x000fe400078e0205 */
[----:B------:R-:W2:Y:S04]  /*d8d0*/  LDL.LU R12, [R1+0x498] ;  /* 0x00049800010c7983 */ /* 0x000ea80000300800 */
[----:B------:R-:W-:Y:S04]  /*d8e0*/  STL [R1+0x13c], R10 ;  /* 0x00013c0a01007387 */ /* 0x000fe80000100800 */
[----:B------:R0:W-:Y:S01]  /*d8f0*/  STL [R1+0x138], R4 ;  /* 0x0001380401007387 */ /* 0x0001e20000100800 */
[----:B-----5:R-:W-:-:S03]  /*d900*/  ISETP.GE.AND P3, PT, R13, RZ, PT ;  /* 0x000000ff0d00720c */ /* 0x020fc60003f66270 */
[----:B------:R-:W-:Y:S04]  /*d910*/  STL [R1+0x134], R6 ;  /* 0x0001340601007387 */ /* 0x000fe80000100800 */
[----:B------:R-:W3:Y:S01]  /*d920*/  LDL.LU R13, [R1+0x49c] ;  /* 0x00049c00010d7983 */ /* 0x000ee20000300800 */
[----:B------:R-:W-:-:S05]  /*d930*/  @!P0 IMAD.MOV R11, RZ, RZ, -R11 ;  /* 0x000000ffff0b8224 */ /* 0x000fca00078e0a0b */
[----:B------:R1:W-:Y:S04]  /*d940*/  STL [R1+0x130], R11 ;  /* 0x0001300b01007387 */ /* 0x0003e80000100800 */
[----:B------:R-:W5:Y:S04]  /*d950*/  LDL.LU R25, [R1+0x4a8] ;  /* 0x0004a80001197983 */ /* 0x000f680000300800 */
[----:B------:R-:W5:Y:S01]  /*d960*/  LDL.LU R26, [R1+0x4a0] ;  /* 0x0004a000011a7983 */ /* 0x000f620000300800 */
[C---:B------:R-:W-:Y:S01]  /*d970*/  ISETP.GT.U32.AND P4, PT, R21.reuse, R9, PT ;  /* 0x000000091500720c */ /* 0x040fe20003f84070 */
[----:B0-----:R-:W-:Y:S01]  /*d980*/  IMAD.HI.U32 R4, R0, R2, RZ ;  /* 0x0000000200047227 */ /* 0x001fe200078e00ff */
[----:B------:R-:W-:-:S03]  /*d990*/  ISETP.GT.U32.AND P1, PT, R21, R5, PT ;  /* 0x000000051500720c */ /* 0x000fc60003f24070 */
[----:B------:R-:W-:-:S04]  /*d9a0*/  IMAD.MOV R10, RZ, RZ, -R4 ;  /* 0x000000ffff0a7224 */ /* 0x000fc800078e0a04 */
[----:B------:R-:W-:-:S04]  /*d9b0*/  IMAD R2, R21, R10, R2 ;  /* 0x0000000a15027224 */ /* 0x000fc800078e0202 */
[----:B------:R-:W-:-:S04]  /*d9c0*/  @!P4 IMAD.IADD R9, R9, 0x1, -R21 ;  /* 0x000000010909c824 */ /* 0x000fc800078e0a15 */
[----:B-1----:R-:W-:-:S04]  /*d9d0*/  IMAD.MOV.U32 R11, RZ, RZ, R9 ;  /* 0x000000ffff0b7224 */ /* 0x002fc800078e0009 */
[----:B------:R-:W-:Y:S01]  /*d9e0*/  @!P2 IMAD.MOV R11, RZ, RZ, -R11 ;  /* 0x000000ffff0ba224 */ /* 0x000fe200078e0a0b */
[----:B------:R-:W-:Y:S01]  /*d9f0*/  ISETP.GT.U32.AND P2, PT, R21, R2, PT ;  /* 0x000000021500720c */ /* 0x000fe20003f44070 */
[----:B------:R-:W-:Y:S01]  /*da00*/  @!P1 IMAD.IADD R5, R5, 0x1, -R21 ;  /* 0x0000000105059824 */ /* 0x000fe200078e0a15 */
[C---:B------:R-:W-:Y:S02]  /*da10*/  ISETP.GT.U32.AND P1, PT, R21.reuse, R7, PT ;  /* 0x000000071500720c */ /* 0x040fe40003f24070 */
[----:B----4-:R-:W-:Y:S02]  /*da20*/  ISETP.GE.AND P4, PT, R14, RZ, PT ;  /* 0x000000ff0e00720c */ /* 0x010fe40003f86270 */
[----:B------:R-:W-:Y:S01]  /*da30*/  ISETP.GT.U32.AND P0, PT, R21, R5, PT ;  /* 0x000000051500720c */ /* 0x000fe20003f04070 */
[----:B------:R-:W4:Y:S01]  /*da40*/  LDL.LU R14, [R1+0x4a4] ;  /* 0x0004a400010e7983 */ /* 0x000f220000300800 */
[----:B------:R-:W-:-:S05]  /*da50*/  @!P3 IMAD.MOV R8, RZ, RZ, -R8 ;  /* 0x000000ffff08b224 */ /* 0x000fca00078e0a08 */
[--C-:B------:R-:W-:Y:S01]  /*da60*/  @!P2 IMAD.IADD R2, R2, 0x1, -R21.reuse ;  /* 0x000000010202a824 */ /* 0x100fe200078e0a15 */
[----:B------:R-:W-:Y:S01]  /*da70*/  STL [R1+0x12c], R11 ;  /* 0x00012c0b01007387 */ /* 0x000fe20000100800 */
[----:B------:R-:W-:-:S03]  /*da80*/  @!P1 IMAD.IADD R7, R7, 0x1, -R21 ;  /* 0x0000000107079824 */ /* 0x000fc600078e0a15 */
[----:B------:R-:W-:Y:S01]  /*da90*/  ISETP.GT.U32.AND P2, PT, R21, R2, PT ;  /* 0x000000021500720c */ /* 0x000fe20003f44070 */
[----:B------:R0:W-:Y:S01]  /*daa0*/  STL [R1+0x128], R8 ;  /* 0x0001280801007387 */ /* 0x0001e20000100800 */
[----:B------:R-:W-:Y:S02]  /*dab0*/  @!P0 IMAD.IADD R5, R5, 0x1, -R21 ;  /* 0x0000000105058824 */ /* 0x000fe400078e0a15 */
[----:B------:R-:W-:Y:S02]  /*dac0*/  @!P4 IMAD.MOV R7, RZ, RZ, -R7 ;  /* 0x000000ffff07c224 */ /* 0x000fe400078e0a07 */
[----:B------:R-:W-:-:S07]  /*dad0*/  @!P5 IMAD.MOV R5, RZ, RZ, -R5 ;  /* 0x000000ffff05d224 */ /* 0x000fce00078e0a05 */
[----:B------:R-:W-:Y:S01]  /*dae0*/  @!P2 IMAD.IADD R2, R2, 0x1, -R21 ;  /* 0x000000010202a824 */ /* 0x000fe200078e0a15 */
[----:B--2---:R-:W-:-:S05]  /*daf0*/  IABS R6, R12 ;  /* 0x0000000c00067213 */ /* 0x004fca0000000000 */
[----:B------:R-:W-:-:S04]  /*db00*/  IMAD.HI.U32 R4, R0, R6, RZ ;  /* 0x0000000600047227 */ /* 0x000fc800078e00ff */
[----:B------:R-:W-:Y:S01]  /*db10*/  IMAD.MOV R9, RZ, RZ, -R4 ;  /* 0x000000ffff097224 */ /* 0x000fe200078e0a04 */
[----:B---3--:R-:W-:-:S05]  /*db20*/  IABS R4, R13 ;  /* 0x0000000d00047213 */ /* 0x008fca0000000000 */
[----:B0-----:R-:W-:-:S04]  /*db30*/  IMAD.HI.U32 R8, R0, R4, RZ ;  /* 0x0000000400087227 */ /* 0x001fc800078e00ff */
[----:B------:R-:W-:Y:S01]  /*db40*/  IMAD.MOV R8, RZ, RZ, -R8 ;  /* 0x000000ffff087224 */ /* 0x000fe200078e0a08 */
[----:B-----5:R-:W-:Y:S02]  /*db50*/  IABS R10, R25 ;  /* 0x00000019000a7213 */ /* 0x020fe40000000000 */
[----:B------:R-:W-:Y:S02]  /*db60*/  ISETP.GE.AND P4, PT, R25, RZ, PT ;  /* 0x000000ff1900720c */ /* 0x000fe40003f86270 */
[----:B------:R-:W2:Y:S01]  /*db70*/  LDL.LU R25, [R1+0x4b4] ;  /* 0x0004b40001197983 */ /* 0x000ea20000300800 */
[----:B------:R-:W-:-:S03]  /*db80*/  ISETP.GE.AND P2, PT, R26, RZ, PT ;  /* 0x000000ff1a00720c */ /* 0x000fc60003f46270 */
[----:B------:R0:W-:Y:S01]  /*db90*/  STL [R1+0x110], R7 ;  /* 0x0001100701007387 */ /* 0x0001e20000100800 */
[----:B------:R-:W-:-:S03]  /*dba0*/  ISETP.GE.AND P0, PT, R13, RZ, PT ;  /* 0x000000ff0d00720c */ /* 0x000fc60003f06270 */
[----:B------:R-:W-:Y:S01]  /*dbb0*/  STL [R1+0x118], R5 ;  /* 0x0001180501007387 */ /* 0x000fe20000100800 */
[C---:B0-----:R-:W-:Y:S01]  /*dbc0*/  IMAD R7, R21.reuse, R8, R4 ;  /* 0x0000000815077224 */ /* 0x041fe200078e0204 */
[----:B------:R-:W-:Y:S02]  /*dbd0*/  IABS R4, R26 ;  /* 0x0000001a00047213 */ /* 0x000fe40000000000 */
[----:B------:R-:W3:Y:S04]  /*dbe0*/  LDL.LU R26, [R1+0x4b0] ;  /* 0x0004b000011a7983 */ /* 0x000ee80000300800 */
[----:B------:R-:W5:Y:S01]  /*dbf0*/  LDL R13, [R1+0x4b8] ;  /* 0x0004b800010d7983 */ /* 0x000f620000100800 */
[----:B------:R-:W-:-:S05]  /*dc00*/  IMAD R6, R21, R9, R6 ;  /* 0x0000000915067224 */ /* 0x000fca00078e0206 */
[----:B------:R-:W-:Y:S01]  /*dc10*/  ISETP.GT.U32.AND P1, PT, R21, R6, PT ;  /* 0x000000061500720c */ /* 0x000fe20003f24070 */
[----:B------:R-:W-:Y:S01]  /*dc20*/  IMAD.HI.U32 R8, R0, R10, RZ ;  /* 0x0000000a00087227 */ /* 0x000fe200078e00ff */
[----:B----4-:R-:W-:-:S03]  /*dc30*/  IABS R9, R14 ;  /* 0x0000000e00097213 */ /* 0x010fc60000000000 */
[----:B------:R-:W-:-:S08]  /*dc40*/  IMAD.MOV R8, RZ, RZ, -R8 ;  /* 0x000000ffff087224 */ /* 0x000fd000078e0a08 */
[----:B------:R-:W-:Y:S01]  /*dc50*/  @!P1 IMAD.IADD R6, R6, 0x1, -R21 ;  /* 0x0000000106069824 */ /* 0x000fe200078e0a15 */
[----:B------:R-:W-:Y:S01]  /*dc60*/  ISETP.GE.AND P3, PT, R12, RZ, PT ;  /* 0x000000ff0c00720c */ /* 0x000fe20003f66270 */
[C---:B------:R-:W-:Y:S01]  /*dc70*/  IMAD R10, R21.reuse, R8, R10 ;  /* 0x00000008150a7224 */ /* 0x040fe200078e020a */
[C---:B------:R-:W-:Y:S02]  /*dc80*/  ISETP.GT.U32.AND P5, PT, R21.reuse, R7, PT ;  /* 0x000000071500720c */ /* 0x040fe40003fa4070 */
[----:B------:R-:W-:Y:S01]  /*dc90*/  ISETP.GT.U32.AND P1, PT, R21, R6, PT ;  /* 0x000000061500720c */ /* 0x000fe20003f24070 */
[----:B------:R-:W-:Y:S01]  /*dca0*/  IMAD.HI.U32 R8, R0, R9, RZ ;  /* 0x0000000900087227 */ /* 0x000fe200078e00ff */
[----:B------:R-:W4:Y:S03]  /*dcb0*/  LDL R12, [R1+0x4ac] ;  /* 0x0004ac00010c7983 */ /* 0x000f260000100800 */
[----:B------:R-:W-:-:S02]  /*dcc0*/  IMAD.MOV.U32 R11, RZ, RZ, R2 ;  /* 0x000000ffff0b7224 */ /* 0x000fc400078e0002 */
[----:B------:R-:W-:Y:S02]  /*dcd0*/  IMAD.MOV R2, RZ, RZ, -R8 ;  /* 0x000000ffff027224 */ /* 0x000fe400078e0a08 */
[----:B------:R-:W-:Y:S02]  /*dce0*/  @!P6 IMAD.MOV R11, RZ, RZ, -R11 ;  /* 0x000000ffff0be224 */ /* 0x000fe400078e0a0b */
[----:B------:R-:W-:Y:S02]  /*dcf0*/  IMAD R9, R21, R2, R9 ;  /* 0x0000000215097224 */ /* 0x000fe400078e0209 */
[--C-:B------:R-:W-:Y:S01]  /*dd00*/  @!P1 IMAD.IADD R6, R6, 0x1, -R21.reuse ;  /* 0x0000000106069824 */ /* 0x100fe200078e0a15 */
[----:B------:R5:W-:Y:S03]  /*dd10*/  STL [R1+0x11c], R11 ;  /* 0x00011c0b01007387 */ /* 0x000be60000100800 */
[----:B------:R-:W-:Y:S01]  /*dd20*/  @!P3 IMAD.MOV R6, RZ, RZ, -R6 ;  /* 0x000000ffff06b224 */ /* 0x000fe200078e0a06 */
[----:B------:R0:W-:Y:S01]  /*dd30*/  STL [R1+0x25e4], R9 ;  /* 0x0025e40901007387 */ /* 0x0001e20000100800 */
[----:B------:R-:W-:Y:S01]  /*dd40*/  @!P5 IMAD.IADD R7, R7, 0x1, -R21 ;  /* 0x000000010707d824 */ /* 0x000fe200078e0a15 */
[----:B------:R-:W-:-:S04]  /*dd50*/  ISETP.GE.AND P5, PT, R14, RZ, PT ;  /* 0x000000ff0e00720c */ /* 0x000fc80003fa6270 */
[----:B------:R-:W-:Y:S02]  /*dd60*/  ISETP.GT.U32.AND P6, PT, R21, R7, PT ;  /* 0x000000071500720c */ /* 0x000fe40003fc4070 */
[----:B---3--:R-:W-:Y:S02]  /*dd70*/  ISETP.GE.AND P3, PT, R26, RZ, PT ;  /* 0x000000ff1a00720c */ /* 0x008fe40003f66270 */
[----:B------:R-:W-:Y:S02]  /*dd80*/  IABS R8, R26 ;  /* 0x0000001a00087213 */ /* 0x000fe40000000000 */
[----:B------:R-:W3:Y:S01]  /*dd90*/  LDL.LU R26, [R1+0x4c0] ;  /* 0x0004c000011a7983 */ /* 0x000ee20000300800 */
[----:B-----5:R-:W-:-:S03]  /*dda0*/  IABS R11, R13 ;  /* 0x0000000d000b7213 */ /* 0x020fc60000000000 */
[----:B------:R-:W-:Y:S04]  /*ddb0*/  STL [R1+0x124], R6 ;  /* 0x0001240601007387 */ /* 0x000fe80000100800 */
[----:B------:R-:W5:Y:S04]  /*ddc0*/  LDL.LU R14, [R1+0x4c4] ;  /* 0x0004c400010e7983 */ /* 0x000f680000300800 */
[----:B------:R-:W2:Y:S01]  /*ddd0*/  LDL R13, [R1+0x4bc] ;  /* 0x0004bc00010d7983 */ /* 0x000ea20000100800 */
[----:B------:R-:W-:-:S04]  /*dde0*/  @!P6 IMAD.IADD R7, R7, 0x1, -R21 ;  /* 0x000000010707e824 */ /* 0x000fc800078e0a15 */
[----:B0-----:R-:W-:Y:S02]  /*ddf0*/  IMAD.MOV.U32 R9, RZ, RZ, R7 ;  /* 0x000000ffff097224 */ /* 0x001fe400078e0007 */
[----:B------:R-:W5:Y:S02]  /*de00*/  LDL.LU R7, [R1+0x4ac] ;  /* 0x0004ac0001077983 */ /* 0x000f640000300800 */
[----:B------:R-:W-:-:S05]  /*de10*/  @!P0 IMAD.MOV R9, RZ, RZ, -R9 ;  /* 0x000000ffff098224 */ /* 0x000fca00078e0a09 */
[----:B------:R0:W-:Y:S04]  /*de20*/  STL [R1+0x120], R9 ;  /* 0x0001200901007387 */ /* 0x0001e80000100800 */
[----:B0-----:R-:W5:Y:S01]  /*de30*/  LDL.LU R9, [R1+0x25e4] ;  /* 0x0025e40001097983 */ /* 0x001f620000300800 */
[----:B----4-:R-:W-:-:S05]  /*de40*/  IABS R2, R12 ;  /* 0x0000000c00027213 */ /* 0x010fca0000000000 */
[----:B------:R-:W-:-:S04]  /*de50*/  IMAD.HI.U32 R6, R0, R2, RZ ;  /* 0x0000000200067227 */ /* 0x000fc800078e00ff */
[----:B------:R-:W-:-:S04]  /*de60*/  IMAD.MOV R6, RZ, RZ, -R6 ;  /* 0x000000ffff067224 */ /* 0x000fc800078e0a06 */
[C---:B------:R-:W-:Y:S02]  /*de70*/  IMAD R2, R21.reuse, R6, R2 ;  /* 0x0000000615027224 */ /* 0x040fe400078e0202 */
[----:B------:R-:W-:Y:S01]  /*de80*/  IMAD.HI.U32 R5, R0, R4, RZ ;  /* 0x0000000400057227 */ /* 0x000fe200078e00ff */
[----:B------:R-:W-:Y:S01]  /*de90*/  ISETP.GT.U32.AND P1, PT, R21, R10, PT ;  /* 0x0000000a1500720c */ /* 0x000fe20003f24070 */
[----:B---3--:R0:W-:Y:S01]  /*dea0*/  STL [R1+0x25dc], R26 ;  /* 0x0025dc1a01007387 */ /* 0x0081e20000100800 */
[----:B--2---:R-:W-:Y:S02]  /*deb0*/  IABS R6, R13 ;  /* 0x0000000d00067213 */ /* 0x004fe40000000000 */
[----:B------:R-:W-:Y:S02]  /*dec0*/  IABS R13, R26 ;  /* 0x0000001a000d7213 */ /* 0x000fe40000000000 */
[----:B0-----:R-:W2:Y:S01]  /*ded0*/  LDL R26, [R1+0x4c8] ;  /* 0x0004c800011a7983 */ /* 0x001ea20000100800 */
[----:B------:R-:W-:-:S04]  /*dee0*/  IMAD.MOV R5, RZ, RZ, -R5 ;  /* 0x000000ffff057224 */ /* 0x000fc800078e0a05 */
[----:B------:R-:W-:Y:S02]  /*def0*/  IMAD R4, R21, R5, R4 ;  /* 0x0000000515047224 */ /* 0x000fe400078e0204 */
[----:B------:R-:W-:-:S03]  /*df00*/  @!P1 IMAD.IADD R10, R10, 0x1, -R21 ;  /* 0x000000010a0a9824 */ /* 0x000fc600078e0a15 */
[C---:B------:R-:W-:Y:S01]  /*df10*/  ISETP.GT.U32.AND P6, PT, R21.reuse, R4, PT ;  /* 0x000000041500720c */ /* 0x040fe20003fc4070 */
[----:B------:R-:W-:Y:S01]  /*df20*/  IMAD.HI.U32 R5, R0, R8, RZ ;  /* 0x0000000800057227 */ /* 0x000fe200078e00ff */
[C---:B------:R-:W-:Y:S02]  /*df30*/  ISETP.GT.U32.AND P1, PT, R21.reuse, R10, PT ;  /* 0x0000000a1500720c */ /* 0x040fe40003f24070 */
[----:B-----5:R-:W-:Y:S01]  /*df40*/  ISETP.GT.U32.AND P0, PT, R21, R9, PT ;  /* 0x000000091500720c */ /* 0x020fe20003f04070 */
[----:B------:R-:W-:-:S08]  /*df50*/  IMAD.MOV R5, RZ, RZ, -R5 ;  /* 0x000000ffff057224 */ /* 0x000fd000078e0a05 */
[----:B------:R-:W-:Y:S02]  /*df60*/  @!P6 IMAD.IADD R4, R4, 0x1, -R21 ;  /* 0x000000010404e824 */ /* 0x000fe400078e0a15 */
[----:B------:R-:W-:Y:S02]  /*df70*/  IMAD R8, R21, R5, R8 ;  /* 0x0000000515087224 */ /* 0x000fe400078e0208 */
[----:B------:R-:W-:-:S04]  /*df80*/  IMAD.HI.U32 R5, R0, R11, RZ ;  /* 0x0000000b00057227 */ /* 0x000fc800078e00ff */
[----:B------:R-:W-:Y:S02]  /*df90*/  IMAD.MOV R5, RZ, RZ, -R5 ;  /* 0x000000ffff057224 */ /* 0x000fe400078e0a05 */
[--C-:B------:R-:W-:Y:S01]  /*dfa0*/  @!P0 IMAD.IADD R9, R9, 0x1, -R21.reuse ;  /* 0x0000000109098824 */ /* 0x100fe200078e0a15 */
[C---:B------:R-:W-:Y:S01]  /*dfb0*/  ISETP.GT.U32.AND P0, PT, R21.reuse, R4, PT ;  /* 0x000000041500720c */ /* 0x040fe20003f04070 */
[----:B------:R-:W-:Y:S01]  /*dfc0*/  @!P1 IMAD.IADD R10, R10, 0x1, -R21 ;  /* 0x000000010a0a9824 */ /* 0x000fe200078e0a15 */
[----:B------:R0:W-:Y:S01]  /*dfd0*/  STL [R1+0x25e0], R14 ;  /* 0x0025e00e01007387 */ /* 0x0001e20000100800 */
[----:B------:R-:W-:Y:S01]  /*dfe0*/  IMAD R11, R21, R5, R11 ;  /* 0x00000005150b7224 */ /* 0x000fe200078e020b */
[----:B------:R-:W-:Y:S01]  /*dff0*/  IABS R5, R14 ;  /* 0x0000000e00057213 */ /* 0x000fe20000000000 */
[----:B0-----:R-:W-:-:S08]  /*e000*/  IMAD.MOV.U32 R14, RZ, RZ, R10 ;  /* 0x000000ffff0e7224 */ /* 0x001fd000078e000a */
[----:B------:R-:W-:Y:S02]  /*e010*/  @!P0 IMAD.IADD R4, R4, 0x1, -R21 ;  /* 0x0000000104048824 */ /* 0x000fe400078e0a15 */
[----:B------:R-:W-:-:S05]  /*e020*/  @!P4 IMAD.MOV R14, RZ, RZ, -R14 ;  /* 0x000000ffff0ec224 */ /* 0x000fca00078e0a0e */
[----:B------:R0:W-:Y:S02]  /*e030*/  STL [R1+0x114], R14 ;  /* 0x0001140e01007387 */ /* 0x0001e40000100800 */
[----:B0-----:R-:W-:-:S04]  /*e040*/  IMAD.MOV.U32 R14, RZ, RZ, R4 ;  /* 0x000000ffff0e7224 */ /* 0x001fc800078e0004 */
[----:B------:R-:W-:-:S05]  /*e050*/  @!P2 IMAD.MOV R14, RZ, RZ, -R14 ;  /* 0x000000ffff0ea224 */ /* 0x000fca00078e0a0e */
[----:B------:R0:W-:Y:S01]  /*e060*/  STL [R1+0x10c], R14 ;  /* 0x00010c0e01007387 */ /* 0x0001e20000100800 */
[----:B--2---:R-:W-:-:S03]  /*e070*/  IABS R4, R26 ;  /* 0x0000001a00047213 */ /* 0x004fc60000000000 */
[----:B------:R-:W2:Y:S01]  /*e080*/  LDL.LU R26, [R1+0x4b8] ;  /* 0x0004b800011a7983 */ /* 0x000ea20000300800 */
[----:B------:R-:W-:Y:S02]  /*e090*/  IABS R12, R25 ;  /* 0x00000019000c7213 */ /* 0x000fe40000000000 */
[----:B------:R-:W-:Y:S02]  /*e0a0*/  ISETP.GT.U32.AND P6, PT, R21, R8, PT ;  /* 0x000000081500720c */ /* 0x000fe40003fc4070 */
[----:B------:R-:W-:Y:S01]  /*e0b0*/  ISETP.GE.AND P1, PT, R7, RZ, PT ;  /* 0x000000ff0700720c */ /* 0x000fe20003f26270 */
[----:B------:R-:W-:Y:S01]  /*e0c0*/  IMAD.HI.U32 R7, R0, R12, RZ ;  /* 0x0000000c00077227 */ /* 0x000fe200078e00ff */
[----:B------:R-:W-:-:S03]  /*e0d0*/  ISETP.GT.U32.AND P4, PT, R21, R9, PT ;  /* 0x000000091500720c */ /* 0x000fc60003f84070 */
[----:B------:R-:W-:Y:S01]  /*e0e0*/  IMAD.MOV R7, RZ, RZ, -R7 ;  /* 0x000000ffff077224 */ /* 0x000fe200078e0a07 */
[----:B------:R-:W-:-:S03]  /*e0f0*/  ISETP.GT.U32.AND P0, PT, R21, R2, PT ;  /* 0x000000021500720c */ /* 0x000fc60003f04070 */
[C---:B------:R-:W-:Y:S02]  /*e100*/  IMAD R12, R21.reuse, R7, R12 ;  /* 0x00000007150c7224 */ /* 0x040fe400078e020c */
[----:B------:R-:W-:Y:S02]  /*e110*/  @!P6 IMAD.IADD R8, R8, 0x1, -R21 ;  /* 0x000000010808e824 */ /* 0x000fe400078e0a15 */
[----:B------:R-:W-:Y:S01]  /*e120*/  IMAD.MOV.U32 R10, RZ, RZ, R13 ;  /* 0x000000ffff0a7224 */ /* 0x000fe200078e000d */
[C---:B------:R-:W-:Y:S02]  /*e130*/  ISETP.GT.U32.AND P2, PT, R21.reuse, R12, PT ;  /* 0x0000000c1500720c */ /* 0x040fe40003f44070 */
[----:B------:R-:W-:Y:S01]  /*e140*/  ISETP.GT.U32.AND P6, PT, R21, R8, PT ;  /* 0x000000081500720c */ /* 0x000fe20003fc4070 */
[----:B------:R-:W-:Y:S02]  /*e150*/  @!P4 IMAD.IADD R9, R9, 0x1, -R21 ;  /* 0x000000010909c824 */ /* 0x000fe400078e0a15 */
[----:B------:R-:W-:-:S04]  /*e160*/  IMAD.HI.U32 R13, R0, R10, RZ ;  /* 0x0000000a000d7227 */ /* 0x000fc800078e00ff */
[----:B0-----:R-:W-:Y:S02]  /*e170*/  IMAD.MOV.U32 R14, RZ, RZ, R9 ;  /* 0x000000ffff0e7224 */ /* 0x001fe400078e0009 */
[----:B------:R-:W-:Y:S02]  /*e180*/  IMAD.MOV R13, RZ, RZ, -R13 ;  /* 0x000000ffff0d7224 */ /* 0x000fe400078e0a0d */
[--C-:B------:R-:W-:Y:S01]  /*e190*/  @!P0 IMAD.IADD R2, R2, 0x1, -R21.reuse ;  /* 0x0000000102028824 */ /* 0x100fe200078e0a15 */
[----:B------:R-:W-:Y:S01]  /*e1a0*/  ISETP.GE.AND P0, PT, R25, RZ, PT ;  /* 0x000000ff1900720c */ /* 0x000fe20003f06270 */
[----:B------:R-:W-:Y:S01]  /*e1b0*/  @!P5 IMAD.MOV R14, RZ, RZ, -R14 ;  /* 0x000000ffff0ed224 */ /* 0x000fe200078e0a0e */
[----:B------:R-:W3:Y:S01]  /*e1c0*/  LDL.LU R25, [R1+0x4d4] ;  /* 0x0004d40001197983 */ /* 0x000ee20000300800 */
[--C-:B------:R-:W-:Y:S01]  /*e1d0*/  @!P2 IMAD.IADD R12, R12, 0x1, -R21.reuse ;  /* 0x000000010c0ca824 */ /* 0x100fe200078e0a15 */
[----:B------:R-:W-:Y:S01]  /*e1e0*/  ISETP.GT.U32.AND P2, PT, R21, R2, PT ;  /* 0x000000021500720c */ /* 0x000fe20003f44070 */
[----:B------:R-:W-:-:S02]  /*e1f0*/  @!P6 IMAD.IADD R8, R8, 0x1, -R21 ;  /* 0x000000010808e824 */ /* 0x000fc400078e0a15 */
[----:B------:R-:W-:Y:S02]  /*e200*/  IMAD R10, R21, R13, R10 ;  /* 0x0000000d150a7224 */ /* 0x000fe400078e020a */
[----:B------:R-:W4:Y:S04]  /*e210*/  LDL R13, [R1+0x4d0] ;  /* 0x0004d000010d7983 */ /* 0x000f280000100800 */
[----:B------:R-:W5:Y:S04]  /*e220*/  LDL.LU R9, [R1+0x4bc] ;  /* 0x0004bc0001097983 */ /* 0x000f680000300800 */
[----:B------:R0:W-:Y:S01]  /*e230*/  STL [R1+0x104], R14 ;  /* 0x0001040e01007387 */ /* 0x0001e20000100800 */
[----:B------:R-:W-:-:S02]  /*e240*/  @!P2 IMAD.IADD R2, R2, 0x1, -R21 ;  /* 0x000000010202a824 */ /* 0x000fc400078e0a15 */
[----:B0-----:R-:W-:Y:S02]  /*e250*/  IMAD.MOV.U32 R14, RZ, RZ, R8 ;  /* 0x000000ffff0e7224 */ /* 0x001fe400078e0008 */
[----:B------:R-:W3:Y:S02]  /*e260*/  LDL R8, [R1+0x4cc] ;  /* 0x0004cc0001087983 */ /* 0x000ee40000100800 */
[----:B------:R-:W-:-:S05]  /*e270*/  @!P3 IMAD.MOV R14, RZ, RZ, -R14 ;  /* 0x000000ffff0eb224 */ /* 0x000fca00078e0a0e */
[----:B------:R0:W-:Y:S04]  /*e280*/  STL [R1+0x108], R14 ;  /* 0x0001080e01007387 */ /* 0x0001e80000100800 */
[----:B0-----:R-:W3:Y:S01]  /*e290*/  LDL.LU R14, [R1+0x25e0] ;  /* 0x0025e000010e7983 */ /* 0x001ee20000300800 */
[----:B--2---:R-:W-:-:S03]  /*e2a0*/  ISETP.GE.AND P2, PT, R26, RZ, PT ;  /* 0x000000ff1a00720c */ /* 0x004fc60003f46270 */
[----:B------:R-:W2:Y:S01]  /*e2b0*/  LDL.LU R26, [R1+0x25dc] ;  /* 0x0025dc00011a7983 */ /* 0x000ea20000300800 */
[----:B------:R-:W-:-:S13]  /*e2c0*/  ISETP.GT.U32.AND P3, PT, R21, R10, PT ;  /* 0x0000000a1500720c */ /* 0x000fda0003f64070 */
[----:B------:R-:W-:Y:S02]  /*e2d0*/  @!P3 IMAD.IADD R10, R10, 0x1, -R21 ;  /* 0x000000010a0ab824 */ /* 0x000fe400078e0a15 */
[----:B------:R-:W-:-:S04]  /*e2e0*/  IMAD.HI.U32 R7, R0, R6, RZ ;  /* 0x0000000600077227 */ /* 0x000fc800078e00ff */
[----:B------:R-:W-:Y:S01]  /*e2f0*/  IMAD.MOV R7, RZ, RZ, -R7 ;  /* 0x000000ffff077224 */ /* 0x000fe200078e0a07 */
[----:B------:R-:W-:-:S03]  /*e300*/  ISETP.GT.U32.AND P4, PT, R21, R11, PT ;  /* 0x0000000b1500720c */ /* 0x000fc60003f84070 */
[C---:B------:R-:W-:Y:S01]  /*e310*/  IMAD R6, R21.reuse, R7, R6 ;  /* 0x0000000715067224 */ /* 0x040fe200078e0206 */
[----:B--2---:R-:W-:Y:S01]  /*e320*/  ISETP.GE.AND P3, PT, R26, RZ, PT ;  /* 0x000000ff1a00720c */ /* 0x004fe20003f66270 */
[----:B------:R-:W-:Y:S02]  /*e330*/  IMAD.MOV.U32 R26, RZ, RZ, R23 ;  /* 0x000000ffff1a7224 */ /* 0x000fe400078e0017 */
[----:B------:R-:W-:Y:S02]  /*e340*/  IMAD.MOV.U32 R23, RZ, RZ, R16 ;  /* 0x000000ffff177224 */ /* 0x000fe400078e0010 */
[----:B------:R-:W-:Y:S02]  /*e350*/  IMAD.MOV.U32 R16, RZ, RZ, R3 ;  /* 0x000000ffff107224 */ /* 0x000fe400078e0003 */
[----:B------:R-:W2:Y:S01]  /*e360*/  LDL.LU R3, [R1+0x4d8] ;  /* 0x0004d80001037983 */ /* 0x000ea20000300800 */
[----:B------:R-:W-:Y:S01]  /*e370*/  ISETP.GT.U32.AND P6, PT, R21, R6, PT ;  /* 0x000000061500720c */ /* 0x000fe20003fc4070 */
[----:B------:R-:W-:Y:S01]  /*e380*/  @!P4 IMAD.IADD R11, R11, 0x1, -R21 ;  /* 0x000000010b0bc824 */ /* 0x000fe200078e0a15 */
[----:B------:R-:W-:Y:S01]  /*e390*/  ISETP.GT.U32.AND P4, PT, R21, R12, PT ;  /* 0x0000000c1500720c */ /* 0x000fe20003f84070 */
[----:B------:R-:W-:-:S04]  /*e3a0*/  IMAD.HI.U32 R7, R0, R5, RZ ;  /* 0x0000000500077227 */ /* 0x000fc800078e00ff */
[----:B------:R-:W-:-:S06]  /*e3b0*/  IMAD.MOV R7, RZ, RZ, -R7 ;  /* 0x000000ffff077224 */ /* 0x000fcc00078e0a07 */
[----:B------:R-:W-:Y:S01]  /*e3c0*/  @!P6 IMAD.IADD R6, R6, 0x1, -R21 ;  /* 0x000000010606e824 */ /* 0x000fe200078e0a15 */
[C---:B------:R-:W-:Y:S01]  /*e3d0*/  ISETP.GT.U32.AND P6, PT, R21.reuse, R11, PT ;  /* 0x0000000b1500720c */ /* 0x040fe20003fc4070 */
[----:B------:R-:W-:Y:S02]  /*e3e0*/  IMAD R5, R21, R7, R5 ;  /* 0x0000000715057224 */ /* 0x000fe400078e0205 */
[----:B------:R-:W-:Y:S01]  /*e3f0*/  IMAD.HI.U32 R7, R0, R4, RZ ;  /* 0x0000000400077227 */ /* 0x000fe200078e00ff */
[----:B---3--:R-:W-:-:S03]  /*e400*/  IABS R8, R8 ;  /* 0x0000000800087213 */ /* 0x008fc60000000000 */
[----:B------:R-:W-:Y:S01]  /*e410*/  @!P4 IMAD.IADD R12, R12, 0x1, -R21 ;  /* 0x000000010c0cc824 */ /* 0x000fe200078e0a15 */
[C---:B------:R-:W-:Y:S01]  /*e420*/  ISETP.GT.U32.AND P4, PT, R21.reuse, R5, PT ;  /* 0x000000051500720c */ /* 0x040fe20003f84070 */
[----:B------:R-:W-:Y:S01]  /*e430*/  IMAD.MOV R7, RZ, RZ, -R7 ;  /* 0x000000ffff077224 */ /* 0x000fe200078e0a07 */
[----:B------:R-:W-:-:S03]  /*e440*/  ISETP.GT.U32.AND P5, PT, R21, R6, PT ;  /* 0x000000061500720c */ /* 0x000fc60003fa4070 */
[----:B------:R-:W-:Y:S01]  /*e450*/  @!P6 IMAD.IADD R11, R11, 0x1, -R21 ;  /* 0x000000010b0be824 */ /* 0x000fe200078e0a15 */
[----:B-----5:R-:W-:Y:S01]  /*e460*/  ISETP.GE.AND P6, PT, R9, RZ, PT ;  /* 0x000000ff0900720c */ /* 0x020fe20003fc6270 */
[----:B------:R-:W-:Y:S01]  /*e470*/  IMAD R4, R21, R7, R4 ;  /* 0x0000000715047224 */ /* 0x000fe200078e0204 */
[----:B----4-:R-:W-:Y:S01]  /*e480*/  IABS R9, R13 ;  /* 0x0000000d00097213 */ /* 0x010fe20000000000 */
[----:B------:R-:W-:Y:S01]  /*e490*/  IMAD.HI.U32 R13, R0, R8, RZ ;  /* 0x00000008000d7227 */ /* 0x000fe200078e00ff */
[----:B------:R-:W-:-:S03]  /*e4a0*/  IABS R7, R25 ;  /* 0x0000001900077213 */ /* 0x000fc60000000000 */
[----:B------:R-:W-:Y:S02]  /*e4b0*/  IMAD.MOV R13, RZ, RZ, -R13 ;  /* 0x000000ffff0d7224 */ /* 0x000fe400078e0a0d */
[--C-:B------:R-:W-:Y:S01]  /*e4c0*/  @!P4 IMAD.IADD R5, R5, 0x1, -R21.reuse ;  /* 0x000000010505c824 */ /* 0x100fe200078e0a15 */
[----:B------:R-:W-:Y:S01]  /*e4d0*/  ISETP.GE.AND P4, PT, R14, RZ, PT ;  /* 0x000000ff0e00720c */ /* 0x000fe20003f86270 */
[----:B------:R-:W-:Y:S02]  /*e4e0*/  @!P5 IMAD.IADD R6, R6, 0x1, -R21 ;  /* 0x000000010606d824 */ /* 0x000fe400078e0a15 */
[----:B------:R-:W-:Y:S01]  /*e4f0*/  IMAD R8, R21, R13, R8 ;  /* 0x0000000d15087224 */ /* 0x000fe200078e0208 */
[----:B--2---:R0:W-:Y:S04]  /*e500*/  STL [R1+0x25d4], R3 ;  /* 0x0025d40301007387 */ /* 0x0041e80000100800 */
[----:B------:R1:W-:Y:S04]  /*e510*/  STL [R1+0x25d8], R25 ;  /* 0x0025d81901007387 */ /* 0x0003e80000100800 */
[----:B------:R-:W2:Y:S01]  /*e520*/  LDL.LU R14, [R1+0x4dc] ;  /* 0x0004dc00010e7983 */ /* 0x000ea20000300800 */
[----:B0-----:R-:W-:-:S03]  /*e530*/  IMAD.MOV.U32 R3, RZ, RZ, R12 ;  /* 0x000000ffff037224 */ /* 0x001fc600078e000c */
[----:B------:R-:W3:Y:S01]  /*e540*/  LDL.LU R13, [R1+0x4e0] ;  /* 0x0004e000010d7983 */ /* 0x000ee20000300800 */
[----:B-1----:R-:W-:Y:S02]  /*e550*/  IMAD.MOV.U32 R25, RZ, RZ, R2 ;  /* 0x000000ffff197224 */ /* 0x002fe400078e0002 */
[----:B------:R-:W-:Y:S02]  /*e560*/  @!P0 IMAD.MOV R3, RZ, RZ, -R3 ;  /* 0x000000ffff038224 */ /* 0x000fe400078e0a03 */
[----:B------:R-:W-:-:S05]  /*e570*/  @!P1 IMAD.MOV R25, RZ, RZ, -R25 ;  /* 0x000000ffff199224 */ /* 0x000fca00078e0a19 */
[----:B------:R0:W-:Y:S04]  /*e580*/  STL [R1+0x6c], R25 ;  /* 0x00006c1901007387 */ /* 0x0001e80000100800 */
[----:B------:R-:W4:Y:S04]  /*e590*/  LDL.LU R12, [R1+0x4d0] ;  /* 0x0004d000010c7983 */ /* 0x000f280000300800 */
[----:B------:R1:W-:Y:S01]  /*e5a0*/  STL [R1+0xd0], R3 ;  /* 0x0000d00301007387 */ /* 0x0003e20000100800 */
[----:B0-----:R-:W-:-:S03]  /*e5b0*/  IMAD.MOV.U32 R25, RZ, RZ, R11 ;  /* 0x000000ffff197224 */ /* 0x001fc600078e000b */
[----:B------:R-:W5:Y:S01]  /*e5c0*/  LDL.LU R11, [R1+0x4cc] ;  /* 0x0004cc00010b7983 */ /* 0x000f620000300800 */
[----:B-1----:R-:W-:-:S03]  /*e5d0*/  IMAD.MOV.U32 R3, RZ, RZ, R6 ;  /* 0x000000ffff037224 */ /* 0x002fc600078e0006 */
[----:B------:R-:W2:Y:S01]  /*e5e0*/  LDL.LU R6, [R1+0x4c8] ;  /* 0x0004c80001067983 */ /* 0x000ea20000300800 */
[----:B------:R-:W-:Y:S02]  /*e5f0*/  @!P2 IMAD.MOV R25, RZ, RZ, -R25 ;  /* 0x000000ffff19a224 */ /* 0x000fe400078e0a19 */
[----:B------:R-:W-:-:S03]  /*e600*/  @!P6 IMAD.MOV R3, RZ, RZ, -R3 ;  /* 0x000000ffff03e224 */ /* 0x000fc600078e0a03 */
[----:B------:R0:W-:Y:S04]  /*e610*/  STL [R1+0xe4], R25 ;  /* 0x0000e41901007387 */ /* 0x0001e80000100800 */
[----:B0-----:R-:W3:Y:S04]  /*e620*/  LDL.LU R25, [R1+0x25d8] ;  /* 0x0025d80001197983 */ /* 0x001ee80000300800 */
[----:B------:R0:W-:Y:S04]  /*e630*/  STL [R1+0xfc], R3 ;  /* 0x0000fc0301007387 */ /* 0x0001e80000100800 */
[----:B0-----:R-:W5:Y:S01]  /*e640*/  LDL.LU R3, [R1+0x25d4] ;  /* 0x0025d40001037983 */ /* 0x001f620000300800 */
[----:B------:R-:W-:-:S02]  /*e650*/  ISETP.GT.U32.AND P5, PT, R21, R4, PT ;  /* 0x000000041500720c */ /* 0x000fc40003fa4070 */
[----:B------:R-:W-:-:S11]  /*e660*/  ISETP.GT.U32.AND P1, PT, R21, R10, PT ;  /* 0x0000000a1500720c */ /* 0x000fd60003f24070 */
[----:B------:R-:W-:Y:S01]  /*e670*/  @!P5 IMAD.IADD R4, R4, 0x1, -R21 ;  /* 0x000000010404d824 */ /* 0x000fe200078e0a15 */
[----:B------:R-:W-:-:S04]  /*e680*/  ISETP.GT.U32.AND P5, PT, R21, R5, PT ;  /* 0x000000051500720c */ /* 0x000fc80003fa4070 */
[C---:B------:R-:W-:Y:S02]  /*e690*/  ISETP.GT.U32.AND P0, PT, R21.reuse, R4, PT ;  /* 0x000000041500720c */ /* 0x040fe40003f04070 */
[----:B------:R-:W-:Y:S01]  /*e6a0*/  ISETP.GT.U32.AND P2, PT, R21, R8, PT ;  /* 0x000000081500720c */ /* 0x000fe20003f44070 */
[----:B------:R-:W-:Y:S02]  /*e6b0*/  @!P1 IMAD.IADD R10, R10, 0x1, -R21 ;  /* 0x000000010a0a9824 */ /* 0x000fe400078e0a15 */
[----:B------:R-:W-:-:S04]  /*e6c0*/  IMAD.HI.U32 R2, R0, R9, RZ ;  /* 0x0000000900027227 */ /* 0x000fc800078e00ff */
[----:B------:R-:W-:-:S04]  /*e6d0*/  @!P5 IMAD.IADD R5, R5, 0x1, -R21 ;  /* 0x000000010505d824 */ /* 0x000fc800078e0a15 */
[--C-:B------:R-:W-:Y:S02]  /*e6e0*/  @!P0 IMAD.IADD R4, R4, 0x1, -R21.reuse ;  /* 0x0000000104048824 */ /* 0x100fe400078e0a15 */
[----:B------:R-:W-:Y:S02]  /*e6f0*/  IMAD.MOV R2, RZ, RZ, -R2 ;  /* 0x000000ffff027224 */ /* 0x000fe400078e0a02 */
[----:B------:R-:W-:Y:S02]  /*e700*/  @!P2 IMAD.IADD R8, R8, 0x1, -R21 ;  /* 0x000000010808a824 */ /* 0x000fe400078e0a15 */
[----:B------:R-:W-:Y:S02]  /*e710*/  @!P4 IMAD.MOV R5, RZ, RZ, -R5 ;  /* 0x000000ffff05c224 */ /* 0x000fe400078e0a05 */
[----:B------:R-:W-:Y:S01]  /*e720*/  IMAD R9, R21, R2, R9 ;  /* 0x0000000215097224 */ /* 0x000fe200078e0209 */
[----:B----4-:R-:W-:Y:S01]  /*e730*/  ISETP.GE.AND P0, PT, R12, RZ, PT ;  /* 0x000000ff0c00720c */ /* 0x010fe20003f06270 */
[----:B------:R-:W-:-:S04]  /*e740*/  IMAD.MOV.U32 R12, RZ, RZ, R10 ;  /* 0x000000ffff0c7224 */ /* 0x000fc800078e000a */
[----:B------:R-:W-:Y:S01]  /*e750*/  @!P3 IMAD.MOV R12, RZ, RZ, -R12 ;  /* 0x000000ffff0cb224 */ /* 0x000fe200078e0a0c */
[----:B--2---:R-:W-:-:S13]  /*e760*/  ISETP.GE.AND P6, PT, R6, RZ, PT ;  /* 0x000000ff0600720c */ /* 0x004fda0003fc6270 */
[----:B------:R-:W-:Y:S01]  /*e770*/  @!P6 IMAD.MOV R4, RZ, RZ, -R4 ;  /* 0x000000ffff04e224 */ /* 0x000fe200078e0a04 */
[----:B---3--:R-:W-:Y:S02]  /*e780*/  ISETP.GE.AND P2, PT, R25, RZ, PT ;  /* 0x000000ff1900720c */ /* 0x008fe40003f46270 */
[----:B------:R-:W2:Y:S04]  /*e790*/  LDL.LU R25, [R1+0x4ec] ;  /* 0x0004ec0001197983 */ /* 0x000ea80000300800 */
[----:B------:R0:W-:Y:S01]  /*e7a0*/  STL [R1+0xf4], R12 ;  /* 0x0000f40c01007387 */ /* 0x0001e20000100800 */
[----:B-----5:R-:W-:-:S03]  /*e7b0*/  IABS R2, R3 ;  /* 0x0000000300027213 */ /* 0x020fc60000000000 */
[----:B0-----:R-:W3:Y:S01]  /*e7c0*/  LDL R12, [R1+0x4e4] ;  /* 0x0004e400010c7983 */ /* 0x001ee20000100800 */
[----:B------:R-:W-:-:S03]  /*e7d0*/  ISETP.GE.AND P6, PT, R3, RZ, PT ;  /* 0x000000ff0300720c */ /* 0x000fc60003fc6270 */
[----:B------:R-:W-:Y:S04]  /*e7e0*/  STL [R1+0xec], R5 ;  /* 0x0000ec0501007387 */ /* 0x000fe80000100800 */
[----:B------:R-:W4:Y:S01]  /*e7f0*/  LDL R3, [R1+0x4e8] ;  /* 0x0004e80001037983 */ /* 0x000f220000100800 */
[----:B------:R-:W-:Y:S01]  /*e800*/  ISETP.GT.U32.AND P3, PT, R21, R8, PT ;  /* 0x000000081500720c */ /* 0x000fe20003f64070 */
[----:B------:R-:W-:Y:S01]  /*e810*/  IMAD.HI.U32 R6, R0, R7, RZ ;  /* 0x0000000700067227 */ /* 0x000fe200078e00ff */
[----:B------:R-:W-:-:S03]  /*e820*/  ISETP.GE.AND P1, PT, R11, RZ, PT ;  /* 0x000000ff0b00720c */ /* 0x000fc60003f26270 */
[----:B------:R-:W-:Y:S02]  /*e830*/  IMAD.MOV R6, RZ, RZ, -R6 ;  /* 0x000000ffff067224 */ /* 0x000fe400078e0a06 */
[----:B------:R-:W-:Y:S01]  /*e840*/  IMAD.HI.U32 R11, R0, R2, RZ ;  /* 0x00000002000b7227 */ /* 0x000fe200078e00ff */
[----:B------:R3:W-:Y:S03]  /*e850*/  STL [R1+0xe8], R4 ;  /* 0x0000e80401007387 */ /* 0x0007e60000100800 */
[----:B------:R-:W-:Y:S01]  /*e860*/  IMAD R7, R21, R6, R7 ;  /* 0x0000000615077224 */ /* 0x000fe200078e0207 */
[----:B------:R-:W-:Y:S01]  /*e870*/  IABS R6, R14 ;  /* 0x0000000e00067213 */ /* 0x000fe20000000000 */
[----:B------:R-:W-:Y:S02]  /*e880*/  IMAD.MOV R11, RZ, RZ, -R11 ;  /* 0x000000ffff0b7224 */ /* 0x000fe400078e0a0b */
[----:B------:R-:W-:-:S02]  /*e890*/  @!P3 IMAD.IADD R8, R8, 0x1, -R21 ;  /* 0x000000010808b824 */ /* 0x000fc400078e0a15 */
[----:B------:R-:W-:Y:S02]  /*e8a0*/  IMAD R2, R21, R11, R2 ;  /* 0x0000000b15027224 */ /* 0x000fe400078e0202 */
[----:B------:R-:W-:Y:S01]  /*e8b0*/  IMAD.HI.U32 R11, R0, R6, RZ ;  /* 0x00000006000b7227 */ /* 0x000fe200078e00ff */
[----:B------:R-:W-:Y:S02]  /*e8c0*/  ISETP.GE.AND P3, PT, R14, RZ, PT ;  /* 0x000000ff0e00720c */ /* 0x000fe40003f66270 */
[----:B------:R-:W5:Y:S01]  /*e8d0*/  LDL R14, [R1+0x4f0] ;  /* 0x0004f000010e7983 */ /* 0x000f620000100800 */
[----:B------:R-:W-:-:S04]  /*e8e0*/  IMAD.MOV R11, RZ, RZ, -R11 ;  /* 0x000000ffff0b7224 */ /* 0x000fc800078e0a0b */
[----:B------:R-:W-:Y:S01]  /*e8f0*/  IMAD R6, R21, R11, R6 ;  /* 0x0000000b15067224 */ /* 0x000fe200078e0206 */
[----:B--2---:R-:W-:Y:S01]  /*e900*/  STL [R1+0x25d0], R25 ;  /* 0x0025d01901007387 */ /* 0x004fe20000100800 */
[----:B------:R-:W-:Y:S02]  /*e910*/  IABS R11, R25 ;  /* 0x00000019000b7213 */ /* 0x000fe40000000000 */
[----:B---3--:R-:W-:Y:S02]  /*e920*/  IABS R4, R12 ;  /* 0x0000000c00047213 */ /* 0x008fe40000000000 */
[----:B----4-:R-:W-:Y:S01]  /*e930*/  IABS R12, R3 ;  /* 0x00000003000c7213 */ /* 0x010fe20000000000 */
[----:B------:R-:W-:-:S04]  /*e940*/  IMAD.MOV.U32 R3, RZ, RZ, R8 ;  /* 0x000000ffff037224 */ /* 0x000fc800078e0008 */
[----:B------:R-:W-:-:S05]  /*e950*/  @!P1 IMAD.MOV R3, RZ, RZ, -R3 ;  /* 0x000000ffff039224 */ /* 0x000fca00078e0a03 */
[----:B------:R0:W-:Y:S04]  /*e960*/  STL [R1+0xe0], R3 ;  /* 0x0000e00301007387 */ /* 0x0001e80000100800 */
[----:B0-----:R-:W2:Y:S04]  /*e970*/  LDL.LU R3, [R1+0x4f8] ;  /* 0x0004f80001037983 */ /* 0x001ea80000300800 */
[----:B------:R-:W3:Y:S01]  /*e980*/  LDL.LU R25, [R1+0x4e4] ;  /* 0x0004e40001197983 */ /* 0x000ee20000300800 */
[----:B------:R-:W-:-:S13]  /*e990*/  ISETP.GT.U32.AND P5, PT, R21, R9, PT ;  /* 0x000000091500720c */ /* 0x000fda0003fa4070 */
[----:B------:R-:W-:-:S05]  /*e9a0*/  @!P5 IMAD.IADD R9, R9, 0x1, -R21 ;  /* 0x000000010909d824 */ /* 0x000fca00078e0a15 */
[C---:B------:R-:W-:Y:S02]  /*e9b0*/  ISETP.GT.U32.AND P5, PT, R21.reuse, R9, PT ;  /* 0x000000091500720c */ /* 0x040fe40003fa4070 */
[----:B------:R-:W-:Y:S02]  /*e9c0*/  ISETP.GT.U32.AND P4, PT, R21, R7, PT ;  /* 0x000000071500720c */ /* 0x000fe40003f84070 */
[----:B------:R-:W-:-:S05]  /*e9d0*/  IABS R10, R13 ;  /* 0x0000000d000a7213 */ /* 0x000fca0000000000 */
[----:B------:R-:W-:-:S04]  /*e9e0*/  IMAD.MOV.U32 R5, RZ, RZ, R10 ;  /* 0x000000ffff057224 */ /* 0x000fc800078e000a */
[----:B------:R-:W-:-:S04]  /*e9f0*/  @!P5 IMAD.IADD R9, R9, 0x1, -R21 ;  /* 0x000000010909d824 */ /* 0x000fc800078e0a15 */
[----:B------:R-:W-:Y:S01]  /*ea00*/  @!P0 IMAD.MOV R9, RZ, RZ, -R9 ;  /* 0x000000ffff098224 */ /* 0x000fe200078e0a09 */
[----:B------:R-:W-:Y:S01]  /*ea10*/  ISETP.GT.U32.AND P0, PT, R21, R6, PT ;  /* 0x000000061500720c */ /* 0x000fe20003f04070 */
[----:B------:R-:W-:-:S04]  /*ea20*/  IMAD.HI.U32 R10, R0, R5, RZ ;  /* 0x00000005000a7227 */ /* 0x000fc800078e00ff */
[----:B------:R-:W-:Y:S01]  /*ea30*/  @!P4 IMAD.IADD R7, R7, 0x1, -R21 ;  /* 0x000000010707c824 */ /* 0x000fe200078e0a15 */
[----:B------:R-:W-:Y:S01]  /*ea40*/  ISETP.GE.AND P4, PT, R13, RZ, PT ;  /* 0x000000ff0d00720c */ /* 0x000fe20003f86270 */
[----:B------:R-:W-:-:S04]  /*ea50*/  IMAD.HI.U32 R13, R0, R12, RZ ;  /* 0x0000000c000d7227 */ /* 0x000fc800078e00ff */
[----:B------:R-:W-:Y:S02]  /*ea60*/  IMAD.MOV R10, RZ, RZ, -R10 ;  /* 0x000000ffff0a7224 */ /* 0x000fe400078e0a0a */
[----:B------:R-:W-:Y:S02]  /*ea70*/  IMAD.MOV R13, RZ, RZ, -R13 ;  /* 0x000000ffff0d7224 */ /* 0x000fe400078e0a0d */
[C---:B------:R-:W-:Y:S01]  /*ea80*/  IMAD R5, R21.reuse, R10, R5 ;  /* 0x0000000a15057224 */ /* 0x040fe200078e0205 */
[----:B-----5:R-:W-:Y:S01]  /*ea90*/  IABS R10, R14 ;  /* 0x0000000e000a7213 */ /* 0x020fe20000000000 */
[----:B------:R0:W-:Y:S01]  /*eaa0*/  STL [R1+0xdc], R9 ;  /* 0x0000dc0901007387 */ /* 0x0001e20000100800 */
[----:B------:R-:W-:Y:S02]  /*eab0*/  IMAD.MOV.U32 R14, RZ, RZ, R26 ;  /* 0x000000ffff0e7224 */ /* 0x000fe400078e001a */
[----:B------:R-:W-:Y:S01]  /*eac0*/  @!P0 IMAD.IADD R6, R6, 0x1, -R21 ;  /* 0x0000000106068824 */ /* 0x000fe200078e0a15 */
[----:B------:R-:W4:Y:S01]  /*ead0*/  LDL.LU R26, [R1+0x4fc] ;  /* 0x0004fc00011a7983 */ /* 0x000f220000300800 */
[----:B------:R-:W-:Y:S01]  /*eae0*/  IMAD R12, R21, R13, R12 ;  /* 0x0000000d150c7224 */ /* 0x000fe200078e020c */
[----:B---3--:R-:W-:-:S02]  /*eaf0*/  ISETP.GE.AND P0, PT, R25, RZ, PT ;  /* 0x000000ff1900720c */ /* 0x008fc40003f06270 */
[----:B------:R-:W3:Y:S04]  /*eb00*/  LDL.LU R25, [R1+0x25d0] ;  /* 0x0025d00001197983 */ /* 0x000ee80000300800 */
[----:B------:R-:W5:Y:S01]  /*eb10*/  LDL R13, [R1+0x4f4] ;  /* 0x0004f400010d7983 */ /* 0x000f620000100800 */
[----:B------:R-:W-:-:S13]  /*eb20*/  ISETP.GT.U32.AND P5, PT, R21, R2, PT ;  /* 0x000000021500720c */ /* 0x000fda0003fa4070 */
[----:B------:R-:W-:Y:S01]  /*eb30*/  @!P5 IMAD.IADD R2, R2, 0x1, -R21 ;  /* 0x000000010202d824 */ /* 0x000fe200078e0a15 */
[----:B------:R-:W-:-:S13]  /*eb40*/  ISETP.GT.U32.AND P5, PT, R21, R7, PT ;  /* 0x000000071500720c */ /* 0x000fda0003fa4070 */
[----:B------:R-:W-:Y:S01]  /*eb50*/  @!P5 IMAD.IADD R7, R7, 0x1, -R21 ;  /* 0x000000010707d824 */ /* 0x000fe200078e0a15 */
[C---:B------:R-:W-:Y:S01]  /*eb60*/  ISETP.GT.U32.AND P5, PT, R21.reuse, R5, PT ;  /* 0x000000051500720c */ /* 0x040fe20003fa4070 */
[----:B------:R-:W-:Y:S01]  /*eb70*/  IMAD.HI.U32 R8, R0, R4, RZ ;  /* 0x0000000400087227 */ /* 0x000fe200078e00ff */
[----:B------:R-:W-:-:S03]  /*eb80*/  ISETP.GT.U32.AND P1, PT, R21, R2, PT ;  /* 0x000000021500720c */ /* 0x000fc60003f24070 */
[----:B0-----:R-:W-:-:S04]  /*eb90*/  IMAD.HI.U32 R9, R0, R11, RZ ;  /* 0x0000000b00097227 */ /* 0x001fc800078e00ff */
[----:B------:R-:W-:-:S04]  /*eba0*/  IMAD.MOV R8, RZ, RZ, -R8 ;  /* 0x000000ffff087224 */ /* 0x000fc800078e0a08 */
[----:B------:R-:W-:Y:S01]  /*ebb0*/  @!P5 IMAD.IADD R5, R5, 0x1, -R21 ;  /* 0x000000010505d824 */ /* 0x000fe200078e0a15 */
[C---:B------:R-:W-:Y:S01]  /*ebc0*/  ISETP.GT.U32.AND P5, PT, R21.reuse, R6, PT ;  /* 0x000000061500720c */ /* 0x040fe20003fa4070 */
[----:B------:R-:W-:Y:S02]  /*ebd0*/  IMAD.MOV R9, RZ, RZ, -R9 ;  /* 0x000000ffff097224 */ /* 0x000fe400078e0a09 */
[----:B------:R-:W-:Y:S02]  /*ebe0*/  IMAD R4, R21, R8, R4 ;  /* 0x0000000815047224 */ /* 0x000fe400078e0204 */
[----:B------:R-:W-:-:S04]  /*ebf0*/  IMAD.HI.U32 R8, R0, R10, RZ ;  /* 0x0000000a00087227 */ /* 0x000fc800078e00ff */
[C---:B------:R-:W-:Y:S02]  /*ec00*/  IMAD R11, R21.reuse, R9, R11 ;  /* 0x00000009150b7224 */ /* 0x040fe400078e020b */
[----:B------:R-:W-:Y:S02]  /*ec10*/  @!P2 IMAD.MOV R7, RZ, RZ, -R7 ;  /* 0x000000ffff07a224 */ /* 0x000fe400078e0a07 */
[----:B------:R-:W-:Y:S01]  /*ec20*/  IMAD.MOV R8, RZ, RZ, -R8 ;  /* 0x000000ffff087224 */ /* 0x000fe200078e0a08 */
[C---:B------:R-:W-:Y:S01]  /*ec30*/  ISETP.GT.U32.AND P2, PT, R21.reuse, R5, PT ;  /* 0x000000051500720c */ /* 0x040fe20003f44070 */
[--C-:B------:R-:W-:Y:S01]  /*ec40*/  @!P1 IMAD.IADD R2, R2, 0x1, -R21.reuse ;  /* 0x0000000102029824 */ /* 0x100fe200078e0a15 */
[----:B------:R2:W-:Y:S01]  /*ec50*/  STL [R1+0xc4], R7 ;  /* 0x0000c40701007387 */ /* 0x0005e20000100800 */
[----:B------:R-:W-:Y:S01]  /*ec60*/  @!P5 IMAD.IADD R6, R6, 0x1, -R21 ;  /* 0x000000010606d824 */ /* 0x000fe200078e0a15 */
[C---:B------:R-:W-:Y:S01]  /*ec70*/  ISETP.GT.U32.AND P5, PT, R21.reuse, R11, PT ;  /* 0x0000000b1500720c */ /* 0x040fe20003fa4070 */
[----:B------:R-:W-:-:S02]  /*ec80*/  IMAD R10, R21, R8, R10 ;  /* 0x00000008150a7224 */ /* 0x000fc400078e020a */
[----:B------:R-:W-:Y:S01]  /*ec90*/  IMAD.MOV.U32 R8, RZ, RZ, R2 ;  /* 0x000000ffff087224 */ /* 0x000fe200078e0002 */
[----:B--2---:R-:W-:-:S03]  /*eca0*/  IABS R7, R3 ;  /* 0x0000000300077213 */ /* 0x004fc60000000000 */
[----:B------:R-:W-:Y:S02]  /*ecb0*/  @!P6 IMAD.MOV R8, RZ, RZ, -R8 ;  /* 0x000000ffff08e224 */ /* 0x000fe400078e0a08 */
[----:B------:R-:W-:Y:S02]  /*ecc0*/  @!P3 IMAD.MOV R6, RZ, RZ, -R6 ;  /* 0x000000ffff06b224 */ /* 0x000fe400078e0a06 */
[--C-:B------:R-:W-:Y:S01]  /*ecd0*/  @!P2 IMAD.IADD R5, R5, 0x1, -R21.reuse ;  /* 0x000000010505a824 */ /* 0x100fe200078e0a15 */
[----:B------:R-:W-:Y:S01]  /*ece0*/  STL [R1+0xcc], R8 ;  /* 0x0000cc0801007387 */ /* 0x000fe20000100800 */
[----:B------:R-:W-:Y:S01]  /*ecf0*/  @!P5 IMAD.IADD R11, R11, 0x1, -R21 ;  /* 0x000000010b0bd824 */ /* 0x000fe200078e0a15 */
[----:B-----5:R-:W-:Y:S01]  /*ed00*/  IABS R9, R13 ;  /* 0x0000000d00097213 */ /* 0x020fe20000000000 */
[----:B------:R-:W-:-:S04]  /*ed10*/  IMAD.HI.U32 R13, R0, R7, RZ ;  /* 0x00000007000d7227 */ /* 0x000fc800078e00ff */
[----:B------:R-:W-:-:S04]  /*ed20*/  IMAD.HI.U32 R2, R0, R9, RZ ;  /* 0x0000000900027227 */ /* 0x000fc800078e00ff */
[----:B------:R-:W-:Y:S02]  /*ed30*/  IMAD.MOV R2, RZ, RZ, -R2 ;  /* 0x000000ffff027224 */ /* 0x000fe400078e0a02 */
[----:B------:R-:W-:Y:S01]  /*ed40*/  IMAD.MOV R13, RZ, RZ, -R13 ;  /* 0x000000ffff0d7224 */ /* 0x000fe200078e0a0d */
[----:B---3--:R-:W-:Y:S01]  /*ed50*/  ISETP.GE.AND P5, PT, R25, RZ, PT ;  /* 0x000000ff1900720c */ /* 0x008fe20003fa6270 */
[C---:B------:R-:W-:Y:S02]  /*ed60*/  IMAD R9, R21.reuse, R2, R9 ;  /* 0x0000000215097224 */ /* 0x040fe400078e0209 */
[----:B------:R-:W2:Y:S01]  /*ed70*/  LDL.LU R2, [R1+0x4e8] ;  /* 0x0004e80001027983 */ /* 0x000ea20000300800 */
[----:B------:R-:W-:-:S03]  /*ed80*/  IMAD R7, R21, R13, R7 ;  /* 0x0000000d15077224 */ /* 0x000fc600078e0207 */
[----:B------:R-:W3:Y:S04]  /*ed90*/  LDL.LU R25, [R1+0x504] ;  /* 0x0005040001197983 */ /* 0x000ee80000300800 */
[----:B------:R-:W5:Y:S04]  /*eda0*/  LDL.LU R13, [R1+0x4f4] ;  /* 0x0004f400010d7983 */ /* 0x000f680000300800 */
[----:B------:R0:W-:Y:S02]  /*edb0*/  STL [R1+0xc8], R6 ;  /* 0x0000c80601007387 */ /* 0x0001e40000100800 */
[----:B0-----:R-:W-:-:S02]  /*edc0*/  IMAD.MOV.U32 R6, RZ, RZ, R5 ;  /* 0x000000ffff067224 */ /* 0x001fc400078e0005 */
[----:B------:R-:W3:Y:S01]  /*edd0*/  LDL.LU R5, [R1+0x4f0] ;  /* 0x0004f00001057983 */ /* 0x000ee20000300800 */
[C---:B------:R-:W-:Y:S02]  /*ede0*/  ISETP.GT.U32.AND P6, PT, R21.reuse, R12, PT ;  /* 0x0000000c1500720c */ /* 0x040fe40003fc4070 */
[C---:B------:R-:W-:Y:S02]  /*edf0*/  ISETP.GT.U32.AND P2, PT, R21.reuse, R10, PT ;  /* 0x0000000a1500720c */ /* 0x040fe40003f44070 */
[----:B------:R-:W-:-:S09]  /*ee00*/  ISETP.GT.U32.AND P1, PT, R21, R4, PT ;  /* 0x000000041500720c */ /* 0x000fd20003f24070 */
[--C-:B------:R-:W-:Y:S01]  /*ee10*/  @!P6 IMAD.IADD R12, R12, 0x1, -R21.reuse ;  /* 0x000000010c0ce824 */ /* 0x100fe200078e0a15 */
[C---:B------:R-:W-:Y:S01]  /*ee20*/  ISETP.GT.U32.AND P6, PT, R21.reuse, R9, PT ;  /* 0x000000091500720c */ /* 0x040fe20003fc4070 */
[--C-:B------:R-:W-:Y:S02]  /*ee30*/  @!P2 IMAD.IADD R10, R10, 0x1, -R21.reuse ;  /* 0x000000010a0aa824 */ /* 0x100fe400078e0a15 */
[----:B------:R-:W-:Y:S01]  /*ee40*/  @!P1 IMAD.IADD R4, R4, 0x1, -R21 ;  /* 0x0000000104049824 */ /* 0x000fe200078e0a15 */
[----:B------:R-:W-:-:S04]  /*ee50*/  ISETP.GT.U32.AND P2, PT, R21, R12, PT ;  /* 0x0000000c1500720c */ /* 0x000fc80003f44070 */
[----:B------:R-:W-:-:S05]  /*ee60*/  ISETP.GT.U32.AND P1, PT, R21, R4, PT ;  /* 0x000000041500720c */ /* 0x000fca0003f24070 */
[----:B------:R-:W-:-:S04]  /*ee70*/  @!P6 IMAD.IADD R9, R9, 0x1, -R21 ;  /* 0x000000010909e824 */ /* 0x000fc800078e0a15 */
[--C-:B------:R-:W-:Y:S01]  /*ee80*/  @!P2 IMAD.IADD R12, R12, 0x1, -R21.reuse ;  /* 0x000000010c0ca824 */ /* 0x100fe200078e0a15 */
[C---:B------:R-:W-:Y:S02]  /*ee90*/  ISETP.GT.U32.AND P6, PT, R21.reuse, R9, PT ;  /* 0x000000091500720c */ /* 0x040fe40003fc4070 */
[C---:B------:R-:W-:Y:S01]  /*eea0*/  ISETP.GT.U32.AND P2, PT, R21.reuse, R7, PT ;  /* 0x000000071500720c */ /* 0x040fe20003f44070 */
[----:B------:R-:W-:Y:S02]  /*eeb0*/  @!P1 IMAD.IADD R4, R4, 0x1, -R21 ;  /* 0x0000000104049824 */ /* 0x000fe400078e0a15 */
[----:B------:R-:W-:Y:S02]  /*eec0*/  @!P4 IMAD.MOV R6, RZ, RZ, -R6 ;  /* 0x000000ffff06c224 */ /* 0x000fe400078e0a06 */
[----:B------:R-:W-:Y:S01]  /*eed0*/  @!P0 IMAD.MOV R4, RZ, RZ, -R4 ;  /* 0x000000ffff048224 */ /* 0x000fe200078e0a04 */
[----:B----4-:R-:W-:Y:S02]  /*eee0*/  IABS R8, R26 ;  /* 0x0000001a00087213 */ /* 0x010fe40000000000 */
[----:B------:R0:W-:Y:S01]  /*eef0*/  STL [R1+0x68], R6 ;  /* 0x0000680601007387 */ /* 0x0001e20000100800 */
[----:B------:R-:W-:-:S02]  /*ef00*/  ISETP.GT.U32.AND P3, PT, R21, R11, PT ;  /* 0x0000000b1500720c */ /* 0x000fc40003f64070 */
[--C-:B------:R-:W-:Y:S01]  /*ef10*/  @!P6 IMAD.IADD R9, R9, 0x1, -R21.reuse ;  /* 0x000000010909e824 */ /* 0x100fe200078e0a15 */
[----:B------:R1:W-:Y:S01]  /*ef20*/  STL [R1+0xc0], R4 ;  /* 0x0000c00401007387 */ /* 0x0003e20000100800 */
[----:B------:R-:W-:Y:S01]  /*ef30*/  ISETP.GE.AND P6, PT, R3, RZ, PT ;  /* 0x000000ff0300720c */ /* 0x000fe20003fc6270 */
[--C-:B------:R-:W-:Y:S01]  /*ef40*/  @!P2 IMAD.IADD R7, R7, 0x1, -R21.reuse ;  /* 0x000000010707a824 */ /* 0x100fe200078e0a15 */
[----:B------:R-:W-:Y:S01]  /*ef50*/  ISETP.GE.AND P2, PT, R26, RZ, PT ;  /* 0x000000ff1a00720c */ /* 0x000fe20003f46270 */
[----:B------:R-:W4:Y:S04]  /*ef60*/  LDL.LU R3, [R1+0x25cc] ;  /* 0x0025cc0001037983 */ /* 0x000f280000300800 */
[----:B------:R-:W4:Y:S01]  /*ef70*/  LDL.LU R26, [R1+0x518] ;  /* 0x00051800011a7983 */ /* 0x000f220000300800 */
[----:B------:R-:W-:Y:S01]  /*ef80*/  ISETP.GT.U32.AND P4, PT, R21, R10, PT ;  /* 0x0000000a1500720c */ /* 0x000fe20003f84070 */
[----:B------:R-:W-:Y:S01]  /*ef90*/  @!P3 IMAD.IADD R11, R11, 0x1, -R21 ;  /* 0x000000010b0bb824 */ /* 0x000fe200078e0a15 */
[----:B0-----:R-:W-:-:S03]  /*efa0*/  IABS R6, R24 ;  /* 0x0000001800067213 */ /* 0x001fc60000000000 */
[----:B------:R-:W-:Y:S01]  /*efb0*/  @!P5 IMAD.MOV R11, RZ, RZ, -R11 ;  /* 0x000000ffff0bd224 */ /* 0x000fe200078e0a0b */
[----:B-1----:R-:W-:-:S07]  /*efc0*/  IABS R4, R14 ;  /* 0x0000000e00047213 */ /* 0x002fce0000000000 */
[----:B------:R-:W-:Y:S01]  /*efd0*/  @!P4 IMAD.IADD R10, R10, 0x1, -R21 ;  /* 0x000000010a0ac824 */ /* 0x000fe200078e0a15 */
[----:B--2---:R-:W-:Y:S02]  /*efe0*/  ISETP.GE.AND P1, PT, R2, RZ, PT ;  /* 0x000000ff0200720c */ /* 0x004fe40003f26270 */
[----:B-----5:R-:W-:Y:S01]  /*eff0*/  ISETP.GE.AND P3, PT, R13, RZ, PT ;  /* 0x000000ff0d00720c */ /* 0x020fe20003f66270 */
[----:B------:R-:W-:-:S04]  /*f000*/  IMAD.HI.U32 R13, R0, R6, RZ ;  /* 0x00000006000d7227 */ /* 0x000fc800078e00ff */
[----:B------:R-:W-:Y:S01]  /*f010*/  IMAD.MOV R13, RZ, RZ, -R13 ;  /* 0x000000ffff0d7224 */ /* 0x000fe200078e0a0d */
[----:B---3--:R-:W-:-:S05]  /*f020*/  ISETP.GE.AND P0, PT, R5, RZ, PT ;  /* 0x000000ff0500720c */ /* 0x008fca0003f06270 */
[----:B------:R-:W-:Y:S02]  /*f030*/  @!P1 IMAD.MOV R12, RZ, RZ, -R12 ;  /* 0x000000ffff0c9224 */ /* 0x000fe400078e0a0c */
[----:B------:R-:W-:Y:S02]  /*f040*/  IMAD R6, R21, R13, R6 ;  /* 0x0000000d15067224 */ /* 0x000fe400078e0206 */
[----:B------:R-:W-:Y:S01]  /*f050*/  @!P3 IMAD.MOV R9, RZ, RZ, -R9 ;  /* 0x000000ffff09b224 */ /* 0x000fe200078e0a09 */
[----:B------:R-:W-:Y:S01]  /*f060*/  STL [R1+0x64], R12 ;  /* 0x0000640c01007387 */ /* 0x000fe20000100800 */
[----:B------:R-:W-:Y:S01]  /*f070*/  IMAD.MOV.U32 R13, RZ, RZ, R14 ;  /* 0x000000ffff0d7224 */ /* 0x000fe200078e000e */
[----:B------:R-:W-:Y:S02]  /*f080*/  IABS R5, R25 ;  /* 0x0000001900057213 */ /* 0x000fe40000000000 */
[----:B------:R-:W2:Y:S01]  /*f090*/  LDL.LU R14, [R1+0x50c] ;  /* 0x00050c00010e7983 */ /* 0x000ea20000300800 */
[----:B------:R-:W-:-:S03]  /*f0a0*/  @!P0 IMAD.MOV R10, RZ, RZ, -R10 ;  /* 0x000000ffff0a8224 */ /* 0x000fc600078e0a0a */
[----:B------:R-:W-:Y:S01]  /*f0b0*/  STL [R1+0x60], R11 ;  /* 0x0000600b01007387 */ /* 0x000fe20000100800 */
[----:B------:R-:W-:Y:S01]  /*f0c0*/  ISETP.GE.AND P3, PT, R25, RZ, PT ;  /* 0x000000ff1900720c */ /* 0x000fe20003f66270 */
[----:B------:R-:W-:Y:S02]  /*f0d0*/  IMAD.MOV.U32 R25, RZ, RZ, R23 ;  /* 0x000000ffff197224 */ /* 0x000fe400078e0017 */
[----:B------:R0:W-:Y:S01]  /*f0e0*/  STL [R1+0x5c], R10 ;  /* 0x00005c0a01007387 */ /* 0x0001e20000100800 */
[----:B------:R-:W-:-:S03]  /*f0f0*/  IMAD.MOV.U32 R23, RZ, RZ, R22 ;  /* 0x000000ffff177224 */ /* 0x000fc600078e0016 */
[----:B------:R1:W-:Y:S04]  /*f100*/  STL [R1+0x58], R9 ;  /* 0x0000580901007387 */ /* 0x0003e80000100800 */
[----:B------:R-:W3:Y:S01]  /*f110*/  LDL.LU R22, [R1+0x508] ;  /* 0x0005080001167983 */ /* 0x000ee20000300800 */
[----:B------:R-:W-:-:S04]  /*f120*/  IMAD.HI.U32 R2, R0, R8, RZ ;  /* 0x0000000800027227 */ /* 0x000fc800078e00ff */
[----:B------:R-:W-:-:S04]  /*f130*/  IMAD.MOV R2, RZ, RZ, -R2 ;  /* 0x000000ffff027224 */ /* 0x000fc800078e0a02 */
[----:B------:R-:W-:-:S05]  /*f140*/  IMAD R8, R21, R2, R8 ;  /* 0x0000000215087224 */ /* 0x000fca00078e0208 */
[C---:B------:R-:W-:Y:S02]  /*f150*/  ISETP.GT.U32.AND P4, PT, R21.reuse, R8, PT ;  /* 0x000000081500720c */ /* 0x040fe40003f84070 */
[----:B------:R-:W-:-:S11]  /*f160*/  ISETP.GT.U32.AND P5, PT, R21, R6, PT ;  /* 0x000000061500720c */ /* 0x000fd60003fa4070 */
[----:B------:R-:W-:-:S05]  /*f170*/  @!P4 IMAD.IADD R8, R8, 0x1, -R21 ;  /* 0x000000010808c824 */ /* 0x000fca00078e0a15 */
[C---:B------:R-:W-:Y:S01]  /*f180*/  ISETP.GT.U32.AND P4, PT, R21.reuse, R8, PT ;  /* 0x000000081500720c */ /* 0x040fe20003f84070 */
[----:B------:R-:W-:Y:S01]  /*f190*/  @!P5 IMAD.IADD R6, R6, 0x1, -R21 ;  /* 0x000000010606d824 */ /* 0x000fe200078e0a15 */
[----:B------:R-:W-:-:S04]  /*f1a0*/  ISETP.GT.U32.AND P1, PT, R21, R7, PT ;  /* 0x000000071500720c */ /* 0x000fc80003f24070 */
[----:B------:R-:W-:-:S07]  /*f1b0*/  ISETP.GT.U32.AND P5, PT, R21, R6, PT ;  /* 0x000000061500720c */ /* 0x000fce0003fa4070 */
[----:B------:R-:W-:-:S04]  /*f1c0*/  @!P4 IMAD.IADD R8, R8, 0x1, -R21 ;  /* 0x000000010808c824 */ /* 0x000fc800078e0a15 */
[----:B0-----:R-:W-:-:S04]  /*f1d0*/  IMAD.MOV.U32 R10, RZ, RZ, R8 ;  /* 0x000000ffff0a7224 */ /* 0x001fc800078e0008 */
[----:B------:R-:W-:Y:S01]  /*f1e0*/  @!P2 IMAD.MOV R10, RZ, RZ, -R10 ;  /* 0x000000ffff0aa224 */ /* 0x000fe200078e0a0a */
[----:B------:R-:W-:Y:S01]  /*f1f0*/  ISETP.GE.AND P2, PT, R24, RZ, PT ;  /* 0x000000ff1800720c */ /* 0x000fe20003f46270 */
[--C-:B------:R-:W-:Y:S02]  /*f200*/  @!P1 IMAD.IADD R7, R7, 0x1, -R21.reuse ;  /* 0x0000000107079824 */ /* 0x100fe400078e0a15 */
[----:B------:R-:W-:Y:S02]  /*f210*/  @!P5 IMAD.IADD R6, R6, 0x1, -R21 ;  /* 0x000000010606d824 */ /* 0x000fe400078e0a15 */
[----:B------:R-:W-:Y:S02]  /*f220*/  IMAD.MOV.U32 R11, RZ, RZ, R7 ;  /* 0x000000ffff0b7224 */ /* 0x000fe400078e0007 */
[----:B------:R-:W-:Y:S02]  /*f230*/  IMAD.MOV.U32 R8, RZ, RZ, R6 ;  /* 0x000000ffff087224 */ /* 0x000fe400078e0006 */
[----:B------:R-:W-:-:S04]  /*f240*/  IMAD.HI.U32 R2, R0, R4, RZ ;  /* 0x0000000400027227 */ /* 0x000fc800078e00ff */
[----:B------:R-:W-:Y:S02]  /*f250*/  @!P6 IMAD.MOV R11, RZ, RZ, -R11 ;  /* 0x000000ffff0be224 */ /* 0x000fe400078e0a0b */
[----:B------:R-:W-:Y:S02]  /*f260*/  @!P2 IMAD.MOV R8, RZ, RZ, -R8 ;  /* 0x000000ffff08a224 */ /* 0x000fe400078e0a08 */
[----:B------:R-:W-:Y:S01]  /*f270*/  IMAD.MOV R2, RZ, RZ, -R2 ;  /* 0x000000ffff027224 */ /* 0x000fe200078e0a02 */
[----:B------:R-:W-:Y:S01]  /*f280*/  STL [R1+0xb0], R11 ;  /* 0x0000b00b01007387 */ /* 0x000fe20000100800 */
[----:B----4-:R-:W-:-:S03]  /*f290*/  ISETP.GE.AND P1, PT, R26, RZ, PT ;  /* 0x000000ff1a00720c */ /* 0x010fc60003f26270 */
[----:B------:R-:W-:Y:S01]  /*f2a0*/  STL [R1+0xb8], R10 ;  /* 0x0000b80a01007387 */ /* 0x000fe20000100800 */
[----:B------:R-:W-:Y:S01]  /*f2b0*/  IMAD R4, R21, R2, R4 ;  /* 0x0000000215047224 */ /* 0x000fe200078e0204 */
[----:B------:R-:W-:Y:S02]  /*f2c0*/  IABS R2, R26 ;  /* 0x0000001a00027213 */ /* 0x000fe40000000000 */
[----:B------:R0:W-:Y:S01]  /*f2d0*/  STL [R1+0xb4], R8 ;  /* 0x0000b40801007387 */ /* 0x0001e20000100800 */
[----:B------:R-:W-:-:S03]  /*f2e0*/  IMAD.MOV.U32 R26, RZ, RZ, R25 ;  /* 0x000000ffff1a7224 */ /* 0x000fc600078e0019 */
[----:B------:R-:W4:Y:S01]  /*f2f0*/  LDL.LU R24, [R1+0x51c] ;  /* 0x00051c0001187983 */ /* 0x000f220000300800 */
[----:B------:R-:W-:-:S03]  /*f300*/  IMAD.MOV.U32 R25, RZ, RZ, R23 ;  /* 0x000000ffff197224 */ /* 0x000fc600078e0017 */
[----:B------:R-:W5:Y:S01]  /*f310*/  LDL.LU R23, [R1+0x520] ;  /* 0x0005200001177983 */ /* 0x000f620000300800 */
[----:B-1----:R-:W-:-:S04]  /*f320*/  IMAD.HI.U32 R9, R0, R5, RZ ;  /* 0x0000000500097227 */ /* 0x002fc800078e00ff */
[----:B------:R-:W-:-:S04]  /*f330*/  IMAD.MOV R9, RZ, RZ, -R9 ;  /* 0x000000ffff097224 */ /* 0x000fc800078e0a09 */
[C---:B------:R-:W-:Y:S01]  /*f340*/  IMAD R5, R21.reuse, R9, R5 ;  /* 0x0000000915057224 */ /* 0x040fe200078e0205 */
[----:B---3--:R-:W-:Y:S02]  /*f350*/  IABS R9, R22 ;  /* 0x0000001600097213 */ /* 0x008fe40000000000 */
[----:B------:R-:W-:Y:S02]  /*f360*/  ISETP.GE.AND P2, PT, R22, RZ, PT ;  /* 0x000000ff1600720c */ /* 0x000fe40003f46270 */
[----:B------:R-:W3:Y:S01]  /*f370*/  LDL.LU R22, [R1+0x524] ;  /* 0x0005240001167983 */ /* 0x000ee20000300800 */
[C---:B------:R-:W-:Y:S02]  /*f380*/  ISETP.GT.U32.AND P6, PT, R21.reuse, R5, PT ;  /* 0x000000051500720c */ /* 0x040fe40003fc4070 */
[----:B------:R-:W-:Y:S01]  /*f390*/  ISETP.GT.U32.AND P4, PT, R21, R4, PT ;  /* 0x000000041500720c */ /* 0x000fe20003f84070 */
[----:B------:R-:W-:-:S04]  /*f3a0*/  IMAD.HI.U32 R7, R0, R2, RZ ;  /* 0x0000000200077227 */ /* 0x000fc800078e00ff */
[----:B------:R-:W-:-:S06]  /*f3b0*/  IMAD.MOV R7, RZ, RZ, -R7 ;  /* 0x000000ffff077224 */ /* 0x000fcc00078e0a07 */
[----:B------:R-:W-:Y:S01]  /*f3c0*/  @!P6 IMAD.IADD R5, R5, 0x1, -R21 ;  /* 0x000000010505e824 */ /* 0x000fe200078e0a15 */
[----:B--2---:R-:W-:-:S04]  /*f3d0*/  IABS R12, R14 ;  /* 0x0000000e000c7213 */ /* 0x004fc80000000000 */
[C---:B------:R-:W-:Y:S01]  /*f3e0*/  ISETP.GT.U32.AND P6, PT, R21.reuse, R5, PT ;  /* 0x000000051500720c */ /* 0x040fe20003fc4070 */
[----:B------:R-:W-:Y:S02]  /*f3f0*/  IMAD R2, R21, R7, R2 ;  /* 0x0000000715027224 */ /* 0x000fe400078e0202 */
[----:B------:R-:W-:-:S04]  /*f400*/  IMAD.HI.U32 R7, R0, R9, RZ ;  /* 0x0000000900077227 */ /* 0x000fc800078e00ff */
[----:B------:R-:W-:Y:S02]  /*f410*/  @!P4 IMAD.IADD R4, R4, 0x1, -R21 ;  /* 0x000000010404c824 */ /* 0x000fe400078e0a15 */
[----:B------:R-:W-:Y:S01]  /*f420*/  IMAD.HI.U32 R6, R0, R12, RZ ;  /* 0x0000000c00067227 */ /* 0x000fe200078e00ff */
[----:B------:R-:W-:-:S03]  /*f430*/  ISETP.GT.U32.AND P5, PT, R21, R2, PT ;  /* 0x000000021500720c */ /* 0x000fc60003fa4070 */
[----:B------:R-:W-:Y:S01]  /*f440*/  IMAD.MOV R7, RZ, RZ, -R7 ;  /* 0x000000ffff077224 */ /* 0x000fe200078e0a07 */
[C---:B------:R-:W-:Y:S01]  /*f450*/  ISETP.GT.U32.AND P4, PT, R21.reuse, R4, PT ;  /* 0x000000041500720c */ /* 0x040fe20003f84070 */
[----:B------:R-:W-:Y:S02]  /*f460*/  IMAD.MOV R6, RZ, RZ, -R6 ;  /* 0x000000ffff067224 */ /* 0x000fe400078e0a06 */
[----:B------:R-:W-:Y:S02]  /*f470*/  IMAD R9, R21, R7, R9 ;  /* 0x0000000715097224 */ /* 0x000fe400078e0209 */
[----:B------:R-:W-:Y:S02]  /*f480*/  @!P6 IMAD.IADD R5, R5, 0x1, -R21 ;  /* 0x000000010505e824 */ /* 0x000fe400078e0a15 */
[C---:B------:R-:W-:Y:S01]  /*f490*/  IMAD R12, R21.reuse, R6, R12 ;  /* 0x00000006150c7224 */ /* 0x040fe200078e020c */
[----:B------:R-:W-:Y:S01]  /*f4a0*/  ISETP.GT.U32.AND P6, PT, R21, R9, PT ;  /* 0x000000091500720c */ /* 0x000fe20003fc4070 */
[----:B0-----:R-:W-:Y:S01]  /*f4b0*/  IMAD.MOV.U32 R8, RZ, RZ, R5 ;  /* 0x000000ffff087224 */ /* 0x001fe200078e0005 */
[----:B------:R-:W-:-:S03]  /*f4c0*/  ISETP.GE.AND P0, PT, R13, RZ, PT ;  /* 0x000000ff0d00720c */ /* 0x000fc60003f06270 */
[----:B------:R-:W-:Y:S01]  /*f4d0*/  @!P3 IMAD.MOV R8, RZ, RZ, -R8 ;  /* 0x000000ffff08b224 */ /* 0x000fe200078e0a08 */
[C---:B------:R-:W-:Y:S01]  /*f4e0*/  ISETP.GT.U32.AND P3, PT, R21.reuse, R12, PT ;  /* 0x0000000c1500720c */ /* 0x040fe20003f64070 */
[--C-:B------:R-:W-:Y:S01]  /*f4f0*/  @!P4 IMAD.IADD R4, R4, 0x1, -R21.reuse ;  /* 0x000000010404c824 */ /* 0x100fe200078e0a15 */
[----:B------:R-:W-:Y:S01]  /*f500*/  IABS R11, R26 ;  /* 0x0000001a000b7213 */ /* 0x000fe20000000000 */
[----:B------:R-:W-:Y:S02]  /*f510*/  @!P5 IMAD.IADD R2, R2, 0x1, -R21 ;  /* 0x000000010202d824 */ /* 0x000fe400078e0a15 */
[----:B------:R-:W-:Y:S02]  /*f520*/  IMAD.MOV.U32 R10, RZ, RZ, R4 ;  /* 0x000000ffff0a7224 */ /* 0x000fe400078e0004 */
[----:B------:R-:W-:Y:S01]  /*f530*/  IMAD.HI.U32 R4, R0, R11, RZ ;  /* 0x0000000b00047227 */ /* 0x000fe200078e00ff */
[----:B------:R-:W-:-:S03]  /*f540*/  ISETP.GT.U32.AND P5, PT, R21, R2, PT ;  /* 0x000000021500720c */ /* 0x000fc60003fa4070 */
[--C-:B------:R-:W-:Y:S02]  /*f550*/  @!P6 IMAD.IADD R9, R9, 0x1, -R21.reuse ;  /* 0x000000010909e824 */ /* 0x100fe400078e0a15 */
[----:B------:R-:W-:Y:S01]  /*f560*/  @!P0 IMAD.MOV R10, RZ, RZ, -R10 ;  /* 0x000000ffff0a8224 */ /* 0x000fe200078e0a0a */
[----:B------:R-:W-:Y:S01]  /*f570*/  IABS R5, R25 ;  /* 0x0000001900057213 */ /* 0x000fe20000000000 */
[----:B------:R-:W-:Y:S02]  /*f580*/  IMAD.MOV R4, RZ, RZ, -R4 ;  /* 0x000000ffff047224 */ /* 0x000fe400078e0a04 */
[----:B------:R-:W-:Y:S01]  /*f590*/  @!P3 IMAD.IADD R12, R12, 0x1, -R21 ;  /* 0x000000010c0cb824 */ /* 0x000fe200078e0a15 */
[C---:B------:R-:W-:Y:S01]  /*f5a0*/  ISETP.GT.U32.AND P3, PT, R21.reuse, R9, PT ;  /* 0x000000091500720c */ /* 0x040fe20003f64070 */
[----:B------:R-:W-:Y:S01]  /*f5b0*/  STL [R1+0x54], R10 ;  /* 0x0000540a01007387 */ /* 0x000fe20000100800 */
[----:B------:R-:W-:-:S03]  /*f5c0*/  IMAD R11, R21, R4, R11 ;  /* 0x00000004150b7224 */ /* 0x000fc600078e020b */
[----:B------:R0:W-:Y:S01]  /*f5d0*/  STL [R1+0xa8], R8 ;  /* 0x0000a80801007387 */ /* 0x0001e20000100800 */
[----:B------:R-:W-:Y:S01]  /*f5e0*/  @!P5 IMAD.IADD R2, R2, 0x1, -R21 ;  /* 0x000000010202d824 */ /* 0x000fe200078e0a15 */
[----:B------:R-:W-:Y:S02]  /*f5f0*/  ISETP.GT.U32.AND P6, PT, R21, R11, PT ;  /* 0x0000000b1500720c */ /* 0x000fe40003fc4070 */
[----:B----4-:R-:W-:Y:S01]  /*f600*/  IABS R4, R24 ;  /* 0x0000001800047213 */ /* 0x010fe20000000000 */
[----:B0-----:R-:W-:Y:S01]  /*f610*/  IMAD.HI.U32 R8, R0, R5, RZ ;  /* 0x0000000500087227 */ /* 0x001fe200078e00ff */
[----:B-----5:R-:W-:-:S03]  /*f620*/  IABS R7, R23 ;  /* 0x0000001700077213 */ /* 0x020fc60000000000 */
[----:B------:R-:W-:Y:S02]  /*f630*/  IMAD.MOV R8, RZ, RZ, -R8 ;  /* 0x000000ffff087224 */ /* 0x000fe400078e0a08 */
[----:B------:R-:W-:-:S04]  /*f640*/  IMAD.HI.U32 R10, R0, R4, RZ ;  /* 0x00000004000a7227 */ /* 0x000fc800078e00ff */
[----:B------:R-:W-:Y:S01]  /*f650*/  @!P1 IMAD.MOV R2, RZ, RZ, -R2 ;  /* 0x000000ffff029224 */ /* 0x000fe200078e0a02 */
[C---:B------:R-:W-:Y:S01]  /*f660*/  ISETP.GT.U32.AND P1, PT, R21.reuse, R12, PT ;  /* 0x0000000c1500720c */ /* 0x040fe20003f24070 */
[----:B------:R-:W-:Y:S02]  /*f670*/  IMAD R5, R21, R8, R5 ;  /* 0x0000000815057224 */ /* 0x000fe400078e0205 */
[----:B------:R-:W-:-:S04]  /*f680*/  IMAD.HI.U32 R8, R0, R7, RZ ;  /* 0x0000000700087227 */ /* 0x000fc800078e00ff */
[----:B------:R-:W-:Y:S02]  /*f690*/  IMAD.MOV R10, RZ, RZ, -R10 ;  /* 0x000000ffff0a7224 */ /* 0x000fe400078e0a0a */
[----:B------:R-:W-:Y:S02]  /*f6a0*/  @!P3 IMAD.IADD R9, R9, 0x1, -R21 ;  /* 0x000000010909b824 */ /* 0x000fe400078e0a15 */
[----:B------:R-:W-:Y:S02]  /*f6b0*/  IMAD.MOV R8, RZ, RZ, -R8 ;  /* 0x000000ffff087224 */ /* 0x000fe400078e0a08 */
[----:B------:R-:W-:Y:S02]  /*f6c0*/  IMAD R4, R21, R10, R4 ;  /* 0x0000000a15047224 */ /* 0x000fe400078e0204 */
[----:B------:R-:W-:Y:S02]  /*f6d0*/  IMAD.MOV.U32 R13, RZ, RZ, R9 ;  /* 0x000000ffff0d7224 */ /* 0x000fe400078e0009 */
[----:B------:R-:W-:-:S02]  /*f6e0*/  @!P6 IMAD.IADD R11, R11, 0x1, -R21 ;  /* 0x000000010b0be824 */ /* 0x000fc400078e0a15 */
[C---:B------:R-:W-:Y:S02]  /*f6f0*/  IMAD R7, R21.reuse, R8, R7 ;  /* 0x0000000815077224 */ /* 0x040fe400078e0207 */
[----:B------:R-:W-:Y:S01]  /*f700*/  @!P2 IMAD.MOV R13, RZ, RZ, -R13 ;  /* 0x000000ffff0da224 */ /* 0x000fe200078e0a0d */
[C---:B------:R-:W-:Y:S01]  /*f710*/  ISETP.GT.U32.AND P2, PT, R21.reuse, R4, PT ;  /* 0x000000041500720c */ /* 0x040fe20003f44070 */
[----:B------:R-:W-:Y:S01]  /*f720*/  @!P1 IMAD.IADD R12, R12, 0x1, -R21 ;  /* 0x000000010c0c9824 */ /* 0x000fe200078e0a15 */
[C---:B------:R-:W-:Y:S02]  /*f730*/  ISETP.GT.U32.AND P6, PT, R21.reuse, R11, PT ;  /* 0x0000000b1500720c */ /* 0x040fe40003fc4070 */
[----:B------:R-:W-:Y:S02]  /*f740*/  ISETP.GT.U32.AND P1, PT, R21, R7, PT ;  /* 0x000000071500720c */ /* 0x000fe40003f24070 */
[----:B------:R-:W-:Y:S02]  /*f750*/  ISETP.GE.AND P4, PT, R14, RZ, PT ;  /* 0x000000ff0e00720c */ /* 0x000fe40003f86270 */
[----:B------:R-:W-:-:S05]  /*f760*/  ISETP.GE.AND P0, PT, R26, RZ, PT ;  /* 0x000000ff1a00720c */ /* 0x000fca0003f06270 */
[--C-:B------:R-:W-:Y:S02]  /*f770*/  @!P2 IMAD.IADD R4, R4, 0x1, -R21.reuse ;  /* 0x000000010404a824 */ /* 0x100fe400078e0a15 */
[--C-:B------:R-:W-:Y:S02]  /*f780*/  @!P6 IMAD.IADD R11, R11, 0x1, -R21.reuse ;  /* 0x000000010b0be824 */ /* 0x100fe400078e0a15 */
[----:B------:R-:W-:Y:S01]  /*f790*/  @!P1 IMAD.IADD R7, R7, 0x1, -R21 ;  /* 0x0000000107079824 */ /* 0x000fe200078e0a15 */
[----:B------:R-:W-:Y:S01]  /*f7a0*/  ISETP.GT.U32.AND P1, PT, R21, R4, PT ;  /* 0x000000041500720c */ /* 0x000fe20003f24070 */
[----:B------:R-:W-:Y:S01]  /*f7b0*/  STL [R1+0x50], R2 ;  /* 0x0000500201007387 */ /* 0x000fe20000100800 */
[----:B------:R-:W-:Y:S01]  /*f7c0*/  @!P4 IMAD.MOV R12, RZ, RZ, -R12 ;  /* 0x000000ffff0cc224 */ /* 0x000fe200078e0a0c */
[----:B------:R-:W-:Y:S01]  /*f7d0*/  IABS R9, R28 ;  /* 0x0000001c00097213 */ /* 0x000fe20000000000 */
[----:B------:R-:W-:Y:S01]  /*f7e0*/  @!P0 IMAD.MOV R11, RZ, RZ, -R11 ;  /* 0x000000ffff0b8224 */ /* 0x000fe200078e0a0b */
[----:B------:R-:W-:Y:S01]  /*f7f0*/  STL [R1+0x4c], R13 ;  /* 0x00004c0d01007387 */ /* 0x000fe20000100800 */
[----:B------:R-:W-:-:S02]  /*f800*/  IABS R10, R20 ;  /* 0x00000014000a7213 */ /* 0x000fc40000000000 */
[----:B------:R-:W-:Y:S01]  /*f810*/  ISETP.GT.U32.AND P3, PT, R21, R5, PT ;  /* 0x000000051500720c */ /* 0x000fe20003f64070 */
[----:B------:R-:W-:Y:S01]  /*f820*/  STL [R1+0x34], R12 ;  /* 0x0000340c01007387 */ /* 0x000fe20000100800 */
[----:B------:R-:W-:-:S03]  /*f830*/  ISETP.GE.AND P6, PT, R24, RZ, PT ;  /* 0x000000ff1800720c */ /* 0x000fc60003fc6270 */
[----:B------:R0:W-:Y:S01]  /*f840*/  STL [R1+0x30], R11 ;  /* 0x0000300b01007387 */ /* 0x0001e20000100800 */
[----:B------:R-:W-:Y:S02]  /*f850*/  @!P1 IMAD.IADD R4, R4, 0x1, -R21 ;  /* 0x0000000104049824 */ /* 0x000fe400078e0a15 */
[----:B0-----:R-:W-:-:S04]  /*f860*/  IMAD.HI.U32 R11, R0, R9, RZ ;  /* 0x00000009000b7227 */ /* 0x001fc800078e00ff */
[----:B------:R-:W-:Y:S02]  /*f870*/  IMAD.MOV R11, RZ, RZ, -R11 ;  /* 0x000000ffff0b7224 */ /* 0x000fe400078e0a0b */
[----:B------:R-:W-:Y:S02]  /*f880*/  IMAD.MOV.U32 R12, RZ, RZ, R4 ;  /* 0x000000ffff0c7224 */ /* 0x000fe400078e0004 */
[----:B------:R-:W-:Y:S01]  /*f890*/  IMAD R9, R21, R11, R9 ;  /* 0x0000000b15097224 */ /* 0x000fe200078e0209 */
[----:B------:R-:W-:Y:S01]  /*f8a0*/  IABS R8, R19 ;  /* 0x0000001300087213 */ /* 0x000fe20000000000 */
[----:B------:R-:W-:Y:S02]  /*f8b0*/  @!P3 IMAD.IADD R5, R5, 0x1, -R21 ;  /* 0x000000010505b824 */ /* 0x000fe400078e0a15 */
[----:B------:R-:W-:Y:S01]  /*f8c0*/  @!P6 IMAD.MOV R12, RZ, RZ, -R12 ;  /* 0x000000ffff0ce224 */ /* 0x000fe200078e0a0c */
[C---:B------:R-:W-:Y:S02]  /*f8d0*/  ISETP.GT.U32.AND P6, PT, R21.reuse, R9, PT ;  /* 0x000000091500720c */ /* 0x040fe40003fc4070 */
[----:B------:R-:W-:-:S02]  /*f8e0*/  ISETP.GT.U32.AND P2, PT, R21, R5, PT ;  /* 0x000000051500720c */ /* 0x000fc40003f44070 */
[----:B------:R-:W-:Y:S02]  /*f8f0*/  ISETP.GE.AND P5, PT, R25, RZ, PT ;  /* 0x000000ff1900720c */ /* 0x000fe40003fa6270 */
[----:B------:R-:W-:-:S07]  /*f900*/  ISETP.GT.U32.AND P4, PT, R21, R7, PT ;  /* 0x000000071500720c */ /* 0x000fce0003f84070 */
[--C-:B------:R-:W-:Y:S02]  /*f910*/  @!P6 IMAD.IADD R9, R9, 0x1, -R21.reuse ;  /* 0x000000010909e824 */ /* 0x100fe400078e0a15 */
[----:B------:R-:W-:Y:S01]  /*f920*/  @!P2 IMAD.IADD R5, R5, 0x1, -R21 ;  /* 0x000000010505a824 */ /* 0x000fe200078e0a15 */
[----:B------:R-:W-:Y:S02]  /*f930*/  ISETP.GE.AND P3, PT, R23, RZ, PT ;  /* 0x000000ff1700720c */ /* 0x000fe40003f66270 */
[----:B------:R-:W-:Y:S01]  /*f940*/  ISETP.GT.U32.AND P6, PT, R21, R9, PT ;  /* 0x000000091500720c */ /* 0x000fe20003fc4070 */
[----:B------:R-:W-:Y:S02]  /*f950*/  @!P5 IMAD.MOV R5, RZ, RZ, -R5 ;  /* 0x000000ffff05d224 */ /* 0x000fe400078e0a05 */
[----:B------:R-:W-:Y:S01]  /*f960*/  @!P4 IMAD.IADD R7, R7, 0x1, -R21 ;  /* 0x000000010707c824 */ /* 0x000fe200078e0a15 */
[----:B------:R-:W-:Y:S02]  /*f970*/  ISETP.GE.AND P4, PT, R20, RZ, PT ;  /* 0x000000ff1400720c */ /* 0x000fe40003f86270 */
[----:B------:R-:W-:Y:S04]  /*f980*/  STL [R1+0x1c], R5 ;  /* 0x00001c0501007387 */ /* 0x000fe80000100800 */
[----:B------:R0:W-:Y:S01]  /*f990*/  STL [R1+0x18], R12 ;  /* 0x0000180c01007387 */ /* 0x0001e20000100800 */
[----:B------:R-:W-:-:S02]  /*f9a0*/  @!P3 IMAD.MOV R7, RZ, RZ, -R7 ;  /* 0x000000ffff07b224 */ /* 0x000fc400078e0a07 */
[----:B------:R-:W-:-:S03]  /*f9b0*/  @!P6 IMAD.IADD R9, R9, 0x1, -R21 ;  /* 0x000000010909e824 */ /* 0x000fc600078e0a15 */
[----:B------:R1:W-:Y:S01]  /*f9c0*/  STL [R1+0x14], R7 ;  /* 0x0000140701007387 */ /* 0x0003e20000100800 */
[----:B---3--:R-:W-:-:S05]  /*f9d0*/  IABS R6, R22 ;  /* 0x0000001600067213 */ /* 0x008fca0000000000 */
[----:B------:R-:W-:-:S04]  /*f9e0*/  IMAD.HI.U32 R2, R0, R6, RZ ;  /* 0x0000000600027227 */ /* 0x000fc800078e00ff */
[----:B------:R-:W-:-:S04]  /*f9f0*/  IMAD.MOV R2, RZ, RZ, -R2 ;  /* 0x000000ffff027224 */ /* 0x000fc800078e0a02 */
[----:B------:R-:W-:Y:S02]  /*fa00*/  IMAD R6, R21, R2, R6 ;  /* 0x0000000215067224 */ /* 0x000fe400078e0206 */
[----:B------:R-:W-:-:S04]  /*fa10*/  IMAD.HI.U32 R2, R0, R10, RZ ;  /* 0x0000000a00027227 */ /* 0x000fc800078e00ff */
[----:B------:R-:W-:Y:S01]  /*fa20*/  IMAD.MOV R2, RZ, RZ, -R2 ;  /* 0x000000ffff027224 */ /* 0x000fe200078e0a02 */
[----:B------:R-:W-:-:S03]  /*fa30*/  ISETP.GT.U32.AND P0, PT, R21, R6, PT ;  /* 0x000000061500720c */ /* 0x000fc60003f04070 */
[----:B------:R-:W-:Y:S02]  /*fa40*/  IMAD R10, R21, R2, R10 ;  /* 0x00000002150a7224 */ /* 0x000fe400078e020a */
[----:B------:R-:W-:-:S03]  /*fa50*/  IMAD.HI.U32 R2, R0, R8, RZ ;  /* 0x0000000800027227 */ /* 0x000fc600078e00ff */
[----:B------:R-:W-:Y:S01]  /*fa60*/  ISETP.GT.U32.AND P1, PT, R21, R10, PT ;  /* 0x0000000a1500720c */ /* 0x000fe20003f24070 */
[----:B------:R-:W-:-:S04]  /*fa70*/  IMAD.MOV R2, RZ, RZ, -R2 ;  /* 0x000000ffff027224 */ /* 0x000fc800078e0a02 */
[----:B------:R-:W-:Y:S02]  /*fa80*/  @!P0 IMAD.IADD R6, R6, 0x1, -R21 ;  /* 0x0000000106068824 */ /* 0x000fe400078e0a15 */
[----:B------:R-:W-:Y:S01]  /*fa90*/  IMAD R8, R21, R2, R8 ;  /* 0x0000000215087224 */ /* 0x000fe200078e0208 */
[----:B------:R-:W-:-:S05]  /*faa0*/  IABS R2, R16 ;  /* 0x0000001000027213 */ /* 0x000fca0000000000 */
[----:B------:R-:W-:Y:S01]  /*fab0*/  @!P1 IMAD.IADD R10, R10, 0x1, -R21 ;  /* 0x000000010a0a9824 */ /* 0x000fe200078e0a15 */
[----:B------:R-:W-:Y:S01]  /*fac0*/  ISETP.GT.U32.AND P1, PT, R21, R6, PT ;  /* 0x000000061500720c */ /* 0x000fe20003f24070 */
[----:B------:R-:W-:-:S03]  /*fad0*/  IMAD.HI.U32 R11, R0, R2, RZ ;  /* 0x00000002000b7227 */ /* 0x000fc600078e00ff */
[C---:B------:R-:W-:Y:S01]  /*fae0*/  ISETP.GT.U32.AND P5, PT, R21.reuse, R10, PT ;  /* 0x0000000a1500720c */ /* 0x040fe20003fa4070 */
[----:B------:R-:W-:Y:S01]  /*faf0*/  IMAD.MOV R11, RZ, RZ, -R11 ;  /* 0x000000ffff0b7224 */ /* 0x000fe200078e0a0b */
[----:B------:R-:W-:Y:S02]  /*fb00*/  ISETP.GE.AND P2, PT, R22, RZ, PT ;  /* 0x000000ff1600720c */ /* 0x000fe40003f46270 */
[----:B------:R-:W-:Y:S01]  /*fb10*/  ISETP.GE.AND P0, PT, R28, RZ, PT ;  /* 0x000000ff1c00720c */ /* 0x000fe20003f06270 */
[----:B------:R-:W-:Y:S01]  /*fb20*/  IMAD R2, R21, R11, R2 ;  /* 0x0000000b15027224 */ /* 0x000fe200078e0202 */
[----:B------:R-:W2:Y:S01]  /*fb30*/  LDL.LU R22, [R1+0x54c] ;  /* 0x00054c0001167983 */ /* 0x000ea20000300800 */
[----:B------:R-:W-:Y:S02]  /*fb40*/  IMAD.MOV.U32 R28, RZ, RZ, R29 ;  /* 0x000000ffff1c7224 */ /* 0x000fe400078e001d */
[----:B------:R-:W-:Y:S01]  /*fb50*/  @!P1 IMAD.IADD R6, R6, 0x1, -R21 ;  /* 0x0000000106069824 */ /* 0x000fe200078e0a15 */
[----:B------:R-:W-:-:S02]  /*fb60*/  IABS R29, R18 ;  /* 0x00000012001d7213 */ /* 0x000fc40000000000 */
[----:B------:R-:W-:Y:S01]  /*fb70*/  ISETP.GT.U32.AND P6, PT, R21, R2, PT ;  /* 0x000000021500720c */ /* 0x000fe20003fc4070 */
[----:B0-----:R-:W-:Y:S02]  /*fb80*/  IMAD.MOV.U32 R12, RZ, RZ, R6 ;  /* 0x000000ffff0c7224 */ /* 0x001fe400078e0006 */
[----:B------:R-:W-:Y:S02]  /*fb90*/  @!P5 IMAD.IADD R10, R10, 0x1, -R21 ;  /* 0x000000010a0ad824 */ /* 0x000fe400078e0a15 */
[----:B------:R-:W-:Y:S02]  /*fba0*/  IMAD.MOV.U32 R11, RZ, RZ, R9 ;  /* 0x000000ffff0b7224 */ /* 0x000fe400078e0009 */
[----:B------:R-:W-:-:S04]  /*fbb0*/  IMAD.HI.U32 R5, R0, R29, RZ ;  /* 0x0000001d00057227 */ /* 0x000fc800078e00ff */
[----:B------:R-:W-:Y:S02]  /*fbc0*/  @!P2 IMAD.MOV R12, RZ, RZ, -R12 ;  /* 0x000000ffff0ca224 */ /* 0x000fe400078e0a0c */
[----:B------:R-:W-:Y:S02]  /*fbd0*/  @!P4 IMAD.MOV R10, RZ, RZ, -R10 ;  /* 0x000000ffff0ac224 */ /* 0x000fe400078e0a0a */
[----:B------:R-:W-:Y:S02]  /*fbe0*/  @!P0 IMAD.MOV R11, RZ, RZ, -R11 ;  /* 0x000000ffff0b8224 */ /* 0x000fe400078e0a0b */
[----:B------:R-:W-:Y:S01]  /*fbf0*/  IMAD.MOV R5, RZ, RZ, -R5 ;  /* 0x000000ffff057224 */ /* 0x000fe200078e0a05 */
[----:B------:R-:W-:Y:S01]  /*fc00*/  STL [R1+0x10], R12 ;  /* 0x0000100c01007387 */ /* 0x000fe20000100800 */
[----:B------:R-:W-:Y:S01]  /*fc10*/  @!P6 IMAD.IADD R2, R2, 0x1, -R21 ;  /* 0x000000010202e824 */ /* 0x000fe200078e0a15 */
[----:B------:R-:W-:Y:S01]  /*fc20*/  ISETP.GE.AND P6, PT, R27, RZ, PT ;  /* 0x000000ff1b00720c */ /* 0x000fe20003fc6270 */
[----:B------:R-:W-:Y:S01]  /*fc30*/  IMAD R29, R21, R5, R29 ;  /* 0x00000005151d7224 */ /* 0x000fe200078e021d */
[----:B------:R0:W-:Y:S01]  /*fc40*/  STL [R1+0xc], R10 ;  /* 0x00000c0a01007387 */ /* 0x0001e20000100800 */
[----:B------:R-:W-:-:S03]  /*fc50*/  IABS R5, R27 ;  /* 0x0000001b00057213 */ /* 0x000fc60000000000 */
[----:B------:R3:W-:Y:S04]  /*fc60*/  STL [R1+0x4], R11 ;  /* 0x0000040b01007387 */ /* 0x0007e80000100800 */
[----:B------:R-:W4:Y:S04]  /*fc70*/  LDL.LU R20, [R1+0x550] ;  /* 0x0005500001147983 */ /* 0x000f280000300800 */
[----:B------:R-:W5:Y:S01]  /*fc80*/  LDL.LU R27, [R1+0x554] ;  /* 0x00055400011b7983 */ /* 0x000f620000300800 */
[C---:B------:R-:W-:Y:S02]  /*fc90*/  ISETP.GT.U32.AND P5, PT, R21.reuse, R29, PT ;  /* 0x0000001d1500720c */ /* 0x040fe40003fa4070 */
[----:B------:R-:W-:Y:S01]  /*fca0*/  IABS R4, R17 ;  /* 0x0000001100047213 */ /* 0x000fe20000000000 */
[----:B------:R-:W5:Y:S04]  /*fcb0*/  LDL.LU R26, [R1+0x558] ;  /* 0x00055800011a7983 */ /* 0x000f680000300800 */
[----:B-1----:R-:W-:Y:S01]  /*fcc0*/  IMAD.HI.U32 R7, R0, R4, RZ ;  /* 0x0000000400077227 */ /* 0x002fe200078e00ff */
[----:B------:R-:W-:Y:S01]  /*fcd0*/  ISETP.GT.U32.AND P3, PT, R21, R8, PT ;  /* 0x000000081500720c */ /* 0x000fe20003f64070 */
[----:B------:R-:W5:Y:S02]  /*fce0*/  LDL.LU R25, [R1+0x55c] ;  /* 0x00055c0001197983 */ /* 0x000f640000300800 */
[----:B------:R-:W-:-:S02]  /*fcf0*/  IMAD.MOV R7, RZ, RZ, -R7 ;  /* 0x000000ffff077224 */ /* 0x000fc400078e0a07 */
[----:B------:R-:W-:Y:S02]  /*fd00*/  @!P5 IMAD.IADD R29, R29, 0x1, -R21 ;  /* 0x000000011d1dd824 */ /* 0x000fe400078e0a15 */
[C---:B------:R-:W-:Y:S02]  /*fd10*/  IMAD R4, R21.reuse, R7, R4 ;  /* 0x0000000715047224 */ /* 0x040fe400078e0204 */
[----:B------:R-:W-:Y:S01]  /*fd20*/  IMAD.HI.U32 R7, R0, R5, RZ ;  /* 0x0000000500077227 */ /* 0x000fe200078e00ff */
[----:B------:R-:W-:-:S03]  /*fd30*/  ISETP.GT.U32.AND P5, PT, R21, R29, PT ;  /* 0x0000001d1500720c */ /* 0x000fc60003fa4070 */
[----:B------:R-:W-:-:S04]  /*fd40*/  IMAD.MOV R7, RZ, RZ, -R7 ;  /* 0x000000ffff077224 */ /* 0x000fc800078e0a07 */
[C---:B------:R-:W-:Y:S01]  /*fd50*/  IMAD R5, R21.reuse, R7, R5 ;  /* 0x0000000715057224 */ /* 0x040fe200078e0205 */
[----:B------:R-:W-:-:S05]  /*fd60*/  ISETP.GT.U32.AND P0, PT, R21, R4, PT ;  /* 0x000000041500720c */ /* 0x000fca0003f04070 */
[--C-:B------:R-:W-:Y:S01]  /*fd70*/  @!P5 IMAD.IADD R29, R29, 0x1, -R21.reuse ;  /* 0x000000011d1dd824 */ /* 0x100fe200078e0a15 */
[----:B------:R-:W-:Y:S01]  /*fd80*/  ISETP.GT.U32.AND P5, PT, R21, R5, PT ;  /* 0x000000051500720c */ /* 0x000fe20003fa4070 */
[----:B------:R-:W-:Y:S01]  /*fd90*/  @!P3 IMAD.IADD R8, R8, 0x1, -R21 ;  /* 0x000000010808b824 */ /* 0x000fe200078e0a15 */
[----:B------:R-:W-:-:S04]  /*fda0*/  IABS R6, R15 ;  /* 0x0000000f00067213 */ /* 0x000fc80000000000 */
[----:B------:R-:W-:Y:S01]  /*fdb0*/  ISETP.GT.U32.AND P2, PT, R21, R8, PT ;  /* 0x000000081500720c */ /* 0x000fe20003f44070 */
[----:B------:R-:W-:Y:S01]  /*fdc0*/  IMAD.HI.U32 R9, R0, R6, RZ ;  /* 0x0000000600097227 */ /* 0x000fe200078e00ff */
[----:B------:R-:W-:-:S03]  /*fdd0*/  IABS R7, R28 ;  /* 0x0000001c00077213 */ /* 0x000fc60000000000 */
[----:B------:R-:W-:Y:S02]  /*fde0*/  IMAD.MOV R9, RZ, RZ, -R9 ;  /* 0x000000ffff097224 */ /* 0x000fe400078e0a09 */
[--C-:B------:R-:W-:Y:S02]  /*fdf0*/  @!P5 IMAD.IADD R5, R5, 0x1, -R21.reuse ;  /* 0x000000010505d824 */ /* 0x100fe400078e0a15 */
[----:B------:R-:W-:Y:S01]  /*fe00*/  @!P0 IMAD.IADD R4, R4, 0x1, -R21 ;  /* 0x0000000104048824 */ /* 0x000fe200078e0a15 */
[C---:B------:R-:W-:Y:S01]  /*fe10*/  ISETP.GT.U32.AND P0, PT, R21.reuse, R2, PT ;  /* 0x000000021500720c */ /* 0x040fe20003f04070 */
[C---:B------:R-:W-:Y:S01]  /*fe20*/  IMAD R6, R21.reuse, R9, R6 ;  /* 0x0000000915067224 */ /* 0x040fe200078e0206 */
[----:B------:R-:W-:Y:S01]  /*fe30*/  ISETP.GT.U32.AND P5, PT, R21, R5, PT ;  /* 0x000000051500720c */ /* 0x000fe20003fa4070 */
[----:B------:R-:W-:Y:S01]  /*fe40*/  IMAD.HI.U32 R9, R0, R7, RZ ;  /* 0x0000000700097227 */ /* 0x000fe200078e00ff */
[----:B------:R-:W-:Y:S02]  /*fe50*/  ISETP.GE.AND P1, PT, R19, RZ, PT ;  /* 0x000000ff1300720c */ /* 0x000fe40003f26270 */
[----:B------:R-:W-:Y:S01]  /*fe60*/  ISETP.GE.AND P3, PT, R18, RZ, PT ;  /* 0x000000ff1200720c */ /* 0x000fe20003f66270 */
[----:B------:R-:W-:-:S02]  /*fe70*/  IMAD.MOV R9, RZ, RZ, -R9 ;  /* 0x000000ffff097224 */ /* 0x000fc400078e0a09 */
[----:B------:R-:W-:Y:S02]  /*fe80*/  @!P2 IMAD.IADD R8, R8, 0x1, -R21 ;  /* 0x000000010808a824 */ /* 0x000fe400078e0a15 */
[C---:B------:R-:W-:Y:S02]  /*fe90*/  IMAD R7, R21.reuse, R9, R7 ;  /* 0x0000000915077224 */ /* 0x040fe400078e0207 */
[----:B0-----:R-:W-:Y:S02]  /*fea0*/  IMAD.MOV.U32 R10, RZ, RZ, R8 ;  /* 0x000000ffff0a7224 */ /* 0x001fe400078e0008 */
[--C-:B------:R-:W-:Y:S01]  /*feb0*/  @!P0 IMAD.IADD R2, R2, 0x1, -R21.reuse ;  /* 0x0000000102028824 */ /* 0x100fe200078e0a15 */
[----:B------:R-:W-:Y:S01]  /*fec0*/  ISETP.GT.U32.AND P0, PT, R21, R6, PT ;  /* 0x000000061500720c */ /* 0x000fe20003f04070 */
[----:B------:R-:W-:Y:S01]  /*fed0*/  @!P5 IMAD.IADD R5, R5, 0x1, -R21 ;  /* 0x000000010505d824 */ /* 0x000fe200078e0a15 */
[----:B------:R-:W-:Y:S01]  /*fee0*/  ISETP.GT.U32.AND P5, PT, R21, R7, PT ;  /* 0x000000071500720c */ /* 0x000fe20003fa4070 */
[----:B------:R-:W-:-:S02]  /*fef0*/  @!P1 IMAD.MOV R10, RZ, RZ, -R10 ;  /* 0x000000ffff0a9224 */ /* 0x000fc400078e0a0a */
[----:B------:R-:W-:Y:S01]  /*ff00*/  @!P3 IMAD.MOV R29, RZ, RZ, -R29 ;  /* 0x000000ffff1db224 */ /* 0x000fe200078e0a1d */
[----:B------:R-:W-:Y:S02]  /*ff10*/  ISETP.GE.AND P4, PT, R16, RZ, PT ;  /* 0x000000ff1000720c */ /* 0x000fe40003f86270 */
[----:B------:R5:W-:Y:S04]  /*ff20*/  STL [R1], R10 ;  /* 0x0000000a01007387 */ /* 0x000be80000100800 */
[----:B------:R-:W-:Y:S04]  /*ff30*/  STL [R1+0x2514], R29 ;  /* 0x0025141d01007387 */ /* 0x000fe80000100800 */
[----:B------:R-:W5:Y:S01]  /*ff40*/  LDL.LU R24, [R1+0x560] ;  /* 0x0005600001187983 */ /* 0x000f620000300800 */
[----:B------:R-:W-:-:S02]  /*ff50*/  @!P0 IMAD.IADD R6, R6, 0x1, -R21 ;  /* 0x0000000106068824 */ /* 0x000fc400078e0a15 */
[----:B------:R-:W-:Y:S01]  /*ff60*/  @!P5 IMAD.IADD R7, R7, 0x1, -R21 ;  /* 0x000000010707d824 */ /* 0x000fe200078e0a15 */
[----:B------:R-:W5:Y:S01]  /*ff70*/  LDL.LU R23, [R1+0x564] ;  /* 0x0005640001177983 */ /* 0x000f620000300800 */
[----:B------:R-:W-:Y:S01]  /*ff80*/  @!P4 IMAD.MOV R2, RZ, RZ, -R2 ;  /* 0x000000ffff02c224 */ /* 0x000fe200078e0a02 */
[C---:B------:R-:W-:Y:S02]  /*ff90*/  ISETP.GT.U32.AND P5, PT, R21.reuse, R6, PT ;  /* 0x000000061500720c */ /* 0x040fe40003fa4070 */
[C---:B------:R-:W-:Y:S01]  /*ffa0*/  ISETP.GT.U32.AND P4, PT, R21.reuse, R7, PT ;  /* 0x000000071500720c */ /* 0x040fe20003f84070 */
[----:B------:R-:W5:Y:S01]  /*ffb0*/  LDL.LU R19, [R1+0x568] ;  /* 0x0005680001137983 */ /* 0x000f620000300800 */
[----:B------:R-:W-:Y:S02]  /*ffc0*/  ISETP.GT.U32.AND P1, PT, R21, R4, PT ;  /* 0x000000041500720c */ /* 0x000fe40003f24070 */
[----:B------:R-:W-:-:S07]  /*ffd0*/  ISETP.GE.AND P2, PT, R17, RZ, PT ;  /* 0x000000ff1100720c */ /* 0x000fce0003f46270 */
[--C-:B------:R-:W-:Y:S02]  /*ffe0*/  @!P5 IMAD.IADD R6, R6, 0x1, -R21.reuse ;  /* 0x000000010606d824 */ /* 0x100fe400078e0a15 */
[--C-:B------:R-:W-:Y:S02]  /*fff0*/  @!P4 IMAD.IADD R7, R7, 0x1, -R21.reuse ;  /* 0x000000010707c824 */ /* 0x100fe400078e0a15 */
[----:B------:R-:W-:Y:S01]  /*10000*/  @!P1 IMAD.IADD R4, R4, 0x1, -R21 ;  /* 0x0000000104049824 */ /* 0x000fe200078e0a15 */
[----:B------:R-:W-:Y:S02]  /*10010*/  ISETP.GE.AND P1, PT, R28, RZ, PT ;  /* 0x000000ff1c00720c */ /* 0x000fe40003f26270 */
[----:B------:R-:W5:Y:S01]  /*10020*/  LDL.LU R28, [R1+0x56c] ;  /* 0x00056c00011c7983 */ /* 0x000f620000300800 */
[----:B------:R-:W-:Y:S01]  /*10030*/  ISETP.GE.AND P3, PT, R15, RZ, PT ;  /* 0x000000ff0f00720c */ /* 0x000fe20003f66270 */
[----:B------:R-:W-:Y:S02]  /*10040*/  @!P2 IMAD.MOV R4, RZ, RZ, -R4 ;  /* 0x000000ffff04a224 */ /* 0x000fe400078e0a04 */
[----:B------:R-:W-:Y:S01]  /*10050*/  @!P6 IMAD.MOV R5, RZ, RZ, -R5 ;  /* 0x000000ffff05e224 */ /* 0x000fe200078e0a05 */
[----:B------:R-:W-:Y:S04]  /*10060*/  STL [R1+0x2518], R2 ;  /* 0x0025180201007387 */ /* 0x000fe80000100800 */
[----:B------:R0:W-:Y:S02]  /*10070*/  STL [R1+0x251c], R4 ;  /* 0x00251c0401007387 */ /* 0x0001e40000100800 */
[----:B------:R-:W-:-:S03]  /*10080*/  @!P1 IMAD.MOV R7, RZ, RZ, -R7 ;  /* 0x000000ffff079224 */ /* 0x000fc600078e0a07 */
[----:B------:R-:W-:Y:S01]  /*10090*/  @!P3 IMAD.MOV R6, RZ, RZ, -R6 ;  /* 0x000000ffff06b224 */ /* 0x000fe200078e0a06 */
[----:B------:R-:W-:Y:S04]  /*100a0*/  STL [R1+0x2520], R5 ;  /* 0x0025200501007387 */ /* 0x000fe80000100800 */
[----:B------:R-:W-:Y:S04]  /*100b0*/  STL [R1+0x2524], R6 ;  /* 0x0025240601007387 */ /* 0x000fe80000100800 */
[----:B------:R-:W-:Y:S01]  /*100c0*/  STL [R1+0x2528], R7 ;  /* 0x0025280701007387 */ /* 0x000fe20000100800 */
[----:B--2---:R-:W-:-:S05]  /*100d0*/  IABS R8, R22 ;  /* 0x0000001600087213 */ /* 0x004fca0000000000 */
[----:B---3--:R-:W-:-:S04]  /*100e0*/  IMAD.HI.U32 R11, R0, R8, RZ ;  /* 0x00000008000b7227 */ /* 0x008fc800078e00ff */
[----:B------:R-:W-:-:S04]  /*100f0*/  IMAD.MOV R11, RZ, RZ, -R11 ;  /* 0x000000ffff0b7224 */ /* 0x000fc800078e0a0b */
[----:B------:R-:W-:-:S05]  /*10100*/  IMAD R8, R21, R11, R8 ;  /* 0x0000000b15087224 */ /* 0x000fca00078e0208 */
[----:B------:R-:W-:Y:S02]  /*10110*/  ISETP.GT.U32.AND P0, PT, R21, R8, PT ;  /* 0x000000081500720c */ /* 0x000fe40003f04070 */
[----:B----4-:R-:W-:Y:S02]  /*10120*/  IABS R9, R20 ;  /* 0x0000001400097213 */ /* 0x010fe40000000000 */
[----:B-----5:R-:W-:-:S03]  /*10130*/  IABS R10, R27 ;  /* 0x0000001b000a7213 */ /* 0x020fc60000000000 */
[----:B------:R-:W-:-:S04]  /*10140*/  IMAD.HI.U32 R13, R0, R9, RZ ;  /* 0x00000009000d7227 */ /* 0x000fc800078e00ff */
[----:B------:R-:W-:-:S04]  /*10150*/  IMAD.HI.U32 R12, R0, R10, RZ ;  /* 0x0000000a000c7227 */ /* 0x000fc800078e00ff */
[----:B------:R-:W-:Y:S02]  /*10160*/  IMAD.MOV R13, RZ, RZ, -R13 ;  /* 0x000000ffff0d7224 */ /* 0x000fe400078e0a0d */
[----:B------:R-:W-:Y:S02]  /*10170*/  IMAD.MOV R12, RZ, RZ, -R12 ;  /* 0x000000ffff0c7224 */ /* 0x000fe400078e0a0c */
[C---:B------:R-:W-:Y:S02]  /*10180*/  IMAD R9, R21.reuse, R13, R9 ;  /* 0x0000000d15097224 */ /* 0x040fe400078e0209 */
[----:B------:R-:W-:-:S03]  /*10190*/  IMAD R10, R21, R12, R10 ;  /* 0x0000000c150a7224 */ /* 0x000fc600078e020a */
[C---:B------:R-:W-:Y:S02]  /*101a0*/  ISETP.GT.U32.AND P5, PT, R21.reuse, R9, PT ;  /* 0x000000091500720c */ /* 0x040fe40003fa4070 */
[----:B------:R-:W-:Y:S01]  /*101b0*/  ISETP.GT.U32.AND P4, PT, R21, R10, PT ;  /* 0x0000000a1500720c */ /* 0x000fe20003f84070 */
[----:B------:R-:W-:-:S05]  /*101c0*/  @!P0 IMAD.IADD R8, R8, 0x1, -R21 ;  /* 0x0000000108088824 */ /* 0x000fca00078e0a15 */
[----:B------:R-:W-:-:S05]  /*101d0*/  ISETP.GT.U32.AND P0, PT, R21, R8, PT ;  /* 0x000000081500720c */ /* 0x000fca0003f04070 */
[--C-:B------:R-:W-:Y:S02]  /*101e0*/  @!P5 IMAD.IADD R9, R9, 0x1, -R21.reuse ;  /* 0x000000010909d824 */ /* 0x100fe400078e0a15 */
[----:B------:R-:W-:Y:S01]  /*101f0*/  @!P4 IMAD.IADD R10, R10, 0x1, -R21 ;  /* 0x000000010a0ac824 */ /* 0x000fe200078e0a15 */
[----:B------:R-:W-:Y:S02]  /*10200*/  ISETP.GE.AND P4, PT, R22, RZ, PT ;  /* 0x000000ff1600720c */ /* 0x000fe40003f86270 */
[----:B------:R-:W-:-:S03]  /*10210*/  ISETP.GT.U32.AND P2, PT, R21, R9, PT ;  /* 0x000000091500720c */ /* 0x000fc60003f44070 */
[----:B------:R-:W-:-:S08]  /*10220*/  @!P0 IMAD.IADD R8, R8, 0x1, -R21 ;  /* 0x0000000108088824 */ /* 0x000fd000078e0a15 */
[----:B------:R-:W-:Y:S02]  /*10230*/  @!P4 IMAD.MOV R8, RZ, RZ, -R8 ;  /* 0x000000ffff08c224 */ /* 0x000fe400078e0a08 */
[----:B------:R-:W-:Y:S01]  /*10240*/  @!P2 IMAD.IADD R9, R9, 0x1, -R21 ;  /* 0x000000010909a824 */ /* 0x000fe200078e0a15 */
[----:B------:R-:W-:Y:S02]  /*10250*/  ISETP.GE.AND P2, PT, R27, RZ, PT ;  /* 0x000000ff1b00720c */ /* 0x000fe40003f46270 */
[----:B------:R-:W-:Y:S04]  /*10260*/  STL [R1+0x252c], R8 ;  /* 0x00252c0801007387 */ /* 0x000fe80000100800 */
[----:B------:R-:W2:Y:S01]  /*10270*/  LDL.LU R27, [R1+0x570] ;  /* 0x00057000011b7983 */ /* 0x000ea20000300800 */
[----:B------:R-:W-:-:S02]  /*10280*/  IABS R15, R26 ;  /* 0x0000001a000f7213 */ /* 0x000fc40000000000 */
[----:B------:R-:W-:Y:S01]  /*10290*/  IABS R14, R25 ;  /* 0x00000019000e7213 */ /* 0x000fe20000000000 */
[----:B------:R-:W3:Y:S02]  /*102a0*/  LDL.LU R22, [R1+0x574] ;  /* 0x0005740001167983 */ /* 0x000ee40000300800 */
[----:B------:R-:W-:-:S04]  /*102b0*/  IMAD.HI.U32 R11, R0, R15, RZ ;  /* 0x0000000f000b7227 */ /* 0x000fc800078e00ff */
[----:B------:R-:W-:Y:S02]  /*102c0*/  IMAD.MOV R11, RZ, RZ, -R11 ;  /* 0x000000ffff0b7224 */ /* 0x000fe400078e0a0b */
[----:B------:R-:W-:-:S04]  /*102d0*/  IMAD.HI.U32 R12, R0, R14, RZ ;  /* 0x0000000e000c7227 */ /* 0x000fc800078e00ff */
[----:B------:R-:W-:Y:S02]  /*102e0*/  IMAD R15, R21, R11, R15 ;  /* 0x0000000b150f7224 */ /* 0x000fe400078e020f */
[----:B------:R-:W-:-:S03]  /*102f0*/  IMAD.MOV R12, RZ, RZ, -R12 ;  /* 0x000000ffff0c7224 */ /* 0x000fc600078e0a0c */
[C---:B------:R-:W-:Y:S01]  /*10300*/  ISETP.GT.U32.AND P0, PT, R21.reuse, R15, PT ;  /* 0x0000000f1500720c */ /* 0x040fe20003f04070 */
[----:B------:R-:W-:-:S05]  /*10310*/  IMAD R14, R21, R12, R14 ;  /* 0x0000000c150e7224 */ /* 0x000fca00078e020e */
[----:B------:R-:W-:-:S07]  /*10320*/  ISETP.GT.U32.AND P5, PT, R21, R14, PT ;  /* 0x0000000e1500720c */ /* 0x000fce0003fa4070 */
[----:B------:R-:W-:Y:S01]  /*10330*/  @!P0 IMAD.IADD R15, R15, 0x1, -R21 ;  /* 0x000000010f0f8824 */ /* 0x000fe200078e0a15 */
[----:B------:R-:W-:-:S04]  /*10340*/  IABS R16, R24 ;  /* 0x0000001800107213 */ /* 0x000fc80000000000 */
[----:B------:R-:W-:Y:S01]  /*10350*/  ISETP.GT.U32.AND P6, PT, R21, R15, PT ;  /* 0x0000000f1500720c */ /* 0x000fe20003fc4070 */
[----:B------:R-:W-:Y:S01]  /*10360*/  @!P5 IMAD.IADD R14, R14, 0x1, -R21 ;  /* 0x000000010e0ed824 */ /* 0x000fe200078e0a15 */
[----:B------:R-:W-:Y:S01]  /*10370*/  IABS R11, R23 ;  /* 0x00000017000b7213 */ /* 0x000fe20000000000 */
[----:B------:R-:W-:-:S03]  /*10380*/  IMAD.HI.U32 R18, R0, R16, RZ ;  /* 0x0000001000127227 */ /* 0x000fc600078e00ff */
[C---:B------:R-:W-:Y:S01]  /*10390*/  ISETP.GT.U32.AND P3, PT, R21.reuse, R14, PT ;  /* 0x0000000e1500720c */ /* 0x040fe20003f64070 */
[----:B------:R-:W-:Y:S01]  /*103a0*/  IMAD.MOV R18, RZ, RZ, -R18 ;  /* 0x000000ffff127224 */ /* 0x000fe200078e0a12 */
[----:B------:R-:W-:Y:S01]  /*103b0*/  ISETP.GT.U32.AND P5, PT, R21, R10, PT ;  /* 0x0000000a1500720c */ /* 0x000fe20003fa4070 */
[----:B------:R-:W-:Y:S01]  /*103c0*/  IMAD.HI.U32 R13, R0, R11, RZ ;  /* 0x0000000b000d7227 */ /* 0x000fe200078e00ff */
[----:B------:R-:W-:Y:S02]  /*103d0*/  ISETP.GE.AND P0, PT, R20, RZ, PT ;  /* 0x000000ff1400720c */ /* 0x000fe40003f06270 */
[----:B------:R-:W-:Y:S01]  /*103e0*/  IABS R17, R19 ;  /* 0x0000001300117213 */ /* 0x000fe20000000000 */
[----:B------:R-:W-:Y:S01]  /*103f0*/  @!P6 IMAD.IADD R15, R15, 0x1, -R21 ;  /* 0x000000010f0fe824 */ /* 0x000fe200078e0a15 */
[----:B------:R-:W-:Y:S01]  /*10400*/  ISETP.GE.AND P6, PT, R26, RZ, PT ;  /* 0x000000ff1a00720c */ /* 0x000fe20003fc6270 */
[----:B------:R-:W-:Y:S01]  /*10410*/  IMAD R16, R21, R18, R16 ;  /* 0x0000001215107224 */ /* 0x000fe200078e0210 */
[----:B------:R-:W4:Y:S01]  /*10420*/  LDL.LU R20, [R1+0x578] ;  /* 0x0005780001147983 */ /* 0x000f220000300800 */
[----:B------:R-:W-:-:S02]  /*10430*/  IMAD.MOV R13, RZ, RZ, -R13 ;  /* 0x000000ffff0d7224 */ /* 0x000fc400078e0a0d */
[----:B------:R-:W-:Y:S01]  /*10440*/  @!P3 IMAD.IADD R14, R14, 0x1, -R21 ;  /* 0x000000010e0eb824 */ /* 0x000fe200078e0a15 */
[----:B------:R-:W-:Y:S01]  /*10450*/  ISETP.GE.AND P3, PT, R25, RZ, PT ;  /* 0x000000ff1900720c */ /* 0x000fe20003f66270 */
[C---:B------:R-:W-:Y:S01]  /*10460*/  IMAD R11, R21.reuse, R13, R11 ;  /* 0x0000000d150b7224 */ /* 0x040fe200078e020b */
[C---:B------:R-:W-:Y:S01]  /*10470*/  ISETP.GT.U32.AND P1, PT, R21.reuse, R16, PT ;  /* 0x000000101500720c */ /* 0x040fe20003f24070 */
[----:B------:R-:W-:Y:S02]  /*10480*/  @!P5 IMAD.IADD R10, R10, 0x1, -R21 ;  /* 0x000000010a0ad824 */ /* 0x000fe400078e0a15 */
[----:B------:R-:W-:Y:S01]  /*10490*/  IMAD.HI.U32 R12, R0, R17, RZ ;  /* 0x00000011000c7227 */ /* 0x000fe200078e00ff */
[----:B------:R-:W-:-:S03]  /*104a0*/  ISETP.GT.U32.AND P4, PT, R21, R11, PT ;  /* 0x0000000b1500720c */ /* 0x000fc60003f84070 */
[----:B0-----:R-:W-:Y:S02]  /*104b0*/  IMAD.MOV.U32 R4, RZ, RZ, R15 ;  /* 0x000000ffff047224 */ /* 0x001fe400078e000f */
[----:B------:R-:W-:Y:S02]  /*104c0*/  @!P0 IMAD.MOV R9, RZ, RZ, -R9 ;  /* 0x000000ffff098224 */ /* 0x000fe400078e0a09 */
[----:B------:R-:W-:Y:S02]  /*104d0*/  @!P2 IMAD.MOV R10, RZ, RZ, -R10 ;  /* 0x000000ffff0aa224 */ /* 0x000fe400078e0a0a */
[----:B------:R-:W-:Y:S02]  /*104e0*/  IMAD.MOV R12, RZ, RZ, -R12 ;  /* 0x000000ffff0c7224 */ /* 0x000fe400078e0a0c */
[----:B------:R-:W-:Y:S02]  /*104f0*/  IMAD.MOV.U32 R2, RZ, RZ, R14 ;  /* 0x000000ffff027224 */ /* 0x000fe400078e000e */
[----:B------:R-:W-:Y:S01]  /*10500*/  @!P6 IMAD.MOV R4, RZ, RZ, -R4 ;  /* 0x000000ffff04e224 */ /* 0x000fe200078e0a04 */
[----:B------:R-:W-:Y:S01]  /*10510*/  STL [R1+0x2530], R9 ;  /* 0x0025300901007387 */ /* 0x000fe20000100800 */
[----:B------:R-:W-:Y:S01]  /*10520*/  IMAD R17, R21, R12, R17 ;  /* 0x0000000c15117224 */ /* 0x000fe200078e0211 */
[----:B------:R-:W-:Y:S01]  /*10530*/  IABS R12, R28 ;  /* 0x0000001c000c7213 */ /* 0x000fe20000000000 */
[----:B------:R-:W-:Y:S01]  /*10540*/  @!P3 IMAD.MOV R2, RZ, RZ, -R2 ;  /* 0x000000ffff02b224 */ /* 0x000fe200078e0a02 */
[----:B------:R-:W-:Y:S01]  /*10550*/  STL [R1+0x2534], R10 ;  /* 0x0025340a01007387 */ /* 0x000fe20000100800 */
[----:B------:R-:W-:Y:S01]  /*10560*/  @!P1 IMAD.IADD R16, R16, 0x1, -R21 ;  /* 0x0000000110109824 */ /* 0x000fe200078e0a15 */
[----:B------:R-:W-:-:S02]  /*10570*/  ISETP.GE.AND P3, PT, R28, RZ, PT ;  /* 0x000000ff1c00720c */ /* 0x000fc40003f66270 */
[----:B------:R-:W-:Y:S04]  /*10580*/  STL [R1+0x24], R4 ;  /* 0x0000240401007387 */ /* 0x000fe80000100800 */
[----:B------:R-:W5:Y:S01]  /*10590*/  LDL.LU R28, [R1+0x580] ;  /* 0x00058000011c7983 */ /* 0x000f620000300800 */
[----:B------:R-:W-:Y:S01]  /*105a0*/  @!P4 IMAD.IADD R11, R11, 0x1, -R21 ;  /* 0x000000010b0bc824 */ /* 0x000fe200078e0a15 */
[C---:B------:R-:W-:Y:S02]  /*105b0*/  ISETP.GT.U32.AND P0, PT, R21.reuse, R16, PT ;  /* 0x000000101500720c */ /* 0x040fe40003f04070 */
[C---:B------:R-:W-:Y:S02]  /*105c0*/  ISETP.GT.U32.AND P5, PT, R21.reuse, R17, PT ;  /* 0x000000111500720c */ /* 0x040fe40003fa4070 */
[----:B------:R-:W-:-:S02]  /*105d0*/  ISETP.GT.U32.AND P2, PT, R21, R11, PT ;  /* 0x0000000b1500720c */ /* 0x000fc40003f44070 */
[----:B------:R-:W-:Y:S02]  /*105e0*/  ISETP.GE.AND P1, PT, R24, RZ, PT ;  /* 0x000000ff1800720c */ /* 0x000fe40003f26270 */
[----:B------:R-:W-:Y:S01]  /*105f0*/  ISETP.GE.AND P4, PT, R23, RZ, PT ;  /* 0x000000ff1700720c */ /* 0x000fe20003f86270 */
[----:B------:R-:W-:Y:S01]  /*10600*/  IMAD.HI.U32 R13, R0, R12, RZ ;  /* 0x0000000c000d7227 */ /* 0x000fe200078e00ff */
[----:B------:R0:W-:Y:S03]  /*10610*/  STL [R1+0x2c], R2 ;  /* 0x00002c0201007387 */ /* 0x0001e60000100800 */
[----:B------:R-:W-:Y:S02]  /*10620*/  @!P0 IMAD.IADD R16, R16, 0x1, -R21 ;  /* 0x0000000110108824 */ /* 0x000fe400078e0a15 */
[----:B------:R-:W-:Y:S02]  /*10630*/  IMAD.MOV R13, RZ, RZ, -R13 ;  /* 0x000000ffff0d7224 */ /* 0x000fe400078e0a0d */
[----:B------:R-:W-:-:S02]  /*10640*/  @!P2 IMAD.IADD R11, R11, 0x1, -R21 ;  /* 0x000000010b0ba824 */ /* 0x000fc400078e0a15 */
[----:B0-----:R-:W-:Y:S02]  /*10650*/  IMAD.MOV.U32 R2, RZ, RZ, R16 ;  /* 0x000000ffff027224 */ /* 0x001fe400078e0010 */
[----:B------:R-:W-:Y:S02]  /*10660*/  @!P5 IMAD.IADD R17, R17, 0x1, -R21 ;  /* 0x000000011111d824 */ /* 0x000fe400078e0a15 */
[C---:B------:R-:W-:Y:S02]  /*10670*/  IMAD R12, R21.reuse, R13, R12 ;  /* 0x0000000d150c7224 */ /* 0x040fe400078e020c */
[----:B------:R-:W-:Y:S02]  /*10680*/  @!P1 IMAD.MOV R2, RZ, RZ, -R2 ;  /* 0x000000ffff029224 */ /* 0x000fe400078e0a02 */
[----:B------:R-:W-:Y:S01]  /*10690*/  @!P4 IMAD.MOV R11, RZ, RZ, -R11 ;  /* 0x000000ffff0bc224 */ /* 0x000fe200078e0a0b */
[----:B------:R-:W-:Y:S02]  /*106a0*/  ISETP.GT.U32.AND P6, PT, R21, R17, PT ;  /* 0x000000111500720c */ /* 0x000fe40003fc4070 */
[----:B------:R-:W-:-:S02]  /*106b0*/  ISETP.GE.AND P5, PT, R19, RZ, PT ;  /* 0x000000ff1300720c */ /* 0x000fc40003fa6270 */
[----:B------:R-:W-:-:S09]  /*106c0*/  ISETP.GT.U32.AND P0, PT, R21, R12, PT ;  /* 0x0000000c1500720c */ /* 0x000fd20003f04070 */
[----:B------:R-:W-:-:S04]  /*106d0*/  @!P6 IMAD.IADD R17, R17, 0x1, -R21 ;  /* 0x000000011111e824 */ /* 0x000fc800078e0a15 */
[----:B------:R-:W-:-:S05]  /*106e0*/  @!P0 IMAD.IADD R12, R12, 0x1, -R21 ;  /* 0x000000010c0c8824 */ /* 0x000fca00078e0a15 */
[----:B------:R-:W-:-:S13]  /*106f0*/  ISETP.GT.U32.AND P1, PT, R21, R12, PT ;  /* 0x0000000c1500720c */ /* 0x000fda0003f24070 */
[----:B------:R-:W-:-:S04]  /*10700*/  @!P1 IMAD.IADD R12, R12, 0x1, -R21 ;  /* 0x000000010c0c9824 */ /* 0x000fc800078e0a15 */
[----:B------:R-:W-:Y:S01]  /*10710*/  @!P3 IMAD.MOV R12, RZ, RZ, -R12 ;  /* 0x000000ffff0cb224 */ /* 0x000fe200078e0a0c */
[----:B--2---:R-:W-:Y:S02]  /*10720*/  IABS R13, R27 ;  /* 0x0000001b000d7213 */ /* 0x004fe40000000000 */
[----:B------:R-:W-:Y:S02]  /*10730*/  ISETP.GE.AND P2, PT, R27, RZ, PT ;  /* 0x000000ff1b00720c */ /* 0x000fe40003f46270 */
[----:B------:R-:W2:Y:S04]  /*10740*/  LDL.LU R27, [R1+0x57c] ;  /* 0x00057c00011b7983 */ /* 0x000ea80000300800 */
[----:B------:R-:W2:Y:S04]  /*10750*/  LDL.LU R9, [R1+0x588] ;  /* 0x0005880001097983 */ /* 0x000ea80000300800 */
[----:B------:R-:W2:Y:S04]  /*10760*/  LDL.LU R8, [R1+0x58c] ;  /* 0x00058c0001087983 */ /* 0x000ea80000300800 */
[----:B------:R-:W-:Y:S04]  /*10770*/  STL [R1+0x28], R2 ;  /* 0x0000280201007387 */ /* 0x000fe80000100800 */
[----:B------:R0:W-:Y:S04]  /*10780*/  STL [R1+0x2538], R11 ;  /* 0x0025380b01007387 */ /* 0x0001e80000100800 */
[----:B0-----:R-:W2:Y:S01]  /*10790*/  LDL.LU R11, [R1+0x584] ;  /* 0x00058400010b7983 */ /* 0x001ea20000300800 */
[----:B------:R-:W-:-:S03]  /*107a0*/  IMAD.MOV.U32 R2, RZ, RZ, R17 ;  /* 0x000000ffff027224 */ /* 0x000fc600078e0011 */
[----:B------:R-:W2:Y:S01]  /*107b0*/  LDL.LU R7, [R1+0x590] ;  /* 0x0005900001077983 */ /* 0x000ea20000300800 */
[----:B------:R-:W-:-:S05]  /*107c0*/  @!P5 IMAD.MOV R2, RZ, RZ, -R2 ;  /* 0x000000ffff02d224 */ /* 0x000fca00078e0a02 */
[----:B------:R0:W-:Y:S04]  /*107d0*/  STL [R1+0x20], R2 ;  /* 0x0000200201007387 */ /* 0x0001e80000100800 */
[----:B------:R-:W2:Y:S04]  /*107e0*/  LDL.LU R6, [R1+0x594] ;  /* 0x0005940001067983 */ /* 0x000ea80000300800 */
[----:B------:R-:W2:Y:S04]  /*107f0*/  LDL.LU R29, [R1+0x598] ;  /* 0x00059800011d7983 */ /* 0x000ea80000300800 */
[----:B0-----:R-:W2:Y:S04]  /*10800*/  LDL.LU R2, [R1+0x59c] ;  /* 0x00059c0001027983 */ /* 0x001ea80000300800 */
[----:B------:R-:W-:Y:S04]  /*10810*/  STL [R1+0x253c], R12 ;  /* 0x00253c0c01007387 */ /* 0x000fe80000100800 */
[----:B------:R-:W2:Y:S04]  /*10820*/  LDL.LU R4, [R1+0x5a0] ;  /* 0x0005a00001047983 */ /* 0x000ea80000300800 */
[----:B------:R-:W2:Y:S01]  /*10830*/  LDL.LU R5, [R1+0x5a4] ;  /* 0x0005a40001057983 */ /* 0x000ea20000300800 */
[----:B------:R-:W-:-:S04]  /*10840*/  IMAD.HI.U32 R19, R0, R13, RZ ;  /* 0x0000000d00137227 */ /* 0x000fc800078e00ff */
[----:B------:R-:W-:Y:S01]  /*10850*/  IMAD.MOV R19, RZ, RZ, -R19 ;  /* 0x000000ffff137224 */ /* 0x000fe200078e0a13 */
[----:B----4-:R-:W-:-:S03]  /*10860*/  IABS R15, R20 ;  /* 0x00000014000f7213 */ /* 0x010fc60000000000 */
[----:B------:R-:W-:Y:S02]  /*10870*/  IMAD R13, R21, R19, R13 ;  /* 0x00000013150d7224 */ /* 0x000fe400078e020d */
[----:B------:R-:W-:-:S03]  /*10880*/  IMAD.HI.U32 R16, R0, R15, RZ ;  /* 0x0000000f00107227 */ /* 0x000fc600078e00ff */
[----:B------:R-:W-:Y:S01]  /*10890*/  ISETP.GT.U32.AND P4, PT, R21, R13, PT ;  /* 0x0000000d1500720c */ /* 0x000fe20003f84070 */
[----:B------:R-:W-:-:S04]  /*108a0*/  IMAD.MOV R16, RZ, RZ, -R16 ;  /* 0x000000ffff107224 */ /* 0x000fc800078e0a10 */
[----:B------:R-:W-:Y:S01]  /*108b0*/  IMAD R15, R21, R16, R15 ;  /* 0x00000010150f7224 */ /* 0x000fe200078e020f */
[----:B-----5:R-:W-:-:S07]  /*108c0*/  IABS R16, R28 ;  /* 0x0000001c00107213 */ /* 0x020fce0000000000 */
[----:B------:R-:W-:Y:S02]  /*108d0*/  @!P4 IMAD.IADD R13, R13, 0x1, -R21 ;  /* 0x000000010d0dc824 */ /* 0x000fe400078e0a15 */
[----:B------:R-:W-:-:S03]  /*108e0*/  IMAD.MOV.U32 R23, RZ, RZ, R16 ;  /* 0x000000ffff177224 */ /* 0x000fc600078e0010 */
[----:B------:R-:W-:Y:S01]  /*108f0*/  ISETP.GT.U32.AND P4, PT, R21, R13, PT ;  /* 0x0000000d1500720c */ /* 0x000fe20003f84070 */
[----:B------:R-:W-:-:S04]  /*10900*/  IMAD.HI.U32 R16, R0, R23, RZ ;  /* 0x0000001700107227 */ /* 0x000fc800078e00ff */
[----:B------:R-:W-:Y:S01]  /*10910*/  IMAD.MOV R16, RZ, RZ, -R16 ;  /* 0x000000ffff107224 */ /* 0x000fe200078e0a10 */
[----:B---3--:R-:W-:Y:S02]  /*10920*/  IABS R14, R22 ;  /* 0x00000016000e7213 */ /* 0x008fe40000000000 */
[C---:B------:R-:W-:Y:S01]  /*10930*/  ISETP.GT.U32.AND P3, PT, R21.reuse, R15, PT ;  /* 0x0000000f1500720c */ /* 0x040fe20003f64070 */
[----:B------:R-:W-:-:S04]  /*10940*/  IMAD R16, R21, R16, R23 ;  /* 0x0000001015107224 */ /* 0x000fc800078e0217 */
[----:B------:R-:W-:Y:S02]  /*10950*/  @!P4 IMAD.IADD R13, R13, 0x1, -R21 ;  /* 0x000000010d0dc824 */ /* 0x000fe400078e0a15 */
[----:B------:R-:W-:Y:S01]  /*10960*/  IMAD.HI.U32 R18, R0, R14, RZ ;  /* 0x0000000e00127227 */ /* 0x000fe200078e00ff */
[----:B------:R-:W-:-:S03]  /*10970*/  ISETP.GT.U32.AND P4, PT, R21, R16, PT ;  /* 0x000000101500720c */ /* 0x000fc60003f84070 */
[----:B------:R-:W-:Y:S01]  /*10980*/  IMAD.MOV R18, RZ, RZ, -R18 ;  /* 0x000000ffff127224 */ /* 0x000fe200078e0a12 */
[----:B------:R-:W-:-:S03]  /*10990*/  ISETP.GE.AND P6, PT, R22, RZ, PT ;  /* 0x000000ff1600720c */ /* 0x000fc60003fc6270 */
[----:B------:R-:W-:Y:S02]  /*109a0*/  IMAD R14, R21, R18, R14 ;  /* 0x00000012150e7224 */ /* 0x000fe400078e020e */
[----:B------:R-:W-:Y:S01]  /*109b0*/  @!P3 IMAD.IADD R15, R15, 0x1, -R21 ;  /* 0x000000010f0fb824 */ /* 0x000fe200078e0a15 */
[----:B------:R-:W-:-:S03]  /*109c0*/  ISETP.GE.AND P0, PT, R20, RZ, PT ;  /* 0x000000ff1400720c */ /* 0x000fc60003f06270 */
[----:B------:R-:W-:Y:S01]  /*109d0*/  @!P4 IMAD.IADD R16, R16, 0x1, -R21 ;  /* 0x000000011010c824 */ /* 0x000fe200078e0a15 */
[C---:B------:R-:W-:Y:S02]  /*109e0*/  ISETP.GT.U32.AND P4, PT, R21.reuse, R15, PT ;  /* 0x0000000f1500720c */ /* 0x040fe40003f84070 */
[----:B------:R-:W-:-:S11]  /*109f0*/  ISETP.GT.U32.AND P1, PT, R21, R14, PT ;  /* 0x0000000e1500720c */ /* 0x000fd60003f24070 */
[--C-:B------:R-:W-:Y:S02]  /*10a00*/  @!P4 IMAD.IADD R15, R15, 0x1, -R21.reuse ;  /* 0x000000010f0fc824 */ /* 0x100fe400078e0a15 */
[----:B------:R-:W-:-:S05]  /*10a10*/  @!P1 IMAD.IADD R14, R14, 0x1, -R21 ;  /* 0x000000010e0e9824 */ /* 0x000fca00078e0a15 */
[C---:B------:R-:W-:Y:S02]  /*10a20*/  ISETP.GT.U32.AND P1, PT, R21.reuse, R14, PT ;  /* 0x0000000e1500720c */ /* 0x040fe40003f24070 */
[----:B------:R-:W-:Y:S01]  /*10a30*/  ISETP.GE.AND P5, PT, R28, RZ, PT ;  /* 0x000000ff1c00720c */ /* 0x000fe20003fa6270 */
[----:B------:R-:W-:Y:S01]  /*10a40*/  @!P2 IMAD.MOV R13, RZ, RZ, -R13 ;  /* 0x000000ffff0da224 */ /* 0x000fe200078e0a0d */
[----:B------:R-:W-:-:S09]  /*10a50*/  ISETP.GT.U32.AND P2, PT, R21, R16, PT ;  /* 0x000000101500720c */ /* 0x000fd20003f44070 */
[----:B------:R-:W-:-:S04]  /*10a60*/  @!P1 IMAD.IADD R14, R14, 0x1, -R21 ;  /* 0x000000010e0e9824 */ /* 0x000fc800078e0a15 */
[----:B------:R-:W-:Y:S02]  /*10a70*/  @!P2 IMAD.IADD R16, R16, 0x1, -R21 ;  /* 0x000000011010a824 */ /* 0x000fe400078e0a15 */
[----:B------:R-:W-:Y:S02]  /*10a80*/  @!P6 IMAD.MOV R14, RZ, RZ, -R14 ;  /* 0x000000ffff0ee224 */ /* 0x000fe400078e0a0e */
[----:B------:R-:W-:Y:S02]  /*10a90*/  @!P0 IMAD.MOV R15, RZ, RZ, -R15 ;  /* 0x000000ffff0f8224 */ /* 0x000fe400078e0a0f */
[----:B------:R-:W-:Y:S01]  /*10aa0*/  @!P5 IMAD.MOV R16, RZ, RZ, -R16 ;  /* 0x000000ffff10d224 */ /* 0x000fe200078e0a10 */
[----:B------:R0:W-:Y:S01]  /*10ab0*/  STL [R1+0x2540], R13 ;  /* 0x0025400d01007387 */ /* 0x0001e20000100800 */
[----:B--2---:R-:W-:Y:S01]  /*10ac0*/  IABS R17, R27 ;  /* 0x0000001b00117213 */ /* 0x004fe20000000000 */
[----:B0-----:R-:W0:Y:S04]  /*10ad0*/  LDC R13, c[0x0][0x3ac] ;  /* 0x0000eb00ff0d7b82 */ /* 0x001e280000000800 */
[----:B------:R-:W-:Y:S01]  /*10ae0*/  IMAD.HI.U32 R22, R0, R17, RZ ;  /* 0x0000001100167227 */ /* 0x000fe200078e00ff */
[----:B------:R-:W-:-:S03]  /*10af0*/  IABS R20, R8 ;  /* 0x0000000800147213 */ /* 0x000fc60000000000 */
[----:B------:R-:W-:Y:S01]  /*10b00*/  IMAD.MOV R22, RZ, RZ, -R22 ;  /* 0x000000ffff167224 */ /* 0x000fe200078e0a16 */
[----:B------:R-:W-:-:S03]  /*10b10*/  IABS R19, R9 ;  /* 0x0000000900137213 */ /* 0x000fc60000000000 */
[----:B------:R-:W-:Y:S02]  /*10b20*/  IMAD R17, R21, R22, R17 ;  /* 0x0000001615117224 */ /* 0x000fe400078e0211 */
[----:B------:R-:W-:Y:S01]  /*10b30*/  IMAD.HI.U32 R22, R0, R20, RZ ;  /* 0x0000001400167227 */ /* 0x000fe200078e00ff */
[----:B------:R-:W-:-:S05]  /*10b40*/  IABS R18, R11 ;  /* 0x0000000b00127213 */ /* 0x000fca0000000000 */
[----:B------:R-:W-:-:S04]  /*10b50*/  IMAD.HI.U32 R24, R0, R18, RZ ;  /* 0x0000001200187227 */ /* 0x000fc800078e00ff */
[----:B------:R-:W-:Y:S01]  /*10b60*/  IMAD.MOV R24, RZ, RZ, -R24 ;  /* 0x000000ffff187224 */ /* 0x000fe200078e0a18 */
[----:B------:R-:W-:Y:S01]  /*10b70*/  IABS R25, R7 ;  /* 0x0000000700197213 */ /* 0x000fe20000000000 */
[----:B------:R-:W-:Y:S02]  /*10b80*/  IMAD.MOV R22, RZ, RZ, -R22 ;  /* 0x000000ffff167224 */ /* 0x000fe400078e0a16 */
[----:B------:R-:W-:Y:S02]  /*10b90*/  IMAD R18, R21, R24, R18 ;  /* 0x0000001815127224 */ /* 0x000fe400078e0212 */
[----:B------:R-:W-:-:S03]  /*10ba0*/  IMAD.HI.U32 R23, R0, R19, RZ ;  /* 0x0000001300177227 */ /* 0x000fc600078e00ff */
[C---:B------:R-:W-:Y:S01]  /*10bb0*/  ISETP.GT.U32.AND P4, PT, R21.reuse, R18, PT ;  /* 0x000000121500720c */ /* 0x040fe20003f84070 */
[----:B------:R-:W-:Y:S02]  /*10bc0*/  IMAD R20, R21, R22, R20 ;  /* 0x0000001615147224 */ /* 0x000fe400078e0214 */
[----:B------:R-:W-:Y:S01]  /*10bd0*/  IMAD.HI.U32 R22, R0, R25, RZ ;  /* 0x0000001900167227 */ /* 0x000fe200078e00ff */
[----:B------:R-:W-:-:S03]  /*10be0*/  ISETP.GE.AND P3, PT, R27, RZ, PT ;  /* 0x000000ff1b00720c */ /* 0x000fc60003f66270 */
[----:B------:R-:W-:Y:S01]  /*10bf0*/  IMAD.MOV R23, RZ, RZ, -R23 ;  /* 0x000000ffff177224 */ /* 0x000fe200078e0a17 */
[----:B------:R-:W-:Y:S01]  /*10c00*/  IABS R27, R6 ;  /* 0x00000006001b7213 */ /* 0x000fe20000000000 */
[----:B------:R-:W-:Y:S02]  /*10c10*/  IMAD.MOV R22, RZ, RZ, -R22 ;  /* 0x000000ffff167224 */ /* 0x000fe400078e0a16 */
[C---:B------:R-:W-:Y:S01]  /*10c20*/  IMAD R19, R21.reuse, R23, R19 ;  /* 0x0000001715137224 */ /* 0x040fe200078e0213 */
[----:B------:R-:W-:Y:S01]  /*10c30*/  IABS R23, R2 ;  /* 0x0000000200177213 */ /* 0x000fe20000000000 */
[----:B------:R-:W-:Y:S01]  /*10c40*/  IMAD R25, R21, R22, R25 ;  /* 0x0000001615197224 */ /* 0x000fe200078e0219 */
[----:B------:R-:W-:Y:S01]  /*10c50*/  IABS R24, R29 ;  /* 0x0000001d00187213 */ /* 0x000fe20000000000 */
[----:B------:R-:W-:-:S04]  /*10c60*/  IMAD.HI.U32 R26, R0, R27, RZ ;  /* 0x0000001b001a7227 */ /* 0x000fc800078e00ff */
[----:B------:R-:W-:Y:S02]  /*10c70*/  IMAD.MOV.U32 R22, RZ, RZ, R23 ;  /* 0x000000ffff167224 */ /* 0x000fe400078e0017 */
[----:B------:R-:W-:Y:S01]  /*10c80*/  @!P4 IMAD.IADD R18, R18, 0x1, -R21 ;  /* 0x000000011212c824 */ /* 0x000fe200078e0a15 */
[----:B------:R-:W-:Y:S01]  /*10c90*/  ISETP.GT.U32.AND P4, PT, R21, R25, PT ;  /* 0x000000191500720c */ /* 0x000fe20003f84070 */
[----:B------:R-:W-:Y:S02]  /*10ca0*/  IMAD.MOV R23, RZ, RZ, -R26 ;  /* 0x000000ffff177224 */ /* 0x000fe400078e0a1a */
[----:B------:R-:W-:-:S04]  /*10cb0*/  IMAD.HI.U32 R26, R0, R24, RZ ;  /* 0x00000018001a7227 */ /* 0x000fc800078e00ff */
[----:B------:R-:W-:-:S04]  /*10cc0*/  IMAD.MOV R26, RZ, RZ, -R26 ;  /* 0x000000ffff1a7224 */ /* 0x000fc800078e0a1a */
[----:B------:R-:W-:Y:S02]  /*10cd0*/  IMAD R24, R21, R26, R24 ;  /* 0x0000001a15187224 */ /* 0x000fe400078e0218 */
[----:B------:R-:W-:-:S03]  /*10ce0*/  @!P4 IMAD.IADD R25, R25, 0x1, -R21 ;  /* 0x000000011919c824 */ /* 0x000fc600078e0a15 */
[C---:B------:R-:W-:Y:S01]  /*10cf0*/  ISETP.GT.U32.AND P4, PT, R21.reuse, R24, PT ;  /* 0x000000181500720c */ /* 0x040fe20003f84070 */
[----:B------:R-:W-:Y:S01]  /*10d00*/  IMAD.HI.U32 R28, R0, R22, RZ ;  /* 0x00000016001c7227 */ /* 0x000fe200078e00ff */
[----:B------:R-:W-:-:S03]  /*10d10*/  ISETP.GT.U32.AND P1, PT, R21, R17, PT ;  /* 0x000000111500720c */ /* 0x000fc60003f24070 */
[----:B------:R-:W-:Y:S01]  /*10d20*/  IMAD R27, R21, R23, R27 ;  /* 0x00000017151b7224 */ /* 0x000fe200078e021b */
[----:B------:R-:W-:Y:S01]  /*10d30*/  IABS R23, R4 ;  /* 0x0000000400177213 */ /* 0x000fe20000000000 */
[----:B------:R-:W-:-:S04]  /*10d40*/  IMAD.MOV R28, RZ, RZ, -R28 ;  /* 0x000000ffff1c7224 */ /* 0x000fc800078e0a1c */
[C---:B------:R-:W-:Y:S02]  /*10d50*/  IMAD R22, R21.reuse, R28, R22 ;  /* 0x0000001c15167224 */ /* 0x040fe400078e0216 */
[----:B------:R-:W-:Y:S01]  /*10d60*/  @!P4 IMAD.IADD R24, R24, 0x1, -R21 ;  /* 0x000000011818c824 */ /* 0x000fe200078e0a15 */
[----:B------:R-:W-:Y:S01]  /*10d70*/  ISETP.GT.U32.AND P4, PT, R21, R25, PT ;  /* 0x000000191500720c */ /* 0x000fe20003f84070 */
[----:B------:R-:W-:-:S04]  /*10d80*/  IMAD.HI.U32 R28, R0, R23, RZ ;  /* 0x00000017001c7227 */ /* 0x000fc800078e00ff */
[----:B------:R-:W-:Y:S02]  /*10d90*/  IMAD.MOV R28, RZ, RZ, -R28 ;  /* 0x000000ffff1c7224 */ /* 0x000fe400078e0a1c */
[----:B------:R-:W-:Y:S01]  /*10da0*/  @!P1 IMAD.IADD R17, R17, 0x1, -R21 ;  /* 0x0000000111119824 */ /* 0x000fe200078e0a15 */
[C---:B------:R-:W-:Y:S01]  /*10db0*/  ISETP.GT.U32.AND P2, PT, R21.reuse, R19, PT ;  /* 0x000000131500720c */ /* 0x040fe20003f44070 */
[----:B------:R-:W-:-:S03]  /*10dc0*/  IMAD R23, R21, R28, R23 ;  /* 0x0000001c15177224 */ /* 0x000fc600078e0217 */
[----:B------:R-:W-:Y:S01]  /*10dd0*/  ISETP.GT.U32.AND P1, PT, R21, R17, PT ;  /* 0x000000111500720c */ /* 0x000fe20003f24070 */
[----:B------:R-:W-:Y:S01]  /*10de0*/  @!P4 IMAD.IADD R25, R25, 0x1, -R21 ;  /* 0x000000011919c824 */ /* 0x000fe200078e0a15 */
[----:B------:R-:W-:-:S07]  /*10df0*/  ISETP.GT.U32.AND P4, PT, R21, R23, PT ;  /* 0x000000171500720c */ /* 0x000fce0003f84070 */
[----:B------:R-:W-:Y:S01]  /*10e00*/  @!P2 IMAD.IADD R19, R19, 0x1, -R21 ;  /* 0x000000011313a824 */ /* 0x000fe200078e0a15 */
[----:B------:R-:W-:-:S03]  /*10e10*/  ISETP.GT.U32.AND P2, PT, R21, R27, PT ;  /* 0x0000001b1500720c */ /* 0x000fc60003f44070 */
[--C-:B------:R-:W-:Y:S01]  /*10e20*/  @!P1 IMAD.IADD R17, R17, 0x1, -R21.reuse ;  /* 0x0000000111119824 */ /* 0x100fe200078e0a15 */
[----:B------:R-:W-:Y:S01]  /*10e30*/  ISETP.GT.U32.AND P1, PT, R21, R20, PT ;  /* 0x000000141500720c */ /* 0x000fe20003f24070 */
[--C-:B------:R-:W-:Y:S01]  /*10e40*/  @!P4 IMAD.IADD R23, R23, 0x1, -R21.reuse ;  /* 0x000000011717c824 */ /* 0x100fe200078e0a15 */
[----:B------:R-:W-:Y:S02]  /*10e50*/  ISETP.GE.AND P4, PT, R29, RZ, PT ;  /* 0x000000ff1d00720c */ /* 0x000fe40003f86270 */
[----:B------:R-:W1:Y:S05]  /*10e60*/  S2R R29, SR_TID.X ;  /* 0x00000000001d7919 */ /* 0x000e6a0000002100 */
[----:B------:R-:W-:Y:S01]  /*10e70*/  @!P2 IMAD.IADD R27, R27, 0x1, -R21 ;  /* 0x000000011b1ba824 */ /* 0x000fe200078e0a15 */
[----:B------:R-:W-:-:S03]  /*10e80*/  ISETP.GT.U32.AND P2, PT, R21, R18, PT ;  /* 0x000000121500720c */ /* 0x000fc60003f44070 */
[----:B------:R-:W-:Y:S01]  /*10e90*/  @!P1 IMAD.IADD R20, R20, 0x1, -R21 ;  /* 0x0000000114149824 */ /* 0x000fe200078e0a15 */
[C---:B------:R-:W-:Y:S02]  /*10ea0*/  ISETP.GT.U32.AND P6, PT, R21.reuse, R19, PT ;  /* 0x000000131500720c */ /* 0x040fe40003fc4070 */
[----:B------:R-:W-:Y:S02]  /*10eb0*/  IABS R10, R5 ;  /* 0x00000005000a7213 */ /* 0x000fe40000000000 */
[----:B------:R-:W-:-:S03]  /*10ec0*/  ISETP.GT.U32.AND P0, PT, R21, R20, PT ;  /* 0x000000141500720c */ /* 0x000fc60003f04070 */
[----:B------:R-:W-:Y:S02]  /*10ed0*/  IMAD.MOV.U32 R26, RZ, RZ, R10 ;  /* 0x000000ffff1a7224 */ /* 0x000fe400078e000a */
[----:B------:R-:W-:Y:S01]  /*10ee0*/  @!P2 IMAD.IADD R18, R18, 0x1, -R21 ;  /* 0x000000011212a824 */ /* 0x000fe200078e0a15 */
[----:B------:R-:W-:Y:S01]  /*10ef0*/  ISETP.GT.U32.AND P2, PT, R21, R22, PT ;  /* 0x000000161500720c */ /* 0x000fe20003f44070 */
[----:B------:R-:W-:Y:S01]  /*10f00*/  IMAD.HI.U32 R0, R0, R26, RZ ;  /* 0x0000001a00007227 */ /* 0x000fe200078e00ff */
[----:B------:R-:W-:-:S03]  /*10f10*/  ISETP.GE.AND P1, PT, R11, RZ, PT ;  /* 0x000000ff0b00720c */ /* 0x000fc60003f26270 */
[--C-:B------:R-:W-:Y:S01]  /*10f20*/  @!P6 IMAD.IADD R19, R19, 0x1, -R21.reuse ;  /* 0x000000011313e824 */ /* 0x100fe200078e0a15 */
[----:B------:R-:W-:Y:S01]  /*10f30*/  ISETP.GE.AND P6, PT, R9, RZ, PT ;  /* 0x000000ff0900720c */ /* 0x000fe20003fc6270 */
[----:B------:R-:W-:Y:S02]  /*10f40*/  IMAD.MOV R0, RZ, RZ, -R0 ;  /* 0x000000ffff007224 */ /* 0x000fe400078e0a00 */
[--C-:B------:R-:W-:Y:S01]  /*10f50*/  @!P0 IMAD.IADD R20, R20, 0x1, -R21.reuse ;  /* 0x0000000114148824 */ /* 0x100fe200078e0a15 */
[----:B------:R-:W-:Y:S01]  /*10f60*/  ISETP.GE.AND P0, PT, R8, RZ, PT ;  /* 0x000000ff0800720c */ /* 0x000fe20003f06270 */
[----:B------:R-:W-:Y:S01]  /*10f70*/  IMAD R26, R21, R0, R26 ;  /* 0x00000000151a7224 */ /* 0x000fe200078e021a */
[----:B-1----:R-:W-:Y:S01]  /*10f80*/  LOP3.LUT R0, R29, 0x3, RZ, 0xc0, !PT ;  /* 0x000000031d007812 */ /* 0x002fe200078ec0ff */
[----:B------:R-:W-:Y:S01]  /*10f90*/  @!P2 IMAD.IADD R22, R22, 0x1, -R21 ;  /* 0x000000011616a824 */ /* 0x000fe200078e0a15 */
[----:B------:R-:W-:Y:S01]  /*10fa0*/  SHF.R.U32.HI R28, RZ, 0x2, R29 ;  /* 0x00000002ff1c7819 */ /* 0x000fe2000001161d */
[----:B------:R-:W-:-:S02]  /*10fb0*/  @!P3 IMAD.MOV R17, RZ, RZ, -R17 ;  /* 0x000000ffff11b224 */ /* 0x000fc400078e0a11 */
[----:B------:R-:W-:Y:S01]  /*10fc0*/  IMAD R0, R0, 0x110, RZ ;  /* 0x0000011000007824 */ /* 0x000fe200078e02ff */
[----:B------:R-:W-:Y:S01]  /*10fd0*/  SGXT.U32 R28, R28, 0x3 ;  /* 0x000000031c1c781a */ /* 0x000fe20000000000 */
[----:B------:R-:W-:Y:S01]  /*10fe0*/  @!P1 IMAD.MOV R18, RZ, RZ, -R18 ;  /* 0x000000ffff129224 */ /* 0x000fe200078e0a12 */
[----:B------:R-:W-:Y:S01]  /*10ff0*/  STL [R1+0x2544], R14 ;  /* 0x0025440e01007387 */ /* 0x000fe20000100800 */
[C---:B------:R-:W-:Y:S01]  /*11000*/  ISETP.GT.U32.AND P2, PT, R21.reuse, R22, PT ;  /* 0x000000161500720c */ /* 0x040fe20003f44070 */
[----:B------:R-:W-:Y:S01]  /*11010*/  @!P6 IMAD.MOV R19, RZ, RZ, -R19 ;  /* 0x000000ffff13e224 */ /* 0x000fe200078e0a13 */
[----:B------:R-:W-:Y:S01]  /*11020*/  LOP3.LUT R0, R0, R28, RZ, 0xfc, !PT ;  /* 0x0000001c00007212 */ /* 0x000fe200078efcff */
[----:B------:R-:W-:Y:S01]  /*11030*/  STL [R1+0x2548], R15 ;  /* 0x0025480f01007387 */ /* 0x000fe20000100800 */
[----:B------:R-:W-:Y:S01]  /*11040*/  @!P0 IMAD.MOV R20, RZ, RZ, -R20 ;  /* 0x000000ffff148224 */ /* 0x000fe200078e0a14 */
[C---:B------:R-:W-:Y:S02]  /*11050*/  ISETP.GT.U32.AND P5, PT, R21.reuse, R27, PT ;  /* 0x0000001b1500720c */ /* 0x040fe40003fa4070 */
[----:B------:R-:W-:Y:S01]  /*11060*/  STL [R1+0x254c], R16 ;  /* 0x00254c1001007387 */ /* 0x000fe20000100800 */
[----:B------:R-:W-:-:S03]  /*11070*/  ISETP.GT.U32.AND P6, PT, R21, R23, PT ;  /* 0x000000171500720c */ /* 0x000fc60003fc4070 */
[----:B------:R-:W-:Y:S04]  /*11080*/  STL [R1+0x2550], R17 ;  /* 0x0025501101007387 */ /* 0x000fe80000100800 */
[----:B------:R-:W-:Y:S04]  /*11090*/  STL [R1+0x2554], R18 ;  /* 0x0025541201007387 */ /* 0x000fe80000100800 */
[----:B------:R-:W-:Y:S01]  /*110a0*/  STL [R1+0x2558], R19 ;  /* 0x0025581301007387 */ /* 0x000fe20000100800 */
[----:B------:R-:W-:-:S03]  /*110b0*/  ISETP.GE.AND P0, PT, R2, RZ, PT ;  /* 0x000000ff0200720c */ /* 0x000fc60003f06270 */
[----:B------:R-:W-:Y:S01]  /*110c0*/  STL [R1+0x255c], R20 ;  /* 0x00255c1401007387 */ /* 0x000fe20000100800 */
[----:B------:R-:W-:-:S03]  /*110d0*/  LOP3.LUT R2, R29, 0x7, RZ, 0xc0, !PT ;  /* 0x000000071d027812 */ /* 0x000fc600078ec0ff */
[----:B------:R1:W-:Y:S04]  /*110e0*/  STL [R1+0x23e4], R0 ;  /* 0x0023e40001007387 */ /* 0x0003e80000100800 */
[----:B------:R-:W2:Y:S01]  /*110f0*/  LDL.LU R11, [R1+0x470] ;  /* 0x00047000010b7983 */ /* 0x000ea20000300800 */
[----:B------:R-:W-:Y:S01]  /*11100*/  @!P2 IMAD.IADD R22, R22, 0x1, -R21 ;  /* 0x000000011616a824 */ /* 0x000fe200078e0a15 */
[----:B------:R-:W-:Y:S02]  /*11110*/  ISETP.GE.AND P2, PT, R4, RZ, PT ;  /* 0x000000ff0400720c */ /* 0x000fe40003f46270 */
[----:B------:R-:W3:Y:S01]  /*11120*/  LDL.LU R10, [R1+0x46c] ;  /* 0x00046c00010a7983 */ /* 0x000ee20000300800 */
[----:B------:R-:W-:-:S03]  /*11130*/  IMAD R2, R2, 0x90, RZ ;  /* 0x0000009002027824 */ /* 0x000fc600078e02ff */
[----:B------:R-:W4:Y:S01]  /*11140*/  LDL.LU R9, [R1+0x468] ;  /* 0x0004680001097983 */ /* 0x000f220000300800 */
[----:B------:R-:W-:-:S03]  /*11150*/  IMAD.SHL.U32 R4, R29, 0x2, RZ ;  /* 0x000000021d047824 */ /* 0x000fc600078e00ff */
[----:B------:R-:W5:Y:S01]  /*11160*/  LDL.LU R8, [R1+0x464] ;  /* 0x0004640001087983 */ /* 0x000f620000300800 */
[--C-:B------:R-:W-:Y:S01]  /*11170*/  @!P5 IMAD.IADD R27, R27, 0x1, -R21.reuse ;  /* 0x000000011b1bd824 */ /* 0x100fe200078e0a15 */
[----:B------:R-:W-:Y:S01]  /*11180*/  ISETP.GE.AND P5, PT, R7, RZ, PT ;  /* 0x000000ff0700720c */ /* 0x000fe20003fa6270 */
[----:B------:R-:W-:Y:S01]  /*11190*/  @!P6 IMAD.IADD R23, R23, 0x1, -R21 ;  /* 0x000000011717e824 */ /* 0x000fe200078e0a15 */
[----:B------:R-:W-:Y:S01]  /*111a0*/  ISETP.GE.AND P1, PT, R6, RZ, PT ;  /* 0x000000ff0600720c */ /* 0x000fe20003f26270 */
[----:B------:R-:W5:Y:S01]  /*111b0*/  LDL.LU R7, [R1+0x458] ;  /* 0x0004580001077983 */ /* 0x000f620000300800 */
[----:B------:R-:W-:Y:S02]  /*111c0*/  ISETP.GE.AND P6, PT, R5, RZ, PT ;  /* 0x000000ff0500720c */ /* 0x000fe40003fc6270 */
[----:B-1----:R-:W-:Y:S01]  /*111d0*/  LOP3.LUT R0, R2, 0x30, R4, 0x78, !PT ;  /* 0x0000003002007812 */ /* 0x002fe200078e7804 */
[----:B------:R-:W5:Y:S04]  /*111e0*/  LDL.LU R6, [R1+0x454] ;  /* 0x0004540001067983 */ /* 0x000f680000300800 */
[----:B------:R-:W5:Y:S04]  /*111f0*/  LDL.LU R5, [R1+0x450] ;  /* 0x0004500001057983 */ /* 0x000f680000300800 */
[----:B------:R-:W5:Y:S01]  /*11200*/  LDL.LU R4, [R1+0x44c] ;  /* 0x00044c0001047983 */ /* 0x000f620000300800 */
[----:B------:R-:W-:-:S02]  /*11210*/  ISETP.GT.U32.AND P3, PT, R21, R24, PT ;  /* 0x000000181500720c */ /* 0x000fc40003f64070 */
[----:B------:R-:W-:Y:S01]  /*11220*/  LOP3.LUT R29, R29, 0x3f, RZ, 0xc0, !PT ;  /* 0x0000003f1d1d7812 */ /* 0x000fe200078ec0ff */
[----:B------:R-:W-:Y:S01]  /*11230*/  @!P5 IMAD.MOV R25, RZ, RZ, -R25 ;  /* 0x000000ffff19d224 */ /* 0x000fe200078e0a19 */
[----:B------:R-:W5:Y:S09]  /*11240*/  LDL.LU R2, [R1+0x448] ;  /* 0x0004480001027983 */ /* 0x000f720000300800 */
[----:B------:R-:W-:Y:S01]  /*11250*/  @!P3 IMAD.IADD R24, R24, 0x1, -R21 ;  /* 0x000000011818b824 */ /* 0x000fe200078e0a15 */
[----:B------:R-:W-:-:S13]  /*11260*/  ISETP.GT.U32.AND P3, PT, R21, R26, PT ;  /* 0x0000001a1500720c */ /* 0x000fda0003f64070 */
[----:B------:R-:W-:-:S05]  /*11270*/  @!P3 IMAD.IADD R26, R26, 0x1, -R21 ;  /* 0x000000011a1ab824 */ /* 0x000fca00078e0a15 */
[----:B------:R-:W-:Y:S01]  /*11280*/  ISETP.GT.U32.AND P3, PT, R21, R26, PT ;  /* 0x0000001a1500720c */ /* 0x000fe20003f64070 */
[----:B0-----:R-:W-:Y:S02]  /*11290*/  IMAD R12, R29, R13, RZ ;  /* 0x0000000d1d0c7224 */ /* 0x001fe400078e02ff */
[----:B------:R-:W5:Y:S02]  /*112a0*/  LDL.LU R29, [R1+0x444] ;  /* 0x00044400011d7983 */ /* 0x000f640000300800 */
[----:B------:R-:W-:Y:S01]  /*112b0*/  IMAD R0, R13, 0x40, R12 ;  /* 0x000000400d007824 */ /* 0x000fe200078e020c */
[----:B------:R-:W-:-:S07]  /*112c0*/  IADD3 R28, P5, PT, R12, UR14, RZ ;  /* 0x0000000e0c1c7c10 */ /* 0x000fce000ffbe0ff */
[----:B------:R-:W-:Y:S02]  /*112d0*/  @!P3 IMAD.IADD R26, R26, 0x1, -R21 ;  /* 0x000000011a1ab824 */ /* 0x000fe400078e0a15 */
[----:B------:R-:W-:Y:S01]  /*112e0*/  IMAD.MOV.U32 R21, RZ, RZ, R27 ;  /* 0x000000ffff157224 */ /* 0x000fe200078e001b */
[----:B------:R-:W-:-:S03]  /*112f0*/  ISETP.NE.AND P3, PT, R3, RZ, PT ;  /* 0x000000ff0300720c */ /* 0x000fc60003f65270 */
[----:B------:R-:W-:Y:S01]  /*11300*/  @!P1 IMAD.MOV R21, RZ, RZ, -R21 ;  /* 0x000000ffff159224 */ /* 0x000fe200078e0a15 */
[----:B------:R-:W-:Y:S01]  /*11310*/  IADD3 R27, P1, PT, R0, UR14, RZ ;  /* 0x0000000e001b7c10 */ /* 0x000fe2000ff3e0ff */
[----:B------:R-:W-:Y:S01]  /*11320*/  @!P4 IMAD.MOV R24, RZ, RZ, -R24 ;  /* 0x000000ffff18c224 */ /* 0x000fe200078e0a18 */
[----:B------:R-:W-:Y:S01]  /*11330*/  LOP3.LUT R3, RZ, R3, RZ, 0x33, !PT ;  /* 0x00000003ff037212 */ /* 0x000fe200078e33ff */
[----:B------:R-:W-:Y:S01]  /*11340*/  STL [R1+0x2560], R25 ;  /* 0x0025601901007387 */ /* 0x000fe20000100800 */
[----:B------:R-:W-:Y:S02]  /*11350*/  @!P0 IMAD.MOV R22, RZ, RZ, -R22 ;  /* 0x000000ffff168224 */ /* 0x000fe400078e0a16 */
[----:B------:R-:W-:Y:S01]  /*11360*/  @!P2 IMAD.MOV R23, RZ, RZ, -R23 ;  /* 0x000000ffff17a224 */ /* 0x000fe200078e0a17 */
[----:B------:R-:W-:Y:S01]  /*11370*/  STL [R1+0x2564], R21 ;  /* 0x0025641501007387 */ /* 0x000fe20000100800 */
[----:B------:R-:W-:-:S03]  /*11380*/  @!P6 IMAD.MOV R26, RZ, RZ, -R26 ;  /* 0x000000ffff1ae224 */ /* 0x000fc600078e0a1a */
[----:B------:R-:W-:Y:S04]  /*11390*/  STL [R1+0x2448], R28 ;  /* 0x0024481c01007387 */ /* 0x000fe80000100800 */
[----:B------:R-:W-:Y:S04]  /*113a0*/  STL [R1+0x244c], R27 ;  /* 0x00244c1b01007387 */ /* 0x000fe80000100800 */
[----:B------:R-:W-:Y:S04]  /*113b0*/  STL [R1+0x2568], R24 ;  /* 0x0025681801007387 */ /* 0x000fe80000100800 */
[----:B------:R-:W-:Y:S04]  /*113c0*/  STL [R1+0x256c], R22 ;  /* 0x00256c1601007387 */ /* 0x000fe80000100800 */
[----:B------:R-:W-:Y:S04]  /*113d0*/  STL [R1+0x2570], R23 ;  /* 0x0025701701007387 */ /* 0x000fe80000100800 */
[----:B------:R-:W-:Y:S01]  /*113e0*/  STL [R1+0x2574], R26 ;  /* 0x0025741a01007387 */ /* 0x000fe20000100800 */
[----:B--2---:R-:W-:-:S02]  /*113f0*/  SEL R0, R3, R11, !P3 ;  /* 0x0000000b03007207 */ /* 0x004fc40005800000 */
[----:B---3--:R-:W-:-:S03]  /*11400*/  SEL R10, R3, R10, !P3 ;  /* 0x0000000a030a7207 */ /* 0x008fc60005800000 */
[----:B------:R5:W-:Y:S01]  /*11410*/  STL [R1+0x44], R0 ;  /* 0x0000440001007387 */ /* 0x000be20000100800 */
[----:B----4-:R-:W-:-:S03]  /*11420*/  SEL R9, R3, R9, !P3 ;  /* 0x0000000903097207 */ /* 0x010fc60005800000 */
[----:B------:R-:W-:Y:S01]  /*11430*/  STL [R1+0x40], R10 ;  /* 0x0000400a01007387 */ /* 0x000fe20000100800 */
[----:B-----5:R-:W-:-:S03]  /*11440*/  SEL R0, R3, R8, !P3 ;  /* 0x0000000803007207 */ /* 0x020fc60005800000 */
[----:B------:R-:W-:Y:S01]  /*11450*/  STL [R1+0x3c], R9 ;  /* 0x00003c0901007387 */ /* 0x000fe20000100800 */
[----:B------:R-:W-:-:S03]  /*11460*/  SEL R7, R3, R7, !P3 ;  /* 0x0000000703077207 */ /* 0x000fc60005800000 */
[----:B------:R0:W-:Y:S01]  /*11470*/  STL [R1+0x38], R0 ;  /* 0x0000380001007387 */ /* 0x0001e20000100800 */
[----:B------:R-:W-:-:S03]  /*11480*/  SEL R6, R3, R6, !P3 ;  /* 0x0000000603067207 */ /* 0x000fc60005800000 */
[----:B------:R-:W-:Y:S01]  /*11490*/  STL [R1+0x8], R7 ;  /* 0x0000080701007387 */ /* 0x000fe20000100800 */
[C---:B------:R-:W-:Y:S02]  /*114a0*/  SEL R4, R3.reuse, R4, !P3 ;  /* 0x0000000403047207 */ /* 0x040fe40005800000 */
[C---:B0-----:R-:W-:Y:S01]  /*114b0*/  SEL R0, R3.reuse, R5, !P3 ;  /* 0x0000000503007207 */ /* 0x041fe20005800000 */
[----:B------:R-:W-:Y:S04]  /*114c0*/  STL [R1+0x70], R6 ;  /* 0x0000700601007387 */ /* 0x000fe80000100800 */
[----:B------:R0:W-:Y:S04]  /*114d0*/  STL [R1+0x74], R0 ;  /* 0x0000740001007387 */ /* 0x0001e80000100800 */
[----:B------:R-:W-:Y:S04]  /*114e0*/  STL [R1+0x88], R4 ;  /* 0x0000880401007387 */ /* 0x000fe80000100800 */
[----:B------:R-:W2:Y:S01]  /*114f0*/  LDL.LU R26, [R1+0x42c] ;  /* 0x00042c00011a7983 */ /* 0x000ea20000300800 */
[----:B------:R-:W-:-:S05]  /*11500*/  SEL R2, R3, R2, !P3 ;  /* 0x0000000203027207 */ /* 0x000fca0005800000 */
[----:B------:R-:W-:Y:S01]  /*11510*/  STL [R1+0x90], R2 ;  /* 0x0000900201007387 */ /* 0x000fe20000100800 */
[----:B0-----:R-:W-:-:S03]  /*11520*/  SEL R0, R3, R29, !P3 ;  /* 0x0000001d03007207 */ /* 0x001fc60005800000 */
[----:B--2---:R0:W-:Y:S04]  /*11530*/  STL [R1+0x25c0], R26 ;  /* 0x0025c01a01007387 */ /* 0x0041e80000100800 */
[----:B------:R-:W-:Y:S04]  /*11540*/  STL [R1+0xd8], R0 ;  /* 0x0000d80001007387 */ /* 0x000fe80000100800 */
[----:B0-----:R-:W2:Y:S04]  /*11550*/  LDL.LU R26, [R1+0x430] ;  /* 0x00043000011a7983 */ /* 0x001ea80000300800 */
[----:B--2---:R0:W-:Y:S04]  /*11560*/  STL [R1+0x25c4], R26 ;  /* 0x0025c41a01007387 */ /* 0x0041e80000100800 */
[----:B0-----:R-:W2:Y:S04]  /*11570*/  LDL.LU R26, [R1+0x43c] ;  /* 0x00043c00011a7983 */ /* 0x001ea80000300800 */
[----:B--2---:R0:W-:Y:S04]  /*11580*/  STL [R1+0x25c8], R26 ;  /* 0x0025c81a01007387 */ /* 0x0041e80000100800 */
[----:B0-----:R-:W2:Y:S04]  /*11590*/  LDL.LU R26, [R1+0x440] ;  /* 0x00044000011a7983 */ /* 0x001ea80000300800 */
[----:B------:R-:W3:Y:S04]  /*115a0*/  LDL.LU R23, [R1+0x428] ;  /* 0x0004280001177983 */ /* 0x000ee80000300800 */
[----:B------:R-:W4:Y:S04]  /*115b0*/  LDL.LU R22, [R1+0x424] ;  /* 0x0004240001167983 */ /* 0x000f280000300800 */
[----:B------:R-:W5:Y:S04]  /*115c0*/  LDL.LU R24, [R1+0x41c] ;  /* 0x00041c0001187983 */ /* 0x000f680000300800 */
[----:B------:R-:W3:Y:S04]  /*115d0*/  LDL.LU R27, [R1+0x400] ;  /* 0x00040000011b7983 */ /* 0x000ee80000300800 */
        /* <DEDUP_REMOVED lines=22> */
[----:B------:R-:W3:Y:S01]  /*11740*/  LDL.LU R29, [R1+0x2f4] ;  /* 0x0002f400011d7983 */ /* 0x000ee20000300800 */
[----:B--2---:R-:W-:-:S05]  /*11750*/  SEL R26, R3, R26, !P3 ;  /* 0x0000001a031a7207 */ /* 0x004fca0005800000 */
[----:B------:R0:W-:Y:S04]  /*11760*/  STL [R1+0xf0], R26 ;  /* 0x0000f01a01007387 */ /* 0x0001e80000100800 */
[----:B0-----:R-:W2:Y:S02]  /*11770*/  LDL.LU R26, [R1+0x25c8] ;  /* 0x0025c800011a7983 */ /* 0x001ea40000300800 */
[----:B--2---:R-:W-:-:S05]  /*11780*/  SEL R26, R3, R26, !P3 ;  /* 0x0000001a031a7207 */ /* 0x004fca0005800000 */
[----:B------:R0:W-:Y:S04]  /*11790*/  STL [R1+0xf8], R26 ;  /* 0x0000f81a01007387 */ /* 0x0001e80000100800 */
[----:B0-----:R-:W2:Y:S02]  /*117a0*/  LDL.LU R26, [R1+0x25c4] ;  /* 0x0025c400011a7983 */ /* 0x001ea40000300800 */
[----:B--2---:R-:W-:-:S05]  /*117b0*/  SEL R26, R3, R26, !P3 ;  /* 0x0000001a031a7207 */ /* 0x004fca0005800000 */
[----:B------:R0:W-:Y:S04]  /*117c0*/  STL [R1+0x100], R26 ;  /* 0x0001001a01007387 */ /* 0x0001e80000100800 */
[----:B0-----:R-:W2:Y:S01]  /*117d0*/  LDL.LU R26, [R1+0x25c0] ;  /* 0x0025c000011a7983 */ /* 0x001ea20000300800 */
[C---:B---3--:R-:W-:Y:S02]  /*117e0*/  SEL R23, R3.reuse, R23, !P3 ;  /* 0x0000001703177207 */ /* 0x048fe40005800000 */
[C---:B------:R-:W-:Y:S02]  /*117f0*/  SEL R19, R3.reuse, R19, !P3 ;  /* 0x0000001303137207 */ /* 0x040fe40005800000 */
[C---:B------:R-:W-:Y:S02]  /*11800*/  SEL R18, R3.reuse, R18, !P3 ;  /* 0x0000001203127207 */ /* 0x040fe40005800000 */
[----:B------:R-:W-:-:S02]  /*11810*/  SEL R16, R3, R16, !P3 ;  /* 0x0000001003107207 */ /* 0x000fc40005800000 */
[C---:B------:R-:W-:Y:S02]  /*11820*/  SEL R15, R3.reuse, R15, !P3 ;  /* 0x0000000f030f7207 */ /* 0x040fe40005800000 */
[C---:B------:R-:W-:Y:S02]  /*11830*/  SEL R13, R3.reuse, R13, !P3 ;  /* 0x0000000d030d7207 */ /* 0x040fe40005800000 */
[C---:B------:R-:W-:Y:S02]  /*11840*/  SEL R12, R3.reuse, R12, !P3 ;  /* 0x0000000c030c7207 */ /* 0x040fe40005800000 */
[C---:B------:R-:W-:Y:S02]  /*11850*/  SEL R10, R3.reuse, R10, !P3 ;  /* 0x0000000a030a7207 */ /* 0x040fe40005800000 */
[C---:B------:R-:W-:Y:S02]  /*11860*/  SEL R9, R3.reuse, R9, !P3 ;  /* 0x0000000903097207 */ /* 0x040fe40005800000 */
[----:B------:R-:W-:-:S02]  /*11870*/  SEL R7, R3, R7, !P3 ;  /* 0x0000000703077207 */ /* 0x000fc40005800000 */
[C---:B------:R-:W-:Y:S02]  /*11880*/  SEL R6, R3.reuse, R6, !P3 ;  /* 0x0000000603067207 */ /* 0x040fe40005800000 */
[C---:B------:R-:W-:Y:S02]  /*11890*/  SEL R4, R3.reuse, R4, !P3 ;  /* 0x0000000403047207 */ /* 0x040fe40005800000 */
[----:B--2---:R-:W-:-:S05]  /*118a0*/  SEL R26, R3, R26, !P3 ;  /* 0x0000001a031a7207 */ /* 0x004fca0005800000 */
[----:B------:R4:W-:Y:S04]  /*118b0*/  STL [R1+0x1b8], R26 ;  /* 0x0001b81a01007387 */ /* 0x0009e80000100800 */
[----:B------:R5:W-:Y:S01]  /*118c0*/  STL [R1+0x22c], R23 ;  /* 0x00022c1701007387 */ /* 0x000be20000100800 */
[C---:B----4-:R-:W-:Y:S02]  /*118d0*/  SEL R26, R3.reuse, R22, !P3 ;  /* 0x00000016031a7207 */ /* 0x050fe40005800000 */
[C---:B------:R-:W-:Y:S02]  /*118e0*/  SEL R22, R3.reuse, R27, !P3 ;  /* 0x0000001b03167207 */ /* 0x040fe40005800000 */
[C---:B-----5:R-:W-:Y:S01]  /*118f0*/  SEL R23, R3.reuse, R24, !P3 ;  /* 0x0000001803177207 */ /* 0x060fe20005800000 */
[----:B------:R-:W-:Y:S01]  /*11900*/  STL [R1+0x234], R26 ;  /* 0x0002341a01007387 */ /* 0x000fe20000100800 */
[----:B------:R-:W-:-:S03]  /*11910*/  SEL R24, R3, R28, !P3 ;  /* 0x0000001c03187207 */ /* 0x000fc60005800000 */
[----:B------:R0:W-:Y:S04]  /*11920*/  STL [R1+0x260], R23 ;  /* 0x0002601701007387 */ /* 0x0001e80000100800 */
[----:B------:R1:W-:Y:S01]  /*11930*/  STL [R1+0x26c], R22 ;  /* 0x00026c1601007387 */ /* 0x0003e20000100800 */
[C---:B0-----:R-:W-:Y:S02]  /*11940*/  SEL R23, R3.reuse, R21, !P3 ;  /* 0x0000001503177207 */ /* 0x041fe40005800000 */
[C---:B------:R-:W-:Y:S02]  /*11950*/  SEL R21, R3.reuse, R0, !P3 ;  /* 0x0000000003157207 */ /* 0x040fe40005800000 */
[C---:B-1----:R-:W-:Y:S01]  /*11960*/  SEL R22, R3.reuse, R25, !P3 ;  /* 0x0000001903167207 */ /* 0x042fe20005800000 */
[----:B------:R-:W-:Y:S01]  /*11970*/  STL [R1+0x278], R24 ;  /* 0x0002781801007387 */ /* 0x000fe20000100800 */
[----:B------:R-:W-:-:S03]  /*11980*/  SEL R0, R3, R20, !P3 ;  /* 0x0000001403007207 */ /* 0x000fc60005800000 */
[----:B------:R-:W-:Y:S04]  /*11990*/  STL [R1+0x27c], R23 ;  /* 0x00027c1701007387 */ /* 0x000fe80000100800 */
[----:B------:R-:W-:Y:S04]  /*119a0*/  STL [R1+0x284], R22 ;  /* 0x0002841601007387 */ /* 0x000fe80000100800 */
[----:B------:R-:W-:Y:S04]  /*119b0*/  STL [R1+0x288], R21 ;  /* 0x0002881501007387 */ /* 0x000fe80000100800 */
[----:B------:R0:W-:Y:S04]  /*119c0*/  STL [R1+0x28c], R0 ;  /* 0x00028c0001007387 */ /* 0x0001e80000100800 */
[----:B------:R-:W-:Y:S01]  /*119d0*/  STL [R1+0x290], R19 ;  /* 0x0002901301007387 */ /* 0x000fe20000100800 */
[----:B0-----:R-:W-:-:S03]  /*119e0*/  SEL R0, R3, R17, !P3 ;  /* 0x0000001103007207 */ /* 0x001fc60005800000 */
        /* <DEDUP_REMOVED lines=18> */
[----:B------:R-:W-:Y:S04]  /*11b10*/  STL [R1+0x2e4], R4 ;  /* 0x0002e40401007387 */ /* 0x000fe80000100800 */
[----:B------:R-:W2:Y:S01]  /*11b20*/  LDL.LU R26, [R1+0x308] ;  /* 0x00030800011a7983 */ /* 0x000ea20000300800 */
[----:B------:R-:W-:-:S02]  /*11b30*/  SEL R2, R3, R2, !P3 ;  /* 0x0000000203027207 */ /* 0x000fc40005800000 */
[----:B0-----:R-:W-:-:S03]  /*11b40*/  SEL R0, R3, R29, !P3 ;  /* 0x0000001d03007207 */ /* 0x001fc60005800000 */
[----:B------:R-:W-:Y:S04]  /*11b50*/  STL [R1+0x2e8], R2 ;  /* 0x0002e80201007387 */ /* 0x000fe80000100800 */
        /* <DEDUP_REMOVED lines=528> */
[----:B------:R-:W3:Y:S01]  /*13c60*/  LDL.LU R0, [R1] ;  /* 0x0000000001007983 */ /* 0x000ee20000300800 */
        /* <DEDUP_REMOVED lines=10> */
[C---:B----4-:R-:W-:Y:S02]  /*13d10*/  SEL R22, R3.reuse, R22, !P3 ;  /* 0x0000001603167207 */ /* 0x050fe40005800000 */
[C---:B-----5:R-:W-:Y:S02]  /*13d20*/  SEL R24, R3.reuse, R24, !P3 ;  /* 0x0000001803187207 */ /* 0x060fe40005800000 */
        /* <DEDUP_REMOVED lines=23> */
[----:B0-----:R-:W2:Y:S04]  /*13ea0*/  LDL.LU R26, [R1+0x2574] ;  /* 0x00257400011a7983 */ /* 0x001ea80000300800 */
[----:B------:R0:W-:Y:S04]  /*13eb0*/  STL [R1+0x11c], R23 ;  /* 0x00011c1701007387 */ /* 0x0001e80000100800 */
[----:B0-----:R-:W3:Y:S04]  /*13ec0*/  LDL.LU R23, [R1+0x2570] ;  /* 0x0025700001177983 */ /* 0x001ee80000300800 */
[----:B------:R0:W-:Y:S04]  /*13ed0*/  STL [R1+0x118], R22 ;  /* 0x0001181601007387 */ /* 0x0001e80000100800 */
[----:B0-----:R-:W4:Y:S04]  /*13ee0*/  LDL.LU R22, [R1+0x256c] ;  /* 0x00256c0001167983 */ /* 0x001f280000300800 */
[----:B------:R0:W-:Y:S04]  /*13ef0*/  STL [R1+0x114], R24 ;  /* 0x0001141801007387 */ /* 0x0001e80000100800 */
[----:B0-----:R-:W5:Y:S04]  /*13f00*/  LDL.LU R24, [R1+0x2568] ;  /* 0x0025680001187983 */ /* 0x001f680000300800 */
[----:B------:R0:W-:Y:S04]  /*13f10*/  STL [R1+0x110], R21 ;  /* 0x0001101501007387 */ /* 0x0001e80000100800 */
[----:B0-----:R-:W2:Y:S04]  /*13f20*/  LDL.LU R21, [R1+0x2564] ;  /* 0x0025640001157983 */ /* 0x001ea80000300800 */
        /* <DEDUP_REMOVED lines=37> */
[----:B0-----:R-:W3:Y:S04]  /*14180*/  LDL.LU R2, [R1+0x2518] ;  /* 0x0025180001027983 */ /* 0x001ee80000300800 */
[----:B------:R0:W-:Y:S04]  /*14190*/  STL [R1+0x34], R29 ;  /* 0x0000341d01007387 */ /* 0x0001e80000100800 */
[----:B0-----:R-:W4:Y:S01]  /*141a0*/  LDL.LU R29, [R1+0x2514] ;  /* 0x00251400011d7983 */ /* 0x001f220000300800 */
[----:B------:R-:W-:-:S05]  /*141b0*/  SEL R27, R3, R27, !P3 ;  /* 0x0000001b031b7207 */ /* 0x000fca0005800000 */
[----:B------:R0:W-:Y:S02]  /*141c0*/  STL [R1+0x30], R27 ;  /* 0x0000301b01007387 */ /* 0x0001e40000100800 */
[C---:B0-----:R-:W-:Y:S02]  /*141d0*/  SEL R27, R3.reuse, R28, !P3 ;  /* 0x0000001c031b7207 */ /* 0x041fe40005800000 */
[----:B------:R-:W-:-:S03]  /*141e0*/  SEL R28, R3, R0, !P3 ;  /* 0x00000000031c7207 */ /* 0x000fc60005800000 */
[----:B------:R-:W-:Y:S04]  /*141f0*/  STL [R1+0x1c], R27 ;  /* 0x00001c1b01007387 */ /* 0x000fe80000100800 */
[----:B------:R2:W-:Y:S02]  /*14200*/  STL [R1+0x18], R28 ;  /* 0x0000181c01007387 */ /* 0x0005e40000100800 */
[C---:B--2---:R-:W-:Y:S02]  /*14210*/  SEL R28, R3.reuse, R4, !P3 ;  /* 0x00000004031c7207 */ /* 0x044fe40005800000 */
[C---:B---3--:R-:W-:Y:S02]  /*14220*/  SEL R0, R3.reuse, R2, !P3 ;  /* 0x0000000203007207 */ /* 0x048fe40005800000 */
[----:B------:R-:W2:Y:S01]  /*14230*/  LDL.LU R2, [R1+0x410] ;  /* 0x0004100001027983 */ /* 0x000ea20000300800 */
[----:B----4-:R-:W-:-:S05]  /*14240*/  SEL R27, R3, R29, !P3 ;  /* 0x0000001d031b7207 */ /* 0x010fca0005800000 */
[----:B------:R0:W-:Y:S04]  /*14250*/  STL [R1+0x14], R27 ;  /* 0x0000141b01007387 */ /* 0x0001e80000100800 */
[----:B------:R-:W-:Y:S04]  /*14260*/  STL [R1+0x10], R0 ;  /* 0x0000100001007387 */ /* 0x000fe80000100800 */
[----:B------:R-:W3:Y:S01]  /*14270*/  LDL.LU R4, [R1+0x24] ;  /* 0x0000240001047983 */ /* 0x000ee20000300800 */
[----:B0-----:R-:W-:-:S03]  /*14280*/  SEL R27, R3, R5, !P3 ;  /* 0x00000005031b7207 */ /* 0x001fc60005800000 */
[----:B------:R0:W-:Y:S04]  /*14290*/  STL [R1+0x246c], R28 ;  /* 0x00246c1c01007387 */ /* 0x0001e80000100800 */
[----:B0-----:R-:W4:Y:S04]  /*142a0*/  LDL.LU R28, [R1+0x20] ;  /* 0x00002000011c7983 */ /* 0x001f280000300800 */
[----:B------:R-:W2:Y:S04]  /*142b0*/  LDL.LU R5, [R1+0x2c] ;  /* 0x00002c0001057983 */ /* 0x000ea80000300800 */
[----:B------:R0:W-:Y:S04]  /*142c0*/  STL [R1+0x2470], R27 ;  /* 0x0024701b01007387 */ /* 0x0001e80000100800 */
[----:B0-----:R-:W5:Y:S01]  /*142d0*/  LDL.LU R27, [R1+0x28] ;  /* 0x00002800011b7983 */ /* 0x001f620000300800 */
[----:B------:R-:W-:-:S02]  /*142e0*/  SEL R0, R3, R6, !P3 ;  /* 0x0000000603007207 */ /* 0x000fc40005800000 */
[C---:B------:R-:W-:Y:S02]  /*142f0*/  SEL R29, R3.reuse, R7, !P3 ;  /* 0x00000007031d7207 */ /* 0x040fe40005800000 */
[C---:B------:R-:W-:Y:S02]  /*14300*/  SEL R8, R3.reuse, R8, !P3 ;  /* 0x0000000803087207 */ /* 0x040fe40005800000 */
[C---:B------:R-:W-:Y:S01]  /*14310*/  SEL R9, R3.reuse, R9, !P3 ;  /* 0x0000000903097207 */ /* 0x040fe20005800000 */
[----:B------:R-:W-:Y:S01]  /*14320*/  STL [R1+0x2474], R0 ;  /* 0x0024740001007387 */ /* 0x000fe20000100800 */
[----:B------:R-:W-:-:S03]  /*14330*/  SEL R10, R3, R10, !P3 ;  /* 0x0000000a030a7207 */ /* 0x000fc60005800000 */
[----:B------:R-:W-:Y:S01]  /*14340*/  STL [R1+0x2478], R29 ;  /* 0x0024781d01007387 */ /* 0x000fe20000100800 */
[----:B------:R-:W-:-:S03]  /*14350*/  SEL R11, R3, R11, !P3 ;  /* 0x0000000b030b7207 */ /* 0x000fc60005800000 */
[----:B------:R-:W-:Y:S01]  /*14360*/  STL [R1+0x247c], R8 ;  /* 0x00247c0801007387 */ /* 0x000fe20000100800 */
[----:B------:R-:W-:-:S03]  /*14370*/  SEL R12, R3, R12, !P3 ;  /* 0x0000000c030c7207 */ /* 0x000fc60005800000 */
[----:B------:R-:W-:Y:S01]  /*14380*/  STL [R1+0x2480], R9 ;  /* 0x0024800901007387 */ /* 0x000fe20000100800 */
[----:B------:R-:W-:-:S03]  /*14390*/  SEL R13, R3, R13, !P3 ;  /* 0x0000000d030d7207 */ /* 0x000fc60005800000 */
[----:B------:R-:W-:Y:S01]  /*143a0*/  STL [R1+0x2484], R10 ;  /* 0x0024840a01007387 */ /* 0x000fe20000100800 */
[C---:B------:R-:W-:Y:S02]  /*143b0*/  SEL R14, R3.reuse, R14, !P3 ;  /* 0x0000000e030e7207 */ /* 0x040fe40005800000 */
[C---:B------:R-:W-:Y:S02]  /*143c0*/  SEL R15, R3.reuse, R15, !P3 ;  /* 0x0000000f030f7207 */ /* 0x040fe40005800000 */
[C---:B------:R-:W-:Y:S02]  /*143d0*/  SEL R16, R3.reuse, R16, !P3 ;  /* 0x0000001003107207 */ /* 0x040fe40005800000 */
[C---:B------:R-:W-:Y:S02]  /*143e0*/  SEL R17, R3.reuse, R17, !P3 ;  /* 0x0000001103117207 */ /* 0x040fe40005800000 */
[C---:B------:R-:W-:Y:S02]  /*143f0*/  SEL R18, R3.reuse, R18, !P3 ;  /* 0x0000001203127207 */ /* 0x040fe40005800000 */
[----:B------:R-:W-:-:S02]  /*14400*/  SEL R19, R3, R19, !P3 ;  /* 0x0000001303137207 */ /* 0x000fc40005800000 */
[C---:B------:R-:W-:Y:S02]  /*14410*/  SEL R20, R3.reuse, R20, !P3 ;  /* 0x0000001403147207 */ /* 0x040fe40005800000 */
[----:B---3--:R-:W-:-:S05]  /*14420*/  SEL R4, R3, R4, !P3 ;  /* 0x0000000403047207 */ /* 0x008fca0005800000 */
[----:B------:R-:W-:Y:S01]  /*14430*/  STL [R1+0x2488], R4 ;  /* 0x0024880401007387 */ /* 0x000fe20000100800 */
[C---:B----4-:R-:W-:Y:S02]  /*14440*/  SEL R7, R3.reuse, R28, !P3 ;  /* 0x0000001c03077207 */ /* 0x050fe40005800000 */
[----:B--2---:R-:W-:-:S05]  /*14450*/  SEL R5, R3, R5, !P3 ;  /* 0x0000000503057207 */ /* 0x004fca0005800000 */
[----:B------:R-:W-:Y:S01]  /*14460*/  STL [R1+0x248c], R5 ;  /* 0x00248c0501007387 */ /* 0x000fe20000100800 */
[----:B-----5:R-:W-:-:S05]  /*14470*/  SEL R6, R3, R27, !P3 ;  /* 0x0000001b03067207 */ /* 0x020fca0005800000 */
[----:B------:R-:W-:Y:S04]  /*14480*/  STL [R1+0x2490], R6 ;  /* 0x0024900601007387 */ /* 0x000fe80000100800 */
[----:B------:R-:W-:Y:S04]  /*14490*/  STL [R1+0x2494], R11 ;  /* 0x0024940b01007387 */ /* 0x000fe80000100800 */
[----:B------:R0:W-:Y:S04]  /*144a0*/  STL [R1+0x2498], R7 ;  /* 0x0024980701007387 */ /* 0x0001e80000100800 */
[----:B0-----:R-:W2:Y:S04]  /*144b0*/  LDL.LU R7, [R1+0x44] ;  /* 0x0000440001077983 */ /* 0x001ea80000300800 */
[----:B------:R-:W-:Y:S04]  /*144c0*/  STL [R1+0x249c], R12 ;  /* 0x00249c0c01007387 */ /* 0x000fe80000100800 */
[----:B------:R-:W-:Y:S04]  /*144d0*/  STL [R1+0x24a0], R13 ;  /* 0x0024a00d01007387 */ /* 0x000fe80000100800 */
[----:B------:R0:W-:Y:S04]  /*144e0*/  STL [R1+0x24a4], R14 ;  /* 0x0024a40e01007387 */ /* 0x0001e80000100800 */
[----:B------:R-:W-:Y:S04]  /*144f0*/  STL [R1+0x24a8], R15 ;  /* 0x0024a80f01007387 */ /* 0x000fe80000100800 */
[----:B------:R-:W-:Y:S01]  /*14500*/  STL [R1+0x24ac], R16 ;  /* 0x0024ac1001007387 */ /* 0x000fe20000100800 */
[----:B0-----:R-:W0:Y:S03]  /*14510*/  LDC R14, c[0x0][0x3ac] ;  /* 0x0000eb00ff0e7b82 */ /* 0x001e260000000800 */
[----:B------:R-:W-:Y:S04]  /*14520*/  STL [R1+0x24b0], R17 ;  /* 0x0024b01101007387 */ /* 0x000fe80000100800 */
[----:B------:R-:W-:Y:S04]  /*14530*/  STL [R1+0x24b4], R18 ;  /* 0x0024b41201007387 */ /* 0x000fe80000100800 */
[----:B------:R-:W-:Y:S04]  /*14540*/  STL [R1+0x24b8], R19 ;  /* 0x0024b81301007387 */ /* 0x000fe80000100800 */
[----:B------:R-:W-:Y:S04]  /*14550*/  STL [R1+0x24bc], R20 ;  /* 0x0024bc1401007387 */ /* 0x000fe80000100800 */
[----:B------:R-:W3:Y:S04]  /*14560*/  LDL.LU R11, [R1+0x40] ;  /* 0x00004000010b7983 */ /* 0x000ee80000300800 */
[----:B------:R-:W4:Y:S04]  /*14570*/  LDL.LU R6, [R1+0x3c] ;  /* 0x00003c0001067983 */ /* 0x000f280000300800 */
[----:B------:R-:W5:Y:S04]  /*14580*/  LDL.LU R5, [R1+0x38] ;  /* 0x0000380001057983 */ /* 0x000f680000300800 */
[----:B------:R-:W5:Y:S04]  /*14590*/  LDL.LU R4, [R1+0x8] ;  /* 0x0000080001047983 */ /* 0x000f680000300800 */
[----:B------:R-:W5:Y:S04]  /*145a0*/  LDL.LU R10, [R1+0x70] ;  /* 0x00007000010a7983 */ /* 0x000f680000300800 */
[----:B------:R-:W5:Y:S04]  /*145b0*/  LDL.LU R9, [R1+0x74] ;  /* 0x0000740001097983 */ /* 0x000f680000300800 */
[----:B------:R-:W5:Y:S04]  /*145c0*/  LDL.LU R8, [R1+0x88] ;  /* 0x0000880001087983 */ /* 0x000f680000300800 */
[----:B------:R-:W5:Y:S04]  /*145d0*/  LDL.LU R29, [R1+0x90] ;  /* 0x00009000011d7983 */ /* 0x000f680000300800 */
[----:B------:R-:W5:Y:S01]  /*145e0*/  LDL.LU R0, [R1+0xd8] ;  /* 0x0000d80001007983 */ /* 0x000f620000300800 */
[----:B------:R-:W1:Y:S01]  /*145f0*/  S2R R12, SR_TID.X ;  /* 0x00000000000c7919 */ /* 0x000e620000002100 */
[----:B------:R-:W-:Y:S01]  /*14600*/  IMAD R2, R2, UR6, RZ ;  /* 0x0000000602027c24 */ /* 0x000fe2000f8e02ff */
[----:B------:R-:W-:-:S02]  /*14610*/  SEL R25, R3, R25, !P3 ;  /* 0x0000001903197207 */ /* 0x000fc40005800000 */
[C---:B------:R-:W-:Y:S01]  /*14620*/  SEL R21, R3.reuse, R21, !P3 ;  /* 0x0000001503157207 */ /* 0x040fe20005800000 */
[----:B------:R-:W5:Y:S01]  /*14630*/  LDL.LU R27, [R1+0xf0] ;  /* 0x0000f000011b7983 */ /* 0x000f620000300800 */
[C---:B------:R-:W-:Y:S02]  /*14640*/  SEL R24, R3.reuse, R24, !P3 ;  /* 0x0000001803187207 */ /* 0x040fe40005800000 */
[----:B------:R-:W-:Y:S01]  /*14650*/  SEL R22, R3, R22, !P3 ;  /* 0x0000001603167207 */ /* 0x000fe20005800000 */
[----:B------:R-:W5:Y:S01]  /*14660*/  LDL.LU R28, [R1+0xf8] ;  /* 0x0000f800011c7983 */ /* 0x000f620000300800 */
[----:B------:R-:W-:-:S03]  /*14670*/  IADD3 R13, P0, PT, R2, UR12, RZ ;  /* 0x0000000c020d7c10 */ /* 0x000fc6000ff1e0ff */
[----:B------:R-:W-:Y:S04]  /*14680*/  STL [R1+0x24c0], R25 ;  /* 0x0024c01901007387 */ /* 0x000fe80000100800 */
[----:B------:R-:W-:Y:S04]  /*14690*/  STL [R1+0x24c4], R21 ;  /* 0x0024c41501007387 */ /* 0x000fe80000100800 */
[----:B------:R-:W-:Y:S04]  /*146a0*/  STL [R1+0x24c8], R24 ;  /* 0x0024c81801007387 */ /* 0x000fe80000100800 */
[----:B------:R-:W-:Y:S01]  /*146b0*/  STL [R1+0x24cc], R22 ;  /* 0x0024cc1601007387 */ /* 0x000fe20000100800 */
[----:B-1----:R-:W-:-:S03]  /*146c0*/  LOP3.LUT R12, R12, 0x3f, RZ, 0xc0, !PT ;  /* 0x0000003f0c0c7812 */ /* 0x002fc600078ec0ff */
[----:B------:R0:W-:Y:S01]  /*146d0*/  STL [R1+0x8e4], R13 ;  /* 0x0008e40d01007387 */ /* 0x0001e20000100800 */
[C---:B------:R-:W-:Y:S02]  /*146e0*/  SEL R23, R3.reuse, R23, !P3 ;  /* 0x0000001703177207 */ /* 0x040fe40005800000 */
[----:B------:R-:W-:Y:S01]  /*146f0*/  SEL R26, R3, R26, !P3 ;  /* 0x0000001a031a7207 */ /* 0x000fe20005800000 */
[CC--:B0-----:R-:W-:Y:S02]  /*14700*/  IMAD R13, R12.reuse, R14.reuse, RZ ;  /* 0x0000000e0c0d7224 */ /* 0x0c1fe400078e02ff */
[----:B------:R-:W-:-:S03]  /*14710*/  IMAD R12, R12, R14, RZ ;  /* 0x0000000e0c0c7224 */ /* 0x000fc600078e02ff */
[----:B------:R-:W-:Y:S01]  /*14720*/  LEA.HI.X.SX32 R3, R13, UR15, 0x1, P5 ;  /* 0x0000000f0d037c11 */ /* 0x000fe2000a8f0eff */
[----:B------:R-:W-:Y:S01]  /*14730*/  IMAD R12, R14, 0x40, R12 ;  /* 0x000000400e0c7824 */ /* 0x000fe200078e020c */
[----:B------:R-:W-:Y:S04]  /*14740*/  STL [R1+0x24d0], R23 ;  /* 0x0024d01701007387 */ /* 0x000fe80000100800 */
[----:B------:R-:W-:Y:S04]  /*14750*/  STL [R1+0x24d4], R26 ;  /* 0x0024d41a01007387 */ /* 0x000fe80000100800 */
[----:B------:R0:W-:Y:S02]  /*14760*/  STL [R1+0x2440], R3 ;  /* 0x0024400301007387 */ /* 0x0001e40000100800 */
[----:B0-----:R-:W-:-:S02]  /*14770*/  LEA.HI.X.SX32 R3, R2, UR13, 0x1, P0 ;  /* 0x0000000d02037c11 */ /* 0x001fc400080f0eff */
[----:B------:R-:W-:-:S05]  /*14780*/  LEA.HI.X.SX32 R2, R12, UR15, 0x1, P1 ;  /* 0x0000000f0c027c11 */ /* 0x000fca00088f0eff */
[----:B------:R-:W-:Y:S04]  /*14790*/  STL [R1+0x2444], R2 ;  /* 0x0024440201007387 */ /* 0x000fe80000100800 */
[----:B------:R2:W-:Y:S02]  /*147a0*/  STL [R1+0x8dc], R3 ;  /* 0x0008dc0301007387 */ /* 0x0005e40000100800 */
[----:B--2---:R-:W-:-:S05]  /*147b0*/  IMAD R3, R7, UR7, RZ ;  /* 0x0000000707037c24 */ /* 0x004fca000f8e02ff */
[----:B------:R5:W-:Y:S01]  /*147c0*/  STL [R1+0x24d8], R3 ;  /* 0x0024d80301007387 */ /* 0x000be20000100800 */
[----:B---3--:R-:W-:Y:S02]  /*147d0*/  IMAD R2, R11, UR7, RZ ;  /* 0x000000070b027c24 */ /* 0x008fe4000f8e02ff */
[----:B----4-:R-:W-:-:S03]  /*147e0*/  IMAD R6, R6, UR7, RZ ;  /* 0x0000000706067c24 */ /* 0x010fc6000f8e02ff */
[----:B------:R0:W-:Y:S01]  /*147f0*/  STL [R1+0xb0], R2 ;  /* 0x0000b00201007387 */ /* 0x0001e20000100800 */
[----:B-----5:R-:W-:-:S03]  /*14800*/  IMAD R3, R5, UR7, RZ ;  /* 0x0000000705037c24 */ /* 0x020fc6000f8e02ff */
[----:B------:R-:W-:Y:S04]  /*14810*/  STL [R1+0xac], R6 ;  /* 0x0000ac0601007387 */ /* 0x000fe80000100800 */
[----:B------:R1:W-:Y:S01]  /*14820*/  STL [R1+0xa8], R3 ;  /* 0x0000a80301007387 */ /* 0x0003e20000100800 */
[----:B0-----:R-:W-:Y:S02]  /*14830*/  IMAD R2, R4, UR7, RZ ;  /* 0x0000000704027c24 */ /* 0x001fe4000f8e02ff */
[----:B------:R-:W-:-:S03]  /*14840*/  IMAD R4, R10, UR7, RZ ;  /* 0x000000070a047c24 */ /* 0x000fc6000f8e02ff */
[----:B------:R0:W-:Y:S01]  /*14850*/  STL [R1+0xa4], R2 ;  /* 0x0000a40201007387 */ /* 0x0001e20000100800 */
[----:B-1----:R-:W-:-:S03]  /*14860*/  IMAD R3, R9, UR7, RZ ;  /* 0x0000000709037c24 */ /* 0x002fc6000f8e02ff */
[----:B------:R1:W-:Y:S04]  /*14870*/  STL [R1+0xa0], R4 ;  /* 0x0000a00401007387 */ /* 0x0003e80000100800 */
[----:B------:R2:W-:Y:S01]  /*14880*/  STL [R1+0x9c], R3 ;  /* 0x00009c0301007387 */ /* 0x0005e20000100800 */
[----:B0-----:R-:W-:Y:S02]  /*14890*/  IMAD R2, R8, UR7, RZ ;  /* 0x0000000708027c24 */ /* 0x001fe4000f8e02ff */
[----:B-1----:R-:W-:-:S03]  /*148a0*/  IMAD R4, R29, UR7, RZ ;  /* 0x000000071d047c24 */ /* 0x002fc6000f8e02ff */
[----:B------:R-:W-:Y:S01]  /*148b0*/  STL [R1+0x98], R2 ;  /* 0x0000980201007387 */ /* 0x000fe20000100800 */
[----:B--2---:R-:W-:-:S03]  /*148c0*/  IMAD R3, R0, UR7, RZ ;  /* 0x0000000700037c24 */ /* 0x004fc6000f8e02ff */
[----:B------:R-:W-:Y:S04]  /*148d0*/  STL [R1+0x94], R4 ;  /* 0x0000940401007387 */ /* 0x000fe80000100800 */
[----:B------:R0:W-:Y:S04]  /*148e0*/  STL [R1+0x90], R3 ;  /* 0x0000900301007387 */ /* 0x0001e80000100800 */
[----:B0-----:R-:W2:Y:S01]  /*148f0*/  LDL.LU R3, [R1+0x22c] ;  /* 0x00022c0001037983 */ /* 0x001ea20000300800 */
[----:B------:R-:W-:Y:S02]  /*14900*/  IMAD R2, R27, UR7, RZ ;  /* 0x000000071b027c24 */ /* 0x000fe4000f8e02ff */
[----:B------:R-:W-:-:S03]  /*14910*/  IMAD R0, R28, UR7, RZ ;  /* 0x000000071c007c24 */ /* 0x000fc6000f8e02ff */
[----:B------:R-:W-:Y:S04]  /*14920*/  STL [R1+0x8c], R2 ;  /* 0x00008c0201007387 */ /* 0x000fe80000100800 */
[----:B--2---:R0:W-:Y:S04]  /*14930*/  STL [R1+0x250c], R3 ;  /* 0x00250c0301007387 */ /* 0x0041e80000100800 */
[----:B------:R-:W-:Y:S04]  /*14940*/  STL [R1+0x88], R0 ;  /* 0x0000880001007387 */ /* 0x000fe80000100800 */
        /* <DEDUP_REMOVED lines=31> */
[----:B--2---:R-:W-:-:S05]  /*14b40*/  IMAD R3, R3, UR7, RZ ;  /* 0x0000000703037c24 */ /* 0x004fca000f8e02ff */
[----:B------:R0:W-:Y:S04]  /*14b50*/  STL [R1+0x84], R3 ;  /* 0x0000840301007387 */ /* 0x0001e80000100800 */
[----:B0-----:R-:W2:Y:S02]  /*14b60*/  LDL.LU R3, [R1+0x2510] ;  /* 0x0025100001037983 */ /* 0x001ea40000300800 */
[----:B--2---:R-:W-:-:S05]  /*14b70*/  IMAD R3, R3, UR7, RZ ;  /* 0x0000000703037c24 */ /* 0x004fca000f8e02ff */
[----:B------:R0:W-:Y:S04]  /*14b80*/  STL [R1+0x80], R3 ;  /* 0x0000800301007387 */ /* 0x0001e80000100800 */
[----:B0-----:R-:W2:Y:S01]  /*14b90*/  LDL.LU R3, [R1+0x250c] ;  /* 0x00250c0001037983 */ /* 0x001ea20000300800 */
[----:B---3--:R-:W-:Y:S02]  /*14ba0*/  IMAD R2, R2, UR7, RZ ;  /* 0x0000000702027c24 */ /* 0x008fe4000f8e02ff */
[----:B------:R-:W-:Y:S02]  /*14bb0*/  IMAD R22, R22, UR7, RZ ;  /* 0x0000000716167c24 */ /* 0x000fe4000f8e02ff */
[----:B------:R-:W-:Y:S02]  /*14bc0*/  IMAD R18, R18, UR7, RZ ;  /* 0x0000000712127c24 */ /* 0x000fe4000f8e02ff */
[----:B------:R-:W-:-:S02]  /*14bd0*/  IMAD R15, R15, UR7, RZ ;  /* 0x000000070f0f7c24 */ /* 0x000fc4000f8e02ff */
[----:B------:R-:W-:Y:S02]  /*14be0*/  IMAD R12, R12, UR7, RZ ;  /* 0x000000070c0c7c24 */ /* 0x000fe4000f8e02ff */
[----:B------:R-:W-:Y:S02]  /*14bf0*/  IMAD R6, R6, UR7, RZ ;  /* 0x0000000706067c24 */ /* 0x000fe4000f8e02ff */
[----:B--2---:R-:W-:-:S05]  /*14c00*/  IMAD R3, R3, UR7, RZ ;  /* 0x0000000703037c24 */ /* 0x004fca000f8e02ff */
[----:B------:R4:W-:Y:S04]  /*14c10*/  STL [R1+0x7c], R3 ;  /* 0x00007c0301007387 */ /* 0x0009e80000100800 */
[----:B------:R5:W-:Y:S01]  /*14c20*/  STL [R1+0x78], R2 ;  /* 0x0000780201007387 */ /* 0x000be20000100800 */
[----:B----4-:R-:W-:Y:S02]  /*14c30*/  IMAD R3, R26, UR7, RZ ;  /* 0x000000071a037c24 */ /* 0x010fe4000f8e02ff */
[----:B-----5:R-:W-:-:S03]  /*14c40*/  IMAD R2, R23, UR7, RZ ;  /* 0x0000000717027c24 */ /* 0x020fc6000f8e02ff */
[----:B------:R0:W-:Y:S04]  /*14c50*/  STL [R1+0x74], R3 ;  /* 0x0000740301007387 */ /* 0x0001e80000100800 */
[----:B------:R1:W-:Y:S01]  /*14c60*/  STL [R1+0x70], R2 ;  /* 0x0000700201007387 */ /* 0x0003e20000100800 */
[----:B0-----:R-:W-:-:S03]  /*14c70*/  IMAD R3, R24, UR7, RZ ;  /* 0x0000000718037c24 */ /* 0x001fc6000f8e02ff */
[----:B------:R-:W-:Y:S01]  /*14c80*/  STL [R1+0x6c], R22 ;  /* 0x00006c1601007387 */ /* 0x000fe20000100800 */
[----:B-1----:R-:W-:-:S03]  /*14c90*/  IMAD R2, R21, UR7, RZ ;  /* 0x0000000715027c24 */ /* 0x002fc6000f8e02ff */
[----:B------:R0:W-:Y:S01]  /*14ca0*/  STL [R1+0x68], R3 ;  /* 0x0000680301007387 */ /* 0x0001e20000100800 */
[----:B------:R-:W-:-:S03]  /*14cb0*/  IMAD R21, R25, UR7, RZ ;  /* 0x0000000719157c24 */ /* 0x000fc6000f8e02ff */
[----:B------:R1:W-:Y:S01]  /*14cc0*/  STL [R1+0x64], R2 ;  /* 0x0000640201007387 */ /* 0x0003e20000100800 */
[----:B0-----:R-:W-:-:S03]  /*14cd0*/  IMAD R3, R20, UR7, RZ ;  /* 0x0000000714037c24 */ /* 0x001fc6000f8e02ff */
[----:B------:R-:W-:Y:S01]  /*14ce0*/  STL [R1+0x60], R21 ;  /* 0x0000601501007387 */ /* 0x000fe20000100800 */
[----:B-1----:R-:W-:-:S03]  /*14cf0*/  IMAD R2, R19, UR7, RZ ;  /* 0x0000000713027c24 */ /* 0x002fc6000f8e02ff */
[----:B------:R0:W-:Y:S04]  /*14d00*/  STL [R1+0x5c], R3 ;  /* 0x00005c0301007387 */ /* 0x0001e80000100800 */
        /* <DEDUP_REMOVED lines=23> */
[----:B------:R0:W-:Y:S01]  /*14e80*/  STL [R1+0x27c], R4 ;  /* 0x00027c0401007387 */ /* 0x0001e20000100800 */
[----:B-1----:R-:W-:-:S03]  /*14e90*/  IMAD R2, R8, UR7, RZ ;  /* 0x0000000708027c24 */ /* 0x002fc6000f8e02ff */
[----:B------:R1:W-:Y:S01]  /*14ea0*/  STL [R1+0x284], R3 ;  /* 0x0002840301007387 */ /* 0x0003e20000100800 */
[----:B0-----:R-:W-:-:S03]  /*14eb0*/  IMAD R4, R29, UR7, RZ ;  /* 0x000000071d047c24 */ /* 0x001fc6000f8e02ff */
[----:B------:R-:W-:Y:S01]  /*14ec0*/  STL [R1+0x288], R2 ;  /* 0x0002880201007387 */ /* 0x000fe20000100800 */
[----:B-1----:R-:W-:-:S03]  /*14ed0*/  IMAD R3, R0, UR7, RZ ;  /* 0x0000000700037c24 */ /* 0x002fc6000f8e02ff */
        /* <DEDUP_REMOVED lines=531> */
[----:B----4-:R-:W-:Y:S02]  /*17010*/  IMAD R23, R23, UR7, RZ ;  /* 0x0000000717177c24 */ /* 0x010fe4000f8e02ff */
[----:B-----5:R-:W-:Y:S02]  /*17020*/  IMAD R22, R22, UR7, RZ ;  /* 0x0000000716167c24 */ /* 0x020fe4000f8e02ff */
[----:B------:R-:W-:-:S02]  /*17030*/  IMAD R24, R24, UR7, RZ ;  /* 0x0000000718187c24 */ /* 0x000fc4000f8e02ff */
[----:B------:R-:W-:Y:S02]  /*17040*/  IMAD R21, R21, UR7, RZ ;  /* 0x0000000715157c24 */ /* 0x000fe4000f8e02ff */
[----:B------:R-:W-:Y:S02]  /*17050*/  IMAD R25, R25, UR7, RZ ;  /* 0x0000000719197c24 */ /* 0x000fe4000f8e02ff */
[----:B------:R-:W-:Y:S02]  /*17060*/  IMAD R20, R20, UR7, RZ ;  /* 0x0000000714147c24 */ /* 0x000fe4000f8e02ff */
[----:B------:R-:W-:Y:S02]  /*17070*/  IMAD R19, R19, UR7, RZ ;  /* 0x0000000713137c24 */ /* 0x000fe4000f8e02ff */
[----:B------:R-:W-:Y:S02]  /*17080*/  IMAD R18, R18, UR7, RZ ;  /* 0x0000000712127c24 */ /* 0x000fe4000f8e02ff */
        /* <DEDUP_REMOVED lines=18> */
[----:B--2---:R-:W-:-:S05]  /*171b0*/  IMAD R3, R3, UR7, RZ ;  /* 0x0000000703037c24 */ /* 0x004fca000f8e02ff */
        /* <DEDUP_REMOVED lines=56> */
[----:B------:R-:W-:-:S05]  /*17540*/  IMAD R2, R2, UR7, RZ ;  /* 0x0000000702027c24 */ /* 0x000fca000f8e02ff */
[----:B------:R3:W-:Y:S01]  /*17550*/  STL [R1+0x614], R2 ;  /* 0x0006140201007387 */ /* 0x0007e20000100800 */
[----:B--2---:R-:W-:Y:S02]  /*17560*/  IMAD R0, R0, UR7, RZ ;  /* 0x0000000700007c24 */ /* 0x004fe4000f8e02ff */
[----:B---3--:R-:W-:Y:S02]  /*17570*/  IMAD R2, R27, UR7, RZ ;  /* 0x000000071b027c24 */ /* 0x008fe4000f8e02ff */
[----:B------:R-:W-:Y:S02]  /*17580*/  IMAD R27, R29, UR7, RZ ;  /* 0x000000071d1b7c24 */ /* 0x000fe4000f8e02ff */
[----:B----4-:R-:W-:-:S05]  /*17590*/  IMAD R28, R28, UR7, RZ ;  /* 0x000000071c1c7c24 */ /* 0x010fca000f8e02ff */
[----:B------:R-:W-:Y:S04]  /*175a0*/  STL [R1+0x61c], R28 ;  /* 0x00061c1c01007387 */ /* 0x000fe80000100800 */
        /* <DEDUP_REMOVED lines=17> */
[----:B------:R1:W-:Y:S04]  /*176c0*/  STL [R1+0x65c], R2 ;  /* 0x00065c0201007387 */ /* 0x0003e80000100800 */
[----:B------:R2:W-:Y:S01]  /*176d0*/  STL [R1+0x660], R0 ;  /* 0x0006600001007387 */ /* 0x0005e20000100800 */
[----:B0-----:R-:W-:Y:S02]  /*176e0*/  IMAD R4, R12, UR7, RZ ;  /* 0x000000070c047c24 */ /* 0x001fe4000f8e02ff */
[----:B-1----:R-:W-:-:S03]  /*176f0*/  IMAD R2, R13, UR7, RZ ;  /* 0x000000070d027c24 */ /* 0x002fc6000f8e02ff */
[----:B------:R0:W-:Y:S01]  /*17700*/  STL [R1+0x668], R4 ;  /* 0x0006680401007387 */ /* 0x0001e20000100800 */
[----:B--2---:R-:W-:-:S03]  /*17710*/  IMAD R0, R14, UR7, RZ ;  /* 0x000000070e007c24 */ /* 0x004fc6000f8e02ff */
        /* <DEDUP_REMOVED lines=10> */
[----:B------:R-:W-:Y:S01]  /*177c0*/  STL [R1+0x68c], R4 ;  /* 0x00068c0401007387 */ /* 0x000fe20000100800 */
[----:B--2---:R-:W-:-:S03]  /*177d0*/  IMAD R0, R20, UR7, RZ ;  /* 0x0000000714007c24 */ /* 0x004fc6000f8e02ff */
[----:B------:R-:W-:Y:S01]  /*177e0*/  STL [R1+0x694], R2 ;  /* 0x0006940201007387 */ /* 0x000fe20000100800 */
[----:B------:R-:W-:-:S03]  /*177f0*/  IMAD R28, R21, UR7, RZ ;  /* 0x00000007151c7c24 */ /* 0x000fc6000f8e02ff */
[----:B------:R0:W-:Y:S01]  /*17800*/  STL [R1+0x698], R0 ;  /* 0x0006980001007387 */ /* 0x0001e20000100800 */
[----:B------:R-:W-:-:S03]  /*17810*/  IMAD R27, R25, UR7, RZ ;  /* 0x00000007191b7c24 */ /* 0x000fc6000f8e02ff */
[----:B------:R-:W2:Y:S01]  /*17820*/  LDL R21, [R1+0xac] ;  /* 0x0000ac0001157983 */ /* 0x000ea20000100800 */
[----:B0-----:R-:W-:-:S03]  /*17830*/  IMAD R0, R24, UR7, RZ ;  /* 0x0000000718007c24 */ /* 0x001fc6000f8e02ff */
[----:B------:R-:W3:Y:S04]  /*17840*/  LDL R24, [R1+0xb0] ;  /* 0x0000b00001187983 */ /* 0x000ee80000100800 */
[----:B------:R0:W-:Y:S04]  /*17850*/  STL [R1+0x6ac], R0 ;  /* 0x0006ac0001007387 */ /* 0x0001e80000100800 */
[----:B------:R-:W4:Y:S04]  /*17860*/  LDL R25, [R1+0xa8] ;  /* 0x0000a80001197983 */ /* 0x000f280000100800 */
        /* <DEDUP_REMOVED lines=17> */
[----:B------:R-:W-:Y:S04]  /*17980*/  STL [R1+0x6a0], R27 ;  /* 0x0006a01b01007387 */ /* 0x000fe80000100800 */
[----:B------:R-:W-:Y:S04]  /*17990*/  STL [R1+0x2450], R27 ;  /* 0x0024501b01007387 */ /* 0x000fe80000100800 */
[----:B------:R-:W-:Y:S04]  /*179a0*/  STL [R1+0x6a8], R28 ;  /* 0x0006a81c01007387 */ /* 0x000fe80000100800 */
[----:B------:R-:W-:Y:S04]  /*179b0*/  STL [R1+0x2454], R28 ;  /* 0x0024541c01007387 */ /* 0x000fe80000100800 */
[----:B------:R-:W4:Y:S01]  /*179c0*/  LDL R9, [R1+0x60] ;  /* 0x0000600001097983 */ /* 0x000f220000100800 */
[----:B0-----:R-:W-:-:S02]  /*179d0*/  IMAD R0, R23, UR7, RZ ;  /* 0x0000000717007c24 */ /* 0x001fc4000f8e02ff */
[----:B------:R-:W-:Y:S02]  /*179e0*/  IMAD R23, R26, UR7, RZ ;  /* 0x000000071a177c24 */ /* 0x000fe4000f8e02ff */
[----:B-----5:R-:W-:Y:S01]  /*179f0*/  IMAD R2, R22, UR7, RZ ;  /* 0x0000000716027c24 */ /* 0x020fe2000f8e02ff */
[----:B------:R-:W-:Y:S02]  /*17a00*/  SHF.R.S32.HI R22, RZ, 0x1f, R3 ;  /* 0x0000001fff167819 */ /* 0x000fe40000011403 */
[----:B------:R-:W-:Y:S04]  /*17a10*/  STL [R1+0x6c0], R23 ;  /* 0x0006c01701007387 */ /* 0x000fe80000100800 */
[----:B------:R-:W-:Y:S04]  /*17a20*/  STL [R1+0x2458], R3 ;  /* 0x0024580301007387 */ /* 0x000fe80000100800 */
[----:B------:R-:W-:Y:S04]  /*17a30*/  STL [R1+0x6b4], R2 ;  /* 0x0006b40201007387 */ /* 0x000fe80000100800 */
[----:B------:R-:W-:Y:S04]  /*17a40*/  STL [R1+0x4c], R22 ;  /* 0x00004c1601007387 */ /* 0x000fe80000100800 */
[----:B------:R-:W-:Y:S04]  /*17a50*/  STL [R1+0x245c], R2 ;  /* 0x00245c0201007387 */ /* 0x000fe80000100800 */
[----:B------:R-:W-:Y:S04]  /*17a60*/  STL [R1+0x6bc], R0 ;  /* 0x0006bc0001007387 */ /* 0x000fe80000100800 */
[----:B------:R2:W-:Y:S02]  /*17a70*/  STL [R1+0x2460], R0 ;  /* 0x0024600001007387 */ /* 0x0005e40000100800 */
[----:B--2---:R-:W-:-:S02]  /*17a80*/  SHF.R.S32.HI R0, RZ, 0x1f, R21 ;  /* 0x0000001fff007819 */ /* 0x004fc40000011415 */
[----:B---3--:R-:W-:-:S05]  /*17a90*/  SHF.R.S32.HI R2, RZ, 0x1f, R24 ;  /* 0x0000001fff027819 */ /* 0x008fca0000011418 */
[----:B------:R0:W-:Y:S01]  /*17aa0*/  STL [R1+0x48], R2 ;  /* 0x0000480201007387 */ /* 0x0001e20000100800 */
[----:B----4-:R-:W-:-:S03]  /*17ab0*/  SHF.R.S32.HI R3, RZ, 0x1f, R25 ;  /* 0x0000001fff037819 */ /* 0x010fc60000011419 */
[----:B------:R1:W-:Y:S01]  /*17ac0*/  STL [R1+0x44], R0 ;  /* 0x0000440001007387 */ /* 0x0003e20000100800 */
[----:B0-----:R-:W-:-:S03]  /*17ad0*/  SHF.R.S32.HI R2, RZ, 0x1f, R20 ;  /* 0x0000001fff027819 */ /* 0x001fc60000011414 */
[----:B------:R0:W-:Y:S01]  /*17ae0*/  STL [R1+0x40], R3 ;  /* 0x0000400301007387 */ /* 0x0001e20000100800 */
[----:B-1----:R-:W-:-:S03]  /*17af0*/  SHF.R.S32.HI R0, RZ, 0x1f, R19 ;  /* 0x0000001fff007819 */ /* 0x002fc60000011413 */
[----:B------:R1:W-:Y:S04]  /*17b00*/  STL [R1+0x3c], R2 ;  /* 0x00003c0201007387 */ /* 0x0003e80000100800 */
[----:B------:R2:W-:Y:S01]  /*17b10*/  STL [R1+0x38], R0 ;  /* 0x0000380001007387 */ /* 0x0005e20000100800 */
[----:B0-----:R-:W-:Y:S02]  /*17b20*/  SHF.R.S32.HI R3, RZ, 0x1f, R18 ;  /* 0x0000001fff037819 */ /* 0x001fe40000011412 */
[----:B-1----:R-:W-:-:S03]  /*17b30*/  SHF.R.S32.HI R2, RZ, 0x1f, R17 ;  /* 0x0000001fff027819 */ /* 0x002fc60000011411 */
[----:B------:R0:W-:Y:S01]  /*17b40*/  STL [R1+0x34], R3 ;  /* 0x0000340301007387 */ /* 0x0001e20000100800 */
[----:B--2---:R-:W-:-:S03]  /*17b50*/  SHF.R.S32.HI R0, RZ, 0x1f, R8 ;  /* 0x0000001fff007819 */ /* 0x004fc60000011408 */
[----:B------:R-:W2:Y:S04]  /*17b60*/  LDL R8, [R1+0x54] ;  /* 0x0000540001087983 */ /* 0x000ea80000100800 */
[----:B------:R1:W-:Y:S04]  /*17b70*/  STL [R1+0x30], R2 ;  /* 0x0000300201007387 */ /* 0x0003e80000100800 */
[----:B------:R3:W-:Y:S01]  /*17b80*/  STL [R1+0x2c], R0 ;  /* 0x00002c0001007387 */ /* 0x0007e20000100800 */
[----:B0-----:R-:W-:Y:S02]  /*17b90*/  SHF.R.S32.HI R3, RZ, 0x1f, R14 ;  /* 0x0000001fff037819 */ /* 0x001fe4000001140e */
[----:B-1----:R-:W-:-:S02]  /*17ba0*/  SHF.R.S32.HI R2, RZ, 0x1f, R16 ;  /* 0x0000001fff027819 */ /* 0x002fc40000011410 */
[----:B---3--:R-:W-:-:S03]  /*17bb0*/  SHF.R.S32.HI R0, RZ, 0x1f, R15 ;  /* 0x0000001fff007819 */ /* 0x008fc6000001140f */
[----:B------:R0:W-:Y:S04]  /*17bc0*/  STL [R1+0x28], R2 ;  /* 0x0000280201007387 */ /* 0x0001e80000100800 */
        /* <DEDUP_REMOVED lines=9> */
[----:B---3--:R-:W-:-:S03]  /*17c60*/  SHF.R.S32.HI R0, RZ, 0x1f, R6 ;  /* 0x0000001fff007819 */ /* 0x008fc60000011406 */
[----:B------:R1:W-:Y:S01]  /*17c70*/  STL [R1+0x10], R2 ;  /* 0x0000100201007387 */ /* 0x0003e20000100800 */
[----:B------:R-:W-:-:S03]  /*17c80*/  SHF.R.S32.HI R29, RZ, 0x1f, R29 ;  /* 0x0000001fff1d7819 */ /* 0x000fc6000001141d */
[----:B------:R3:W-:Y:S01]  /*17c90*/  STL [R1+0xc], R0 ;  /* 0x00000c0001007387 */ /* 0x0007e20000100800 */
[----:B0-----:R-:W-:Y:S02]  /*17ca0*/  SHF.R.S32.HI R3, RZ, 0x1f, R5 ;  /* 0x0000001fff037819 */ /* 0x001fe40000011405 */
[----:B-1----:R-:W-:-:S03]  /*17cb0*/  SHF.R.S32.HI R2, RZ, 0x1f, R4 ;  /* 0x0000001fff027819 */ /* 0x002fc60000011404 */
[----:B------:R-:W-:Y:S01]  /*17cc0*/  STL [R1+0x8], R3 ;  /* 0x0000080301007387 */ /* 0x000fe20000100800 */
[----:B---3--:R-:W-:-:S03]  /*17cd0*/  SHF.R.S32.HI R0, RZ, 0x1f, R10 ;  /* 0x0000001fff007819 */ /* 0x008fc6000001140a */
[----:B------:R-:W3:Y:S01]  /*17ce0*/  LDL R10, [R1+0xf0] ;  /* 0x0000f000010a7983 */ /* 0x000ee20000100800 */
[----:B------:R-:W-:-:S03]  /*17cf0*/  SHF.R.S32.HI R4, RZ, 0x1f, R9 ;  /* 0x0000001fff047819 */ /* 0x000fc60000011409 */
[----:B------:R-:W-:Y:S04]  /*17d00*/  STL [R1+0x4], R2 ;  /* 0x0000040201007387 */ /* 0x000fe80000100800 */
[----:B------:R-:W-:Y:S04]  /*17d10*/  STL [R1], R0 ;  /* 0x0000000001007387 */ /* 0x000fe80000100800 */
[----:B------:R-:W4:Y:S04]  /*17d20*/  LDL R11, [R1+0xf8] ;  /* 0x0000f800010b7983 */ /* 0x000f280000100800 */
[----:B------:R-:W-:Y:S04]  /*17d30*/  STL [R1+0x23fc], R29 ;  /* 0x0023fc1d01007387 */ /* 0x000fe80000100800 */
[----:B------:R-:W5:Y:S04]  /*17d40*/  LDL R13, [R1+0x1b8] ;  /* 0x0001b800010d7983 */ /* 0x000f680000100800 */
[----:B------:R-:W2:Y:S04]  /*17d50*/  LDL R14, [R1+0x22c] ;  /* 0x00022c00010e7983 */ /* 0x000ea80000100800 */
[----:B------:R-:W2:Y:S04]  /*17d60*/  LDL R15, [R1+0x234] ;  /* 0x00023400010f7983 */ /* 0x000ea80000100800 */
[----:B------:R-:W2:Y:S04]  /*17d70*/  LDL R16, [R1+0x260] ;  /* 0x0002600001107983 */ /* 0x000ea80000100800 */
[----:B------:R-:W2:Y:S04]  /*17d80*/  LDL R17, [R1+0x26c] ;  /* 0x00026c0001117983 */ /* 0x000ea80000100800 */
[----:B------:R0:W-:Y:S04]  /*17d90*/  STL [R1+0x23f8], R4 ;  /* 0x0023f80401007387 */ /* 0x0001e80000100800 */
[----:B0-----:R-:W2:Y:S02]  /*17da0*/  LDL.LU R4, [R1+0x5c] ;  /* 0x00005c0001047983 */ /* 0x001ea40000300800 */
[----:B--2---:R-:W-:-:S02]  /*17db0*/  SHF.R.S32.HI R5, RZ, 0x1f, R4 ;  /* 0x0000001fff057819 */ /* 0x004fc40000011404 */
[----:B------:R-:W-:Y:S04]  /*17dc0*/  STL [R1+0x2404], R4 ;  /* 0x0024040401007387 */ /* 0x000fe80000100800 */
[----:B------:R0:W-:Y:S04]  /*17dd0*/  STL [R1+0x23f4], R5 ;  /* 0x0023f40501007387 */ /* 0x0001e80000100800 */
[----:B0-----:R-:W2:Y:S01]  /*17de0*/  LDL.LU R5, [R1+0x58] ;  /* 0x0000580001057983 */ /* 0x001ea20000300800 */
[----:B------:R-:W-:Y:S02]  /*17df0*/  SHF.R.S32.HI R7, RZ, 0x1f, R8 ;  /* 0x0000001fff077819 */ /* 0x000fe40000011408 */
[----:B--2---:R-:W-:-:S05]  /*17e00*/  SHF.R.S32.HI R6, RZ, 0x1f, R5 ;  /* 0x0000001fff067819 */ /* 0x004fca0000011405 */
[----:B------:R-:W-:Y:S04]  /*17e10*/  STL [R1+0x2408], R6 ;  /* 0x0024080601007387 */ /* 0x000fe80000100800 */
[----:B------:R-:W-:Y:S04]  /*17e20*/  STL [R1+0x2400], R5 ;  /* 0x0024000501007387 */ /* 0x000fe80000100800 */
        /* <DEDUP_REMOVED lines=8> */
[----:B---3--:R-:W-:Y:S02]  /*17eb0*/  SHF.R.S32.HI R10, RZ, 0x1f, R10 ;  /* 0x0000001fff0a7819 */ /* 0x008fe4000001140a */
[----:B----4-:R-:W-:-:S02]  /*17ec0*/  SHF.R.S32.HI R11, RZ, 0x1f, R11 ;  /* 0x0000001fff0b7819 */ /* 0x010fc4000001140b */
[----:B--2---:R-:W-:-:S05]  /*17ed0*/  SHF.R.S32.HI R9, RZ, 0x1f, R8 ;  /* 0x0000001fff097819 */ /* 0x004fca0000011408 */
[----:B------:R-:W-:Y:S04]  /*17ee0*/  STL [R1+0x2414], R9 ;  /* 0x0024140901007387 */ /* 0x000fe80000100800 */
[----:B------:R-:W-:Y:S04]  /*17ef0*/  STL [R1+0x2410], R8 ;  /* 0x0024100801007387 */ /* 0x000fe80000100800 */
[----:B------:R-:W-:Y:S04]  /*17f00*/  STL [R1+0x2418], R10 ;  /* 0x0024180a01007387 */ /* 0x000fe80000100800 */
[----:B------:R-:W2:Y:S04]  /*17f10*/  LDL R20, [R1+0x284] ;  /* 0x0002840001147983 */ /* 0x000ea80000100800 */
[----:B------:R0:W-:Y:S04]  /*17f20*/  STL [R1+0x23e8], R11 ;  /* 0x0023e80b01007387 */ /* 0x0001e80000100800 */
[----:B0-----:R-:W3:Y:S01]  /*17f30*/  LDL.LU R11, [R1+0x100] ;  /* 0x00010000010b7983 */ /* 0x001ee20000300800 */
[----:B-----5:R-:W-:-:S02]  /*17f40*/  SHF.R.S32.HI R13, RZ, 0x1f, R13 ;  /* 0x0000001fff0d7819 */ /* 0x020fc4000001140d */
[----:B------:R-:W-:Y:S02]  /*17f50*/  SHF.R.S32.HI R14, RZ, 0x1f, R14 ;  /* 0x0000001fff0e7819 */ /* 0x000fe4000001140e */
[----:B------:R-:W-:Y:S02]  /*17f60*/  SHF.R.S32.HI R15, RZ, 0x1f, R15 ;  /* 0x0000001fff0f7819 */ /* 0x000fe4000001140f */
[----:B------:R-:W-:Y:S02]  /*17f70*/  SHF.R.S32.HI R16, RZ, 0x1f, R16 ;  /* 0x0000001fff107819 */ /* 0x000fe40000011410 */
[----:B------:R-:W-:Y:S02]  /*17f80*/  SHF.R.S32.HI R17, RZ, 0x1f, R17 ;  /* 0x0000001fff117819 */ /* 0x000fe40000011411 */
[----:B------:R-:W-:Y:S02]  /*17f90*/  SHF.R.S32.HI R18, RZ, 0x1f, R18 ;  /* 0x0000001fff127819 */ /* 0x000fe40000011412 */
[----:B------:R-:W-:-:S02]  /*17fa0*/  SHF.R.S32.HI R19, RZ, 0x1f, R19 ;  /* 0x0000001fff137819 */ /* 0x000fc40000011413 */
[----:B---3--:R-:W-:-:S05]  /*17fb0*/  SHF.R.S32.HI R12, RZ, 0x1f, R11 ;  /* 0x0000001fff0c7819 */ /* 0x008fca000001140b */
[----:B------:R-:W-:Y:S04]  /*17fc0*/  STL [R1+0x2420], R12 ;  /* 0x0024200c01007387 */ /* 0x000fe80000100800 */
[----:B------:R-:W-:Y:S04]  /*17fd0*/  STL [R1+0x241c], R11 ;  /* 0x00241c0b01007387 */ /* 0x000fe80000100800 */
[----:B------:R-:W-:Y:S04]  /*17fe0*/  STL [R1+0x2424], R13 ;  /* 0x0024240d01007387 */ /* 0x000fe80000100800 */
[----:B------:R-:W3:Y:S04]  /*17ff0*/  LDL R21, [R1+0x288] ;  /* 0x0002880001157983 */ /* 0x000ee80000100800 */
[----:B------:R-:W-:Y:S04]  /*18000*/  STL [R1+0x2428], R14 ;  /* 0x0024280e01007387 */ /* 0x000fe80000100800 */
[----:B------:R-:W-:Y:S04]  /*18010*/  STL [R1+0x242c], R15 ;  /* 0x00242c0f01007387 */ /* 0x000fe80000100800 */
[----:B------:R-:W-:Y:S04]  /*18020*/  STL [R1+0x2430], R16 ;  /* 0x0024301001007387 */ /* 0x000fe80000100800 */
[----:B------:R-:W4:Y:S04]  /*18030*/  LDL R22, [R1+0x28c] ;  /* 0x00028c0001167983 */ /* 0x000f280000100800 */
[----:B------:R0:W-:Y:S04]  /*18040*/  STL [R1+0x2434], R17 ;  /* 0x0024341101007387 */ /* 0x0001e80000100800 */
[----:B------:R-:W5:Y:S04]  /*18050*/  LDL R23, [R1+0x290] ;  /* 0x0002900001177983 */ /* 0x000f680000100800 */
[----:B------:R-:W4:Y:S04]  /*18060*/  LDL R24, [R1+0x298] ;  /* 0x0002980001187983 */ /* 0x000f280000100800 */
[----:B------:R-:W4:Y:S04]  /*18070*/  LDL R25, [R1+0x29c] ;  /* 0x00029c0001197983 */ /* 0x000f280000100800 */
[----:B------:R-:W4:Y:S04]  /*18080*/  LDL R26, [R1+0x2a4] ;  /* 0x0002a400011a7983 */ /* 0x000f280000100800 */
[----:B------:R1:W-:Y:S04]  /*18090*/  STL [R1+0x2438], R18 ;  /* 0x0024381201007387 */ /* 0x0003e80000100800 */
[----:B0-----:R-:W4:Y:S04]  /*180a0*/  LDL R17, [R1+0x2b0] ;  /* 0x0002b00001117983 */ /* 0x001f280000100800 */
[----:B------:R-:W4:Y:S04]  /*180b0*/  LDL R16, [R1+0x2b4] ;  /* 0x0002b40001107983 */ /* 0x000f280000100800 */
[----:B-1----:R-:W4:Y:S04]  /*180c0*/  LDL R18, [R1+0x2a8] ;  /* 0x0002a80001127983 */ /* 0x002f280000100800 */
[----:B------:R-:W5:Y:S04]  /*180d0*/  LDL R15, [R1+0x2bc] ;  /* 0x0002bc00010f7983 */ /* 0x000f680000100800 */
[----:B------:R-:W5:Y:S04]  /*180e0*/  LDL R14, [R1+0x2c0] ;  /* 0x0002c000010e7983 */ /* 0x000f680000100800 */
[----:B------:R-:W5:Y:S04]  /*180f0*/  LDL R28, [R1+0x2c8] ;  /* 0x0002c800011c7983 */ /* 0x000f680000100800 */
[----:B------:R-:W5:Y:S04]  /*18100*/  LDL R13, [R1+0x2c4] ;  /* 0x0002c400010d7983 */ /* 0x000f680000100800 */
[----:B------:R-:W5:Y:S04]  /*18110*/  LDL R11, [R1+0x2d0] ;  /* 0x0002d000010b7983 */ /* 0x000f680000100800 */
[----:B------:R-:W5:Y:S04]  /*18120*/  LDL R27, [R1+0x2d4] ;  /* 0x0002d400011b7983 */ /* 0x000f680000100800 */
[----:B------:R4:W-:Y:S04]  /*18130*/  STL [R1+0x243c], R19 ;  /* 0x00243c1301007387 */ /* 0x0009e80000100800 */
[----:B------:R-:W5:Y:S01]  /*18140*/  LDL R12, [R1+0x2d8] ;  /* 0x0002d800010c7983 */ /* 0x000f620000100800 */
[----:B--2---:R-:W-:-:S03]  /*18150*/  SHF.R.S32.HI R20, RZ, 0x1f, R20 ;  /* 0x0000001fff147819 */ /* 0x004fc60000011414 */
[----:B------:R-:W2:Y:S04]  /*18160*/  LDL R6, [R1+0x2dc] ;  /* 0x0002dc0001067983 */ /* 0x000ea80000100800 */
[----:B------:R-:W2:Y:S04]  /*18170*/  LDL R4, [R1+0x2e4] ;  /* 0x0002e40001047983 */ /* 0x000ea80000100800 */
[----:B------:R-:W-:Y:S04]  /*18180*/  STL [R1+0x2464], R20 ;  /* 0x0024641401007387 */ /* 0x000fe80000100800 */
[----:B------:R-:W2:Y:S04]  /*18190*/  LDL R10, [R1+0x2e8] ;  /* 0x0002e800010a7983 */ /* 0x000ea80000100800 */
[----:B------:R-:W2:Y:S04]  /*181a0*/  LDL R8, [R1+0x2f4] ;  /* 0x0002f40001087983 */ /* 0x000ea80000100800 */
[----:B------:R-:W2:Y:S04]  /*181b0*/  LDL R9, [R1+0x2f8] ;  /* 0x0002f80001097983 */ /* 0x000ea80000100800 */
[----:B------:R-:W2:Y:S04]  /*181c0*/  LDL R29, [R1+0x300] ;  /* 0x00030000011d7983 */ /* 0x000ea80000100800 */
[----:B------:R-:W2:Y:S01]  /*181d0*/  LDL R0, [R1+0x304] ;  /* 0x0003040001007983 */ /* 0x000ea20000100800 */
[----:B---3--:R-:W-:-:S05]  /*181e0*/  SHF.R.S32.HI R21, RZ, 0x1f, R21 ;  /* 0x0000001fff157819 */ /* 0x008fca0000011415 */
[----:B------:R-:W-:Y:S04]  /*181f0*/  STL [R1+0x2468], R21 ;  /* 0x0024681501007387 */ /* 0x000fe80000100800 */
[----:B------:R-:W3:Y:S04]  /*18200*/  LDL R7, [R1+0x308] ;  /* 0x0003080001077983 */ /* 0x000ee80000100800 */
[----:B------:R-:W3:Y:S04]  /*18210*/  LDL R5, [R1+0x310] ;  /* 0x0003100001057983 */ /* 0x000ee80000100800 */
[----:B------:R-:W3:Y:S04]  /*18220*/  LDL R2, [R1+0x314] ;  /* 0x0003140001027983 */ /* 0x000ee80000100800 */
[----:B------:R-:W3:Y:S01]  /*18230*/  LDL R3, [R1+0x318] ;  /* 0x0003180001037983 */ /* 0x000ee20000100800 */
[----:B----4-:R-:W-:-:S02]  /*18240*/  SHF.R.S32.HI R19, RZ, 0x1f, R18 ;  /* 0x0000001fff137819 */ /* 0x010fc40000011412 */
[----:B------:R-:W-:Y:S02]  /*18250*/  SHF.R.S32.HI R18, RZ, 0x1f, R17 ;  /* 0x0000001fff127819 */ /* 0x000fe40000011411 */
[----:B------:R-:W-:Y:S02]  /*18260*/  SHF.R.S32.HI R17, RZ, 0x1f, R16 ;  /* 0x0000001fff117819 */ /* 0x000fe40000011410 */
[----:B-----5:R-:W-:Y:S01]  /*18270*/  SHF.R.S32.HI R16, RZ, 0x1f, R15 ;  /* 0x0000001fff107819 */ /* 0x020fe2000001140f */
[----:B------:R-:W-:Y:S01]  /*18280*/  STL [R1+0xb8], R19 ;  /* 0x0000b81301007387 */ /* 0x000fe20000100800 */
[----:B------:R-:W-:-:S03]  /*18290*/  SHF.R.S32.HI R15, RZ, 0x1f, R14 ;  /* 0x0000001fff0f7819 */ /* 0x000fc6000001140e */
[----:B------:R-:W-:Y:S01]  /*182a0*/  STL [R1+0xbc], R18 ;  /* 0x0000bc1201007387 */ /* 0x000fe20000100800 */
[----:B------:R-:W-:-:S03]  /*182b0*/  SHF.R.S32.HI R14, RZ, 0x1f, R28 ;  /* 0x0000001fff0e7819 */ /* 0x000fc6000001141c */
[----:B------:R-:W-:Y:S04]  /*182c0*/  STL [R1+0xc0], R17 ;  /* 0x0000c01101007387 */ /* 0x000fe80000100800 */
[----:B------:R-:W-:Y:S04]  /*182d0*/  STL [R1+0xc4], R16 ;  /* 0x0000c41001007387 */ /* 0x000fe80000100800 */
[----:B------:R-:W-:Y:S04]  /*182e0*/  STL [R1+0xc8], R15 ;  /* 0x0000c80f01007387 */ /* 0x000fe80000100800 */
[----:B------:R-:W4:Y:S01]  /*182f0*/  LDL R28, [R1+0x31c] ;  /* 0x00031c00011c7983 */ /* 0x000f220000100800 */
[----:B------:R-:W-:-:S05]  /*18300*/  SHF.R.S32.HI R13, RZ, 0x1f, R13 ;  /* 0x0000001fff0d7819 */ /* 0x000fca000001140d */
[----:B------:R0:W-:Y:S04]  /*18310*/  STL [R1+0xcc], R13 ;  /* 0x0000cc0d01007387 */ /* 0x0001e80000100800 */
[----:B------:R-:W-:Y:S01]  /*18320*/  STL [R1+0xd0], R14 ;  /* 0x0000d00e01007387 */ /* 0x000fe20000100800 */
[----:B0-----:R-:W-:Y:S02]  /*18330*/  SHF.R.S32.HI R13, RZ, 0x1f, R11 ;  /* 0x0000001fff0d7819 */ /* 0x001fe4000001140b */
[----:B------:R-:W-:Y:S02]  /*18340*/  SHF.R.S32.HI R11, RZ, 0x1f, R27 ;  /* 0x0000001fff0b7819 */ /* 0x000fe4000001141b */
[----:B------:R-:W5:Y:S04]  /*18350*/  LDL R27, [R1+0x324] ;  /* 0x00032400011b7983 */ /* 0x000f680000100800 */
[----:B------:R0:W-:Y:S04]  /*18360*/  STL [R1+0xd4], R13 ;  /* 0x0000d40d01007387 */ /* 0x0001e80000100800 */
[----:B------:R1:W-:Y:S01]  /*18370*/  STL [R1+0xdc], R11 ;  /* 0x0000dc0b01007387 */ /* 0x0003e20000100800 */
[----:B0-----:R-:W-:-:S02]  /*18380*/  SHF.R.S32.HI R13, RZ, 0x1f, R12 ;  /* 0x0000001fff0d7819 */ /* 0x001fc4000001140c */
[----:B--2---:R-:W-:Y:S02]  /*18390*/  SHF.R.S32.HI R12, RZ, 0x1f, R6 ;  /* 0x0000001fff0c7819 */ /* 0x004fe40000011406 */
[----:B-1----:R-:W-:Y:S01]  /*183a0*/  SHF.R.S32.HI R11, RZ, 0x1f, R4 ;  /* 0x0000001fff0b7819 */ /* 0x002fe20000011404 */
[----:B------:R-:W-:Y:S04]  /*183b0*/  STL [R1+0xe0], R13 ;  /* 0x0000e00d01007387 */ /* 0x000fe80000100800 */
[----:B------:R-:W2:Y:S04]  /*183c0*/  LDL R6, [R1+0x328] ;  /* 0x0003280001067983 */ /* 0x000ea80000100800 */
[----:B------:R-:W-:Y:S04]  /*183d0*/  STL [R1+0xe4], R12 ;  /* 0x0000e40c01007387 */ /* 0x000fe80000100800 */
[----:B------:R-:W2:Y:S04]  /*183e0*/  LDL R4, [R1+0x344] ;  /* 0x0003440001047983 */ /* 0x000ea80000100800 */
[----:B------:R0:W-:Y:S02]  /*183f0*/  STL [R1+0xe8], R11 ;  /* 0x0000e80b01007387 */ /* 0x0001e40000100800 */
[----:B0-----:R-:W-:-:S02]  /*18400*/  SHF.R.S32.HI R11, RZ, 0x1f, R10 ;  /* 0x0000001fff0b7819 */ /* 0x001fc4000001140a */
[----:B------:R-:W-:Y:S02]  /*18410*/  SHF.R.S32.HI R10, RZ, 0x1f, R8 ;  /* 0x0000001fff0a7819 */ /* 0x000fe40000011408 */
[----:B------:R-:W-:Y:S01]  /*18420*/  SHF.R.S32.HI R8, RZ, 0x1f, R9 ;  /* 0x0000001fff087819 */ /* 0x000fe20000011409 */
[----:B------:R-:W-:Y:S01]  /*18430*/  STL [R1+0xec], R11 ;  /* 0x0000ec0b01007387 */ /* 0x000fe20000100800 */
[----:B------:R-:W-:-:S03]  /*18440*/  SHF.R.S32.HI R9, RZ, 0x1f, R29 ;  /* 0x0000001fff097819 */ /* 0x000fc6000001141d */
[----:B------:R-:W-:Y:S04]  /*18450*/  STL [R1+0xf4], R10 ;  /* 0x0000f40a01007387 */ /* 0x000fe80000100800 */
[----:B------:R-:W2:Y:S04]  /*18460*/  LDL R29, [R1+0x358] ;  /* 0x00035800011d7983 */ /* 0x000ea80000100800 */
[----:B------:R0:W-:Y:S04]  /*18470*/  STL [R1+0xfc], R8 ;  /* 0x0000fc0801007387 */ /* 0x0001e80000100800 */
[----:B------:R-:W-:Y:S01]  /*18480*/  STL [R1+0x104], R9 ;  /* 0x0001040901007387 */ /* 0x000fe20000100800 */
[----:B0-----:R-:W-:-:S03]  /*18490*/  SHF.R.S32.HI R8, RZ, 0x1f, R0 ;  /* 0x0000001fff087819 */ /* 0x001fc60000011400 */
[----:B------:R-:W2:Y:S04]  /*184a0*/  LDL R0, [R1+0x368] ;  /* 0x0003680001007983 */ /* 0x000ea80000100800 */
[----:B------:R-:W-:Y:S01]  /*184b0*/  STL [R1+0x108], R8 ;  /* 0x0001080801007387 */ /* 0x000fe20000100800 */
[----:B---3--:R-:W-:Y:S02]  /*184c0*/  SHF.R.S32.HI R7, RZ, 0x1f, R7 ;  /* 0x0000001fff077819 */ /* 0x008fe40000011407 */
[----:B------:R-:W-:-:S03]  /*184d0*/  SHF.R.S32.HI R5, RZ, 0x1f, R5 ;  /* 0x0000001fff057819 */ /* 0x000fc60000011405 */
[----:B------:R-:W-:Y:S04]  /*184e0*/  STL [R1+0x10c], R7 ;  /* 0x00010c0701007387 */ /* 0x000fe80000100800 */
[----:B------:R-:W3:Y:S01]  /*184f0*/  LDL R21, [R1+0x374] ;  /* 0x0003740001157983 */ /* 0x000ee20000100800 */
[----:B------:R-:W-:-:S03]  /*18500*/  SHF.R.S32.HI R2, RZ, 0x1f, R2 ;  /* 0x0000001fff027819 */ /* 0x000fc60000011402 */
[----:B------:R-:W-:Y:S04]  /*18510*/  STL [R1+0x110], R5 ;  /* 0x0001100501007387 */ /* 0x000fe80000100800 */
[----:B------:R-:W3:Y:S04]  /*18520*/  LDL R20, [R1+0x39c] ;  /* 0x00039c0001147983 */ /* 0x000ee80000100800 */
[----:B------:R0:W-:Y:S01]  /*18530*/  STL [R1+0x114], R2 ;  /* 0x0001140201007387 */ /* 0x0001e20000100800 */
[----:B------:R-:W-:-:S03]  /*18540*/  SHF.R.S32.HI R3, RZ, 0x1f, R3 ;  /* 0x0000001fff037819 */ /* 0x000fc60000011403 */
[----:B------:R-:W3:Y:S04]  /*18550*/  LDL R19, [R1+0x3c4] ;  /* 0x0003c40001137983 */ /* 0x000ee80000100800 */
[----:B------:R-:W3:Y:S04]  /*18560*/  LDL R18, [R1+0x3bc] ;  /* 0x0003bc0001127983 */ /* 0x000ee80000100800 */
[----:B0-----:R-:W3:Y:S04]  /*18570*/  LDL R2, [R1+0x3c0] ;  /* 0x0003c00001027983 */ /* 0x001ee80000100800 */
[----:B------:R-:W3:Y:S04]  /*18580*/  LDL R17, [R1+0x3b8] ;  /* 0x0003b80001117983 */ /* 0x000ee80000100800 */
[----:B------:R0:W-:Y:S04]  /*18590*/  STL [R1+0x118], R3 ;  /* 0x0001180301007387 */ /* 0x0001e80000100800 */
[----:B------:R-:W3:Y:S04]  /*185a0*/  LDL R16, [R1+0x3b4] ;  /* 0x0003b40001107983 */ /* 0x000ee80000100800 */
[----:B------:R-:W3:Y:S04]  /*185b0*/  LDL R15, [R1+0x3b0] ;  /* 0x0003b000010f7983 */ /* 0x000ee80000100800 */
[----:B------:R-:W3:Y:S04]  /*185c0*/  LDL R14, [R1+0x3ac] ;  /* 0x0003ac00010e7983 */ /* 0x000ee80000100800 */
[----:B0-----:R-:W3:Y:S04]  /*185d0*/  LDL R3, [R1+0x3a4] ;  /* 0x0003a40001037983 */ /* 0x001ee80000100800 */
[----:B------:R-:W3:Y:S04]  /*185e0*/  LDL R13, [R1+0x3a8] ;  /* 0x0003a800010d7983 */ /* 0x000ee80000100800 */
[----:B------:R-:W3:Y:S01]  /*185f0*/  LDL R11, [R1+0x3a0] ;  /* 0x0003a000010b7983 */ /* 0x000ee20000100800 */
[----:B----4-:R-:W-:-:S03]  /*18600*/  SHF.R.S32.HI R5, RZ, 0x1f, R28 ;  /* 0x0000001fff057819 */ /* 0x010fc6000001141c */
[----:B------:R-:W4:Y:S04]  /*18610*/  LDL R28, [R1+0x398] ;  /* 0x00039800011c7983 */ /* 0x000f280000100800 */
[----:B------:R0:W-:Y:S04]  /*18620*/  STL [R1+0x11c], R5 ;  /* 0x00011c0501007387 */ /* 0x0001e80000100800 */
[----:B------:R-:W4:Y:S04]  /*18630*/  LDL R12, [R1+0x394] ;  /* 0x00039400010c7983 */ /* 0x000f280000100800 */
[----:B0-----:R-:W4:Y:S01]  /*18640*/  LDL R5, [R1+0x390] ;  /* 0x0003900001057983 */ /* 0x001f220000100800 */
[----:B-----5:R-:W-:-:S05]  /*18650*/  SHF.R.S32.HI R7, RZ, 0x1f, R27 ;  /* 0x0000001fff077819 */ /* 0x020fca000001141b */
[----:B------:R-:W-:Y:S04]  /*18660*/  STL [R1+0x120], R7 ;  /* 0x0001200701007387 */ /* 0x000fe80000100800 */
[----:B------:R-:W5:Y:S04]  /*18670*/  LDL R27, [R1+0x38c] ;  /* 0x00038c00011b7983 */ /* 0x000f680000100800 */
[----:B------:R-:W5:Y:S01]  /*18680*/  LDL R10, [R1+0x388] ;  /* 0x00038800010a7983 */ /* 0x000f620000100800 */
[----:B--2---:R-:W-:-:S05]  /*18690*/  SHF.R.S32.HI R6, RZ, 0x1f, R6 ;  /* 0x0000001fff067819 */ /* 0x004fca0000011406 */
[----:B------:R-:W-:Y:S01]  /*186a0*/  STL [R1+0x124], R6 ;  /* 0x0001240601007387 */ /* 0x000fe20000100800 */
[----:B------:R-:W-:-:S03]  /*186b0*/  SHF.R.S32.HI R4, RZ, 0x1f, R4 ;  /* 0x0000001fff047819 */ /* 0x000fc60000011404 */
[----:B------:R-:W2:Y:S04]  /*186c0*/  LDL R8, [R1+0x384] ;  /* 0x0003840001087983 */ /* 0x000ea80000100800 */
[----:B------:R0:W-:Y:S04]  /*186d0*/  STL [R1+0x128], R4 ;  /* 0x0001280401007387 */ /* 0x0001e80000100800 */
[----:B------:R-:W2:Y:S04]  /*186e0*/  LDL R9, [R1+0x380] ;  /* 0x0003800001097983 */ /* 0x000ea80000100800 */
[----:B0-----:R-:W2:Y:S01]  /*186f0*/  LDL R4, [R1+0x37c] ;  /* 0x00037c0001047983 */ /* 0x001ea20000100800 */
[----:B------:R-:W-:-:S03]  /*18700*/  SHF.R.S32.HI R6, RZ, 0x1f, R29 ;  /* 0x0000001fff067819 */ /* 0x000fc6000001141d */
[----:B------:R-:W2:Y:S04]  /*18710*/  LDL R29, [R1+0x378] ;  /* 0x00037800011d7983 */ /* 0x000ea80000100800 */
[----:B------:R0:W-:Y:S04]  /*18720*/  STL [R1+0x12c], R6 ;  /* 0x00012c0601007387 */ /* 0x0001e80000100800 */
[----:B------:R-:W2:Y:S01]  /*18730*/  LDL R7, [R1+0x370] ;  /* 0x0003700001077983 */ /* 0x000ea20000100800 */
[----:B------:R-:W-:-:S03]  /*18740*/  SHF.R.S32.HI R0, RZ, 0x1f, R0 ;  /* 0x0000001fff007819 */ /* 0x000fc60000011400 */
[----:B0-----:R-:W2:Y:S04]  /*18750*/  LDL R6, [R1+0x36c] ;  /* 0x00036c0001067983 */ /* 0x001ea80000100800 */
[----:B------:R0:W-:Y:S04]  /*18760*/  STL [R1+0x130], R0 ;  /* 0x0001300001007387 */ /* 0x0001e80000100800 */
[----:B0-----:R-:W2:Y:S01]  /*18770*/  LDL R0, [R1+0x364] ;  /* 0x0003640001007983 */ /* 0x001ea20000100800 */
[----:B---3--:R-:W-:-:S05]  /*18780*/  SHF.R.S32.HI R21, RZ, 0x1f, R21 ;  /* 0x0000001fff157819 */ /* 0x008fca0000011415 */
[----:B------:R0:W-:Y:S02]  /*18790*/  STL [R1+0x134], R21 ;  /* 0x0001341501007387 */ /* 0x0001e40000100800 */
[----:B0-----:R-:W-:Y:S02]  /*187a0*/  SHF.R.S32.HI R21, RZ, 0x1f, R20 ;  /* 0x0000001fff157819 */ /* 0x001fe40000011414 */
[----:B------:R-:W-:-:S03]  /*187b0*/  SHF.R.S32.HI R19, RZ, 0x1f, R19 ;  /* 0x0000001fff137819 */ /* 0x000fc60000011413 */
[----:B------:R-:W-:Y:S01]  /*187c0*/  STL [R1+0x138], R21 ;  /* 0x0001381501007387 */ /* 0x000fe20000100800 */
[----:B------:R-:W-:-:S03]  /*187d0*/  SHF.R.S32.HI R20, RZ, 0x1f, R2 ;  /* 0x0000001fff147819 */ /* 0x000fc60000011402 */
[----:B------:R-:W3:Y:S04]  /*187e0*/  LDL R2, [R1+0x360] ;  /* 0x0003600001027983 */ /* 0x000ee80000100800 */
[----:B------:R0:W-:Y:S04]  /*187f0*/  STL [R1+0x13c], R19 ;  /* 0x00013c1301007387 */ /* 0x0001e80000100800 */
[----:B------:R-:W-:Y:S01]  /*18800*/  STL [R1+0x140], R20 ;  /* 0x0001401401007387 */ /* 0x000fe20000100800 */
[----:B0-----:R-:W-:Y:S02]  /*18810*/  SHF.R.S32.HI R19, RZ, 0x1f, R18 ;  /* 0x0000001fff137819 */ /* 0x001fe40000011412 */
[----:B------:R-:W-:-:S02]  /*18820*/  SHF.R.S32.HI R18, RZ, 0x1f, R17 ;  /* 0x0000001fff127819 */ /* 0x000fc40000011411 */
[----:B------:R-:W-:Y:S02]  /*18830*/  SHF.R.S32.HI R17, RZ, 0x1f, R16 ;  /* 0x0000001fff117819 */ /* 0x000fe40000011410 */
[----:B------:R-:W-:Y:S01]  /*18840*/  SHF.R.S32.HI R16, RZ, 0x1f, R15 ;  /* 0x0000001fff107819 */ /* 0x000fe2000001140f */
[----:B------:R-:W-:Y:S01]  /*18850*/  STL [R1+0x144], R19 ;  /* 0x0001441301007387 */ /* 0x000fe20000100800 */
[----:B------:R-:W-:-:S03]  /*18860*/  SHF.R.S32.HI R15, RZ, 0x1f, R14 ;  /* 0x0000001fff0f7819 */ /* 0x000fc6000001140e */
[----:B------:R-:W-:Y:S01]  /*18870*/  STL [R1+0x148], R18 ;  /* 0x0001481201007387 */ /* 0x000fe20000100800 */
[----:B------:R-:W-:-:S03]  /*18880*/  SHF.R.S32.HI R14, RZ, 0x1f, R3 ;  /* 0x0000001fff0e7819 */ /* 0x000fc60000011403 */
[----:B------:R-:W-:Y:S01]  /*18890*/  STL [R1+0x14c], R17 ;  /* 0x00014c1101007387 */ /* 0x000fe20000100800 */
[----:B------:R-:W-:-:S03]  /*188a0*/  SHF.R.S32.HI R13, RZ, 0x1f, R13 ;  /* 0x0000001fff0d7819 */ /* 0x000fc6000001140d */
[----:B------:R-:W-:Y:S04]  /*188b0*/  STL [R1+0x150], R16 ;  /* 0x0001501001007387 */ /* 0x000fe80000100800 */
[----:B------:R-:W-:Y:S04]  /*188c0*/  STL [R1+0x154], R15 ;  /* 0x0001540f01007387 */ /* 0x000fe80000100800 */
[----:B------:R-:W3:Y:S04]  /*188d0*/  LDL R3, [R1+0x35c] ;  /* 0x00035c0001037983 */ /* 0x000ee80000100800 */
[----:B------:R0:W-:Y:S04]  /*188e0*/  STL [R1+0x158], R13 ;  /* 0x0001580d01007387 */ /* 0x0001e80000100800 */
[----:B------:R-:W-:Y:S01]  /*188f0*/  STL [R1+0x15c], R14 ;  /* 0x00015c0e01007387 */ /* 0x000fe20000100800 */
[----:B0-----:R-:W-:-:S02]  /*18900*/  SHF.R.S32.HI R13, RZ, 0x1f, R11 ;  /* 0x0000001fff0d7819 */ /* 0x001fc4000001140b */
[----:B----4-:R-:W-:Y:S02]  /*18910*/  SHF.R.S32.HI R11, RZ, 0x1f, R28 ;  /* 0x0000001fff0b7819 */ /* 0x010fe4000001141c */
[----:B------:R-:W4:Y:S04]  /*18920*/  LDL R28, [R1+0x354] ;  /* 0x00035400011c7983 */ /* 0x000f280000100800 */
[----:B------:R0:W-:Y:S04]  /*18930*/  STL [R1+0x160], R13 ;  /* 0x0001600d01007387 */ /* 0x0001e80000100800 */
[----:B------:R5:W-:Y:S01]  /*18940*/  STL [R1+0x164], R11 ;  /* 0x0001640b01007387 */ /* 0x000be20000100800 */
[----:B0-----:R-:W-:-:S02]  /*18950*/  SHF.R.S32.HI R13, RZ, 0x1f, R12 ;  /* 0x0000001fff0d7819 */ /* 0x001fc4000001140c */
[----:B------:R-:W-:-:S03]  /*18960*/  SHF.R.S32.HI R12, RZ, 0x1f, R5 ;  /* 0x0000001fff0c7819 */ /* 0x000fc60000011405 */
[----:B------:R-:W-:Y:S04]  /*18970*/  STL [R1+0x168], R13 ;  /* 0x0001680d01007387 */ /* 0x000fe80000100800 */
[----:B------:R-:W4:Y:S01]  /*18980*/  LDL R5, [R1+0x350] ;  /* 0x0003500001057983 */ /* 0x000f220000100800 */
[----:B-----5:R-:W-:-:S03]  /*18990*/  SHF.R.S32.HI R11, RZ, 0x1f, R27 ;  /* 0x0000001fff0b7819 */ /* 0x020fc6000001141b */
[----:B------:R-:W-:Y:S04]  /*189a0*/  STL [R1+0x16c], R12 ;  /* 0x00016c0c01007387 */ /* 0x000fe80000100800 */
[----:B------:R-:W5:Y:S04]  /*189b0*/  LDL R27, [R1+0x34c] ;  /* 0x00034c00011b7983 */ /* 0x000f680000100800 */
[----:B------:R0:W-:Y:S02]  /*189c0*/  STL [R1+0x170], R11 ;  /* 0x0001700b01007387 */ /* 0x0001e40000100800 */
[----:B0-----:R-:W-:-:S02]  /*189d0*/  SHF.R.S32.HI R11, RZ, 0x1f, R10 ;  /* 0x0000001fff0b7819 */ /* 0x001fc4000001140a */
[----:B--2---:R-:W-:Y:S02]  /*189e0*/  SHF.R.S32.HI R10, RZ, 0x1f, R8 ;  /* 0x0000001fff0a7819 */ /* 0x004fe40000011408 */
[----:B------:R-:W-:Y:S01]  /*189f0*/  SHF.R.S32.HI R8, RZ, 0x1f, R9 ;  /* 0x0000001fff087819 */ /* 0x000fe20000011409 */
[----:B------:R-:W-:Y:S01]  /*18a00*/  STL [R1+0x174], R11 ;  /* 0x0001740b01007387 */ /* 0x000fe20000100800 */
[----:B------:R-:W-:-:S03]  /*18a10*/  SHF.R.S32.HI R9, RZ, 0x1f, R4 ;  /* 0x0000001fff097819 */ /* 0x000fc60000011404 */
[----:B------:R-:W-:Y:S04]  /*18a20*/  STL [R1+0x178], R10 ;  /* 0x0001780a01007387 */ /* 0x000fe80000100800 */
[----:B------:R-:W2:Y:S04]  /*18a30*/  LDL R4, [R1+0x348] ;  /* 0x0003480001047983 */ /* 0x000ea80000100800 */
[----:B------:R0:W-:Y:S01]  /*18a40*/  STL [R1+0x17c], R8 ;  /* 0x00017c0801007387 */ /* 0x0001e20000100800 */
[----:B------:R-:W-:-:S03]  /*18a50*/  SHF.R.S32.HI R7, RZ, 0x1f, R7 ;  /* 0x0000001fff077819 */ /* 0x000fc60000011407 */
[----:B------:R-:W-:Y:S01]  /*18a60*/  STL [R1+0x180], R9 ;  /* 0x0001800901007387 */ /* 0x000fe20000100800 */
[----:B0-----:R-:W-:-:S03]  /*18a70*/  SHF.R.S32.HI R8, RZ, 0x1f, R29 ;  /* 0x0000001fff087819 */ /* 0x001fc6000001141d */
[----:B------:R-:W2:Y:S01]  /*18a80*/  LDL R29, [R1+0x340] ;  /* 0x00034000011d7983 */ /* 0x000ea20000100800 */
[----:B------:R-:W-:-:S03]  /*18a90*/  SHF.R.S32.HI R6, RZ, 0x1f, R6 ;  /* 0x0000001fff067819 */ /* 0x000fc60000011406 */
[----:B------:R-:W-:Y:S04]  /*18aa0*/  STL [R1+0x184], R8 ;  /* 0x0001840801007387 */ /* 0x000fe80000100800 */
[----:B------:R-:W-:Y:S04]  /*18ab0*/  STL [R1+0x188], R7 ;  /* 0x0001880701007387 */ /* 0x000fe80000100800 */
[----:B------:R-:W2:Y:S01]  /*18ac0*/  LDL R21, [R1+0x33c] ;  /* 0x00033c0001157983 */ /* 0x000ea20000100800 */
[----:B------:R-:W-:-:S03]  /*18ad0*/  SHF.R.S32.HI R0, RZ, 0x1f, R0 ;  /* 0x0000001fff007819 */ /* 0x000fc60000011400 */
[----:B------:R-:W-:Y:S04]  /*18ae0*/  STL [R1+0x18c], R6 ;  /* 0x00018c0601007387 */ /* 0x000fe80000100800 */
[----:B------:R-:W2:Y:S04]  /*18af0*/  LDL R20, [R1+0x338] ;  /* 0x0003380001147983 */ /* 0x000ea80000100800 */
[----:B------:R0:W-:Y:S04]  /*18b00*/  STL [R1+0x190], R0 ;  /* 0x0001900001007387 */ /* 0x0001e80000100800 */
[----:B------:R-:W2:Y:S04]  /*18b10*/  LDL R19, [R1+0x334] ;  /* 0x0003340001137983 */ /* 0x000ea80000100800 */
[----:B------:R-:W2:Y:S04]  /*18b20*/  LDL R18, [R1+0x32c] ;  /* 0x00032c0001127983 */ /* 0x000ea80000100800 */
[----:B0-----:R-:W2:Y:S04]  /*18b30*/  LDL R0, [R1+0x330] ;  /* 0x0003300001007983 */ /* 0x001ea80000100800 */
[----:B------:R-:W2:Y:S01]  /*18b40*/  LDL R17, [R1+0x320] ;  /* 0x0003200001117983 */ /* 0x000ea20000100800 */
[----:B---3--:R-:W-:-:S05]  /*18b50*/  SHF.R.S32.HI R2, RZ, 0x1f, R2 ;  /* 0x0000001fff027819 */ /* 0x008fca0000011402 */
[----:B------:R0:W-:Y:S04]  /*18b60*/  STL [R1+0x194], R2 ;  /* 0x0001940201007387 */ /* 0x0001e80000100800 */
[----:B------:R-:W3:Y:S04]  /*18b70*/  LDL R16, [R1+0x30c] ;  /* 0x00030c0001107983 */ /* 0x000ee80000100800 */
[----:B------:R-:W3:Y:S04]  /*18b80*/  LDL R15, [R1+0x2fc] ;  /* 0x0002fc00010f7983 */ /* 0x000ee80000100800 */
[----:B------:R-:W3:Y:S04]  /*18b90*/  LDL R14, [R1+0x2f0] ;  /* 0x0002f000010e7983 */ /* 0x000ee80000100800 */
[----:B------:R-:W3:Y:S04]  /*18ba0*/  LDL R13, [R1+0x2ec] ;  /* 0x0002ec00010d7983 */ /* 0x000ee80000100800 */
[----:B0-----:R-:W3:Y:S04]  /*18bb0*/  LDL R2, [R1+0x2e0] ;  /* 0x0002e00001027983 */ /* 0x001ee80000100800 */
[----:B------:R-:W3:Y:S01]  /*18bc0*/  LDL R11, [R1+0x2cc] ;  /* 0x0002cc00010b7983 */ /* 0x000ee20000100800 */
[----:B------:R-:W-:-:S03]  /*18bd0*/  SHF.R.S32.HI R6, RZ, 0x1f, R3 ;  /* 0x0000001fff067819 */ /* 0x000fc60000011403 */
[----:B------:R-:W3:Y:S04]  /*18be0*/  LDL R3, [R1+0x2b8] ;  /* 0x0002b80001037983 */ /* 0x000ee80000100800 */
[----:B------:R0:W-:Y:S04]  /*18bf0*/  STL [R1+0x198], R6 ;  /* 0x0001980601007387 */ /* 0x0001e80000100800 */
[----:B------:R-:W3:Y:S04]  /*18c00*/  LDL R12, [R1+0x2ac] ;  /* 0x0002ac00010c7983 */ /* 0x000ee80000100800 */
[----:B0-----:R-:W3:Y:S01]  /*18c10*/  LDL R6, [R1+0x2a0] ;  /* 0x0002a00001067983 */ /* 0x001ee20000100800 */
[----:B----4-:R-:W-:-:S05]  /*18c20*/  SHF.R.S32.HI R7, RZ, 0x1f, R28 ;  /* 0x0000001fff077819 */ /* 0x010fca000001141c */
[----:B------:R0:W-:Y:S04]  /*18c30*/  STL [R1+0x19c], R7 ;  /* 0x00019c0701007387 */ /* 0x0001e80000100800 */
[----:B------:R-:W4:Y:S04]  /*18c40*/  LDL R28, [R1+0x294] ;  /* 0x00029400011c7983 */ /* 0x000f280000100800 */
[----:B------:R-:W4:Y:S01]  /*18c50*/  LDL R10, [R1+0x280] ;  /* 0x00028000010a7983 */ /* 0x000f220000100800 */
[----:B0-----:R-:W-:-:S05]  /*18c60*/  SHF.R.S32.HI R7, RZ, 0x1f, R5 ;  /* 0x0000001fff077819 */ /* 0x001fca0000011405 */
[----:B------:R-:W-:Y:S01]  /*18c70*/  STL [R1+0x1a0], R7 ;  /* 0x0001a00701007387 */ /* 0x000fe20000100800 */
[----:B-----5:R-:W-:-:S03]  /*18c80*/  SHF.R.S32.HI R5, RZ, 0x1f, R27 ;  /* 0x0000001fff057819 */ /* 0x020fc6000001141b */
[----:B------:R-:W5:Y:S04]  /*18c90*/  LDL R8, [R1+0x274] ;  /* 0x0002740001087983 */ /* 0x000f680000100800 */
[----:B------:R2:W-:Y:S04]  /*18ca0*/  STL [R1+0x1a4], R5 ;  /* 0x0001a40501007387 */ /* 0x0005e80000100800 */
[----:B------:R-:W5:Y:S04]  /*18cb0*/  LDL R27, [R1+0x268] ;  /* 0x00026800011b7983 */ /* 0x000f680000100800 */
[----:B------:R-:W5:Y:S01]  /*18cc0*/  LDL R9, [R1+0x270] ;  /* 0x0002700001097983 */ /* 0x000f620000100800 */
[----:B--2---:R-:W-:-:S03]  /*18cd0*/  SHF.R.S32.HI R5, RZ, 0x1f, R4 ;  /* 0x0000001fff057819 */ /* 0x004fc60000011404 */
[----:B------:R-:W2:Y:S04]  /*18ce0*/  LDL R4, [R1+0x264] ;  /* 0x0002640001047983 */ /* 0x000ea80000100800 */
[----:B------:R0:W-:Y:S04]  /*18cf0*/  STL [R1+0x1a8], R5 ;  /* 0x0001a80501007387 */ /* 0x0001e80000100800 */
[----:B------:R-:W2:Y:S01]  /*18d00*/  LDL R7, [R1+0x25c] ;  /* 0x00025c0001077983 */ /* 0x000ea20000100800 */
[----:B------:R-:W-:-:S03]  /*18d10*/  SHF.R.S32.HI R29, RZ, 0x1f, R29 ;  /* 0x0000001fff1d7819 */ /* 0x000fc6000001141d */
[----:B0-----:R-:W2:Y:S04]  /*18d20*/  LDL R5, [R1+0x258] ;  /* 0x0002580001057983 */ /* 0x001ea80000100800 */
[----:B------:R0:W-:Y:S01]  /*18d30*/  STL [R1+0x1ac], R29 ;  /* 0x0001ac1d01007387 */ /* 0x0001e20000100800 */
[----:B------:R-:W-:-:S03]  /*18d40*/  SHF.R.S32.HI R21, RZ, 0x1f, R21 ;  /* 0x0000001fff157819 */ /* 0x000fc60000011415 */
[----:B0-----:R-:W2:Y:S04]  /*18d50*/  LDL R29, [R1+0x254] ;  /* 0x00025400011d7983 */ /* 0x001ea80000100800 */
[----:B------:R0:W-:Y:S02]  /*18d60*/  STL [R1+0x1b0], R21 ;  /* 0x0001b01501007387 */ /* 0x0001e40000100800 */
[----:B0-----:R-:W-:Y:S02]  /*18d70*/  SHF.R.S32.HI R21, RZ, 0x1f, R20 ;  /* 0x0000001fff157819 */ /* 0x001fe40000011414 */
[----:B------:R-:W-:-:S03]  /*18d80*/  SHF.R.S32.HI R19, RZ, 0x1f, R19 ;  /* 0x0000001fff137819 */ /* 0x000fc60000011413 */
[----:B------:R-:W-:Y:S01]  /*18d90*/  STL [R1+0x1b4], R21 ;  /* 0x0001b41501007387 */ /* 0x000fe20000100800 */
[----:B------:R-:W-:-:S03]  /*18da0*/  SHF.R.S32.HI R20, RZ, 0x1f, R0 ;  /* 0x0000001fff147819 */ /* 0x000fc60000011400 */
[----:B------:R-:W2:Y:S04]  /*18db0*/  LDL R0, [R1+0x250] ;  /* 0x0002500001007983 */ /* 0x000ea80000100800 */
[----:B------:R0:W-:Y:S04]  /*18dc0*/  STL [R1+0x1bc], R19 ;  /* 0x0001bc1301007387 */ /* 0x0001e80000100800 */
[----:B------:R-:W-:Y:S01]  /*18dd0*/  STL [R1+0x1c0], R20 ;  /* 0x0001c01401007387 */ /* 0x000fe20000100800 */
[----:B0-----:R-:W-:Y:S02]  /*18de0*/  SHF.R.S32.HI R19, RZ, 0x1f, R18 ;  /* 0x0000001fff137819 */ /* 0x001fe40000011412 */
[----:B------:R-:W-:-:S03]  /*18df0*/  SHF.R.S32.HI R18, RZ, 0x1f, R17 ;  /* 0x0000001fff127819 */ /* 0x000fc60000011411 */
[----:B------:R-:W-:Y:S04]  /*18e00*/  STL [R1+0x1c4], R19 ;  /* 0x0001c41301007387 */ /* 0x000fe80000100800 */
[----:B------:R-:W-:Y:S01]  /*18e10*/  STL [R1+0x1c8], R18 ;  /* 0x0001c81201007387 */ /* 0x000fe20000100800 */
[----:B---3--:R-:W-:Y:S02]  /*18e20*/  SHF.R.S32.HI R17, RZ, 0x1f, R16 ;  /* 0x0000001fff117819 */ /* 0x008fe40000011410 */
[----:B------:R-:W-:-:S03]  /*18e30*/  SHF.R.S32.HI R16, RZ, 0x1f, R15 ;  /* 0x0000001fff107819 */ /* 0x000fc6000001140f */
[----:B------:R-:W-:Y:S01]  /*18e40*/  STL [R1+0x1cc], R17 ;  /* 0x0001cc1101007387 */ /* 0x000fe20000100800 */
[----:B------:R-:W-:-:S03]  /*18e50*/  SHF.R.S32.HI R15, RZ, 0x1f, R14 ;  /* 0x0000001fff0f7819 */ /* 0x000fc6000001140e */
[----:B------:R-:W-:Y:S01]  /*18e60*/  STL [R1+0x1d0], R16 ;  /* 0x0001d01001007387 */ /* 0x000fe20000100800 */
        /* <DEDUP_REMOVED lines=8> */
[----:B------:R-:W3:Y:S04]  /*18ef0*/  LDL R3, [R1+0x248] ;  /* 0x0002480001037983 */ /* 0x000ee80000100800 */
[----:B------:R0:W-:Y:S04]  /*18f00*/  STL [R1+0x1e0], R13 ;  /* 0x0001e00d01007387 */ /* 0x0001e80000100800 */
[----:B------:R4:W-:Y:S01]  /*18f10*/  STL [R1+0x1e4], R11 ;  /* 0x0001e40b01007387 */ /* 0x0009e20000100800 */
[----:B0-----:R-:W-:Y:S02]  /*18f20*/  SHF.R.S32.HI R13, RZ, 0x1f, R12 ;  /* 0x0000001fff0d7819 */ /* 0x001fe4000001140c */
[----:B------:R-:W-:-:S03]  /*18f30*/  SHF.R.S32.HI R12, RZ, 0x1f, R6 ;  /* 0x0000001fff0c7819 */ /* 0x000fc60000011406 */
[----:B------:R-:W-:Y:S04]  /*18f40*/  STL [R1+0x1e8], R13 ;  /* 0x0001e80d01007387 */ /* 0x000fe80000100800 */
[----:B------:R-:W3:Y:S01]  /*18f50*/  LDL R6, [R1+0x244] ;  /* 0x0002440001067983 */ /* 0x000ee20000100800 */
[----:B----4-:R-:W-:-:S03]  /*18f60*/  SHF.R.S32.HI R11, RZ, 0x1f, R28 ;  /* 0x0000001fff0b7819 */ /* 0x010fc6000001141c */
[----:B------:R-:W-:Y:S04]  /*18f70*/  STL [R1+0x1ec], R12 ;  /* 0x0001ec0c01007387 */ /* 0x000fe80000100800 */
[----:B------:R-:W4:Y:S04]  /*18f80*/  LDL R28, [R1+0x240] ;  /* 0x00024000011c7983 */ /* 0x000f280000100800 */
[----:B------:R0:W-:Y:S02]  /*18f90*/  STL [R1+0x1f0], R11 ;  /* 0x0001f00b01007387 */ /* 0x0001e40000100800 */
[----:B0-----:R-:W-:-:S02]  /*18fa0*/  SHF.R.S32.HI R11, RZ, 0x1f, R10 ;  /* 0x0000001fff0b7819 */ /* 0x001fc4000001140a */
[----:B-----5:R-:W-:-:S03]  /*18fb0*/  SHF.R.S32.HI R10, RZ, 0x1f, R8 ;  /* 0x0000001fff0a7819 */ /* 0x020fc60000011408 */
[----:B------:R-:W-:Y:S01]  /*18fc0*/  STL [R1+0x1f4], R11 ;  /* 0x0001f40b01007387 */ /* 0x000fe20000100800 */
[----:B------:R-:W-:-:S03]  /*18fd0*/  SHF.R.S32.HI R8, RZ, 0x1f, R27 ;  /* 0x0000001fff087819 */ /* 0x000fc6000001141b */
[----:B------:R-:W-:Y:S04]  /*18fe0*/  STL [R1+0x1f8], R10 ;  /* 0x0001f80a01007387 */ /* 0x000fe80000100800 */
[----:B------:R-:W5:Y:S01]  /*18ff0*/  LDL R27, [R1+0x23c] ;  /* 0x00023c00011b7983 */ /* 0x000f620000100800 */
[----:B------:R-:W-:-:S05]  /*19000*/  SHF.R.S32.HI R9, RZ, 0x1f, R9 ;  /* 0x0000001fff097819 */ /* 0x000fca0000011409 */
[----:B------:R2:W-:Y:S04]  /*19010*/  STL [R1+0x1fc], R9 ;  /* 0x0001fc0901007387 */ /* 0x0005e80000100800 */
[----:B------:R0:W-:Y:S01]  /*19020*/  STL [R1+0x200], R8 ;  /* 0x0002000801007387 */ /* 0x0001e20000100800 */
[----:B--2---:R-:W-:-:S03]  /*19030*/  SHF.R.S32.HI R9, RZ, 0x1f, R4 ;  /* 0x0000001fff097819 */ /* 0x004fc60000011404 */
[----:B------:R-:W2:Y:S01]  /*19040*/  LDL R4, [R1+0x238] ;  /* 0x0002380001047983 */ /* 0x000ea20000100800 */
[----:B0-----:R-:W-:-:S03]  /*19050*/  SHF.R.S32.HI R8, RZ, 0x1f, R7 ;  /* 0x0000001fff087819 */ /* 0x001fc60000011407 */
[----:B------:R-:W-:Y:S04]  /*19060*/  STL [R1+0x204], R9 ;  /* 0x0002040901007387 */ /* 0x000fe80000100800 */
[----:B------:R-:W-:Y:S01]  /*19070*/  STL [R1+0x208], R8 ;  /* 0x0002080801007387 */ /* 0x000fe20000100800 */
[----:B------:R-:W-:-:S03]  /*19080*/  SHF.R.S32.HI R7, RZ, 0x1f, R5 ;  /* 0x0000001fff077819 */ /* 0x000fc60000011405 */
[----:B------:R-:W2:Y:S04]  /*19090*/  LDL R21, [R1+0x230] ;  /* 0x0002300001157983 */ /* 0x000ea80000100800 */
[----:B------:R-:W-:Y:S04]  /*190a0*/  STL [R1+0x20c], R7 ;  /* 0x00020c0701007387 */ /* 0x000fe80000100800 */
[----:B------:R-:W2:Y:S01]  /*190b0*/  LDL R20, [R1+0x228] ;  /* 0x0002280001147983 */ /* 0x000ea20000100800 */
[----:B------:R-:W-:-:S05]  /*190c0*/  SHF.R.S32.HI R5, RZ, 0x1f, R29 ;  /* 0x0000001fff057819 */ /* 0x000fca000001141d */
[----:B------:R-:W-:Y:S04]  /*190d0*/  STL [R1+0x210], R5 ;  /* 0x0002100501007387 */ /* 0x000fe80000100800 */
[----:B------:R-:W2:Y:S04]  /*190e0*/  LDL R19, [R1+0x224] ;  /* 0x0002240001137983 */ /* 0x000ea80000100800 */
[----:B------:R-:W2:Y:S04]  /*190f0*/  LDL R29, [R1+0x3cc] ;  /* 0x0003cc00011d7983 */ /* 0x000ea80000100800 */
[----:B------:R-:W2:Y:S04]  /*19100*/  LDL R18, [R1+0x3d4] ;  /* 0x0003d40001127983 */ /* 0x000ea80000100800 */
[----:B------:R-:W2:Y:S01]  /*19110*/  LDL R17, [R1+0x3d8] ;  /* 0x0003d80001117983 */ /* 0x000ea20000100800 */
[----:B------:R-:W-:-:S05]  /*19120*/  SHF.R.S32.HI R0, RZ, 0x1f, R0 ;  /* 0x0000001fff007819 */ /* 0x000fca0000011400 */
[----:B------:R0:W-:Y:S04]  /*19130*/  STL [R1+0x214], R0 ;  /* 0x0002140001007387 */ /* 0x0001e80000100800 */
[----:B------:R-:W2:Y:S04]  /*19140*/  LDL R16, [R1+0x3e0] ;  /* 0x0003e00001107983 */ /* 0x000ea80000100800 */
[----:B------:R-:W2:Y:S04]  /*19150*/  LDL R15, [R1+0x3e4] ;  /* 0x0003e400010f7983 */ /* 0x000ea80000100800 */
[----:B------:R-:W2:Y:S04]  /*19160*/  LDL R14, [R1+0x3ec] ;  /* 0x0003ec00010e7983 */ /* 0x000ea80000100800 */
[----:B------:R-:W2:Y:S04]  /*19170*/  LDL R13, [R1+0x3f4] ;  /* 0x0003f400010d7983 */ /* 0x000ea80000100800 */
[----:B0-----:R-:W2:Y:S04]  /*19180*/  LDL R0, [R1+0x3f8] ;  /* 0x0003f80001007983 */ /* 0x001ea80000100800 */
[----:B------:R-:W2:Y:S01]  /*19190*/  LDL R11, [R1+0x400] ;  /* 0x00040000010b7983 */ /* 0x000ea20000100800 */
[----:B---3--:R-:W-:-:S03]  /*191a0*/  SHF.R.S32.HI R5, RZ, 0x1f, R2 ;  /* 0x0000001fff057819 */ /* 0x008fc60000011402 */
[----:B------:R-:W3:Y:S04]  /*191b0*/  LDL R2, [R1+0x404] ;  /* 0x0004040001027983 */ /* 0x000ee80000100800 */
[----:B------:R0:W-:Y:S04]  /*191c0*/  STL [R1+0x218], R5 ;  /* 0x0002180501007387 */ /* 0x0001e80000100800 */
[----:B------:R-:W3:Y:S04]  /*191d0*/  LDL R12, [R1+0x40c] ;  /* 0x00040c00010c7983 */ /* 0x000ee80000100800 */
[----:B0-----:R-:W3:Y:S01]  /*191e0*/  LDL R5, [R1+0x414] ;  /* 0x0004140001057983 */ /* 0x001ee20000100800 */
[----:B------:R-:W-:-:S05]  /*191f0*/  SHF.R.S32.HI R3, RZ, 0x1f, R3 ;  /* 0x0000001fff037819 */ /* 0x000fca0000011403 */
[----:B------:R0:W-:Y:S04]  /*19200*/  STL [R1+0x21c], R3 ;  /* 0x00021c0301007387 */ /* 0x0001e80000100800 */
[----:B------:R-:W3:Y:S04]  /*19210*/  LDL R10, [R1+0x420] ;  /* 0x00042000010a7983 */ /* 0x000ee80000100800 */
[----:B0-----:R-:W3:Y:S01]  /*19220*/  LDL R3, [R1+0x418] ;  /* 0x0004180001037983 */ /* 0x001ee20000100800 */
[----:B------:R-:W-:-:S05]  /*19230*/  SHF.R.S32.HI R7, RZ, 0x1f, R6 ;  /* 0x0000001fff077819 */ /* 0x000fca0000011406 */
[----:B------:R-:W-:Y:S01]  /*19240*/  STL [R1+0x220], R7 ;  /* 0x0002200701007387 */ /* 0x000fe20000100800 */
[----:B----4-:R-:W-:-:S03]  /*19250*/  SHF.R.S32.HI R6, RZ, 0x1f, R28 ;  /* 0x0000001fff067819 */ /* 0x010fc6000001141c */
[----:B------:R-:W4:Y:S04]  /*19260*/  LDL R8, [R1+0x424] ;  /* 0x0004240001087983 */ /* 0x000f280000100800 */
[----:B------:R5:W-:Y:S04]  /*19270*/  STL [R1+0x3c8], R6 ;  /* 0x0003c80601007387 */ /* 0x000be80000100800 */
[----:B------:R-:W4:Y:S04]  /*19280*/  LDL R9, [R1+0x42c] ;  /* 0x00042c0001097983 */ /* 0x000f280000100800 */
[----:B------:R-:W4:Y:S01]  /*19290*/  LDL R28, [R1+0x430] ;  /* 0x00043000011c7983 */ /* 0x000f220000100800 */
[----:B-----5:R-:W-:-:S03]  /*192a0*/  SHF.R.S32.HI R6, RZ, 0x1f, R27 ;  /* 0x0000001fff067819 */ /* 0x020fc6000001141b */
[----:B------:R-:W5:Y:S04]  /*192b0*/  LDL R27, [R1+0x438] ;  /* 0x00043800011b7983 */ /* 0x000f680000100800 */
[----:B------:R0:W-:Y:S04]  /*192c0*/  STL [R1+0x3d0], R6 ;  /* 0x0003d00601007387 */ /* 0x0001e80000100800 */
[----:B------:R-:W5:Y:S04]  /*192d0*/  LDL R7, [R1+0x440] ;  /* 0x0004400001077983 */ /* 0x000f680000100800 */
[----:B0-----:R-:W5:Y:S01]  /*192e0*/  LDL R6, [R1+0x444] ;  /* 0x0004440001067983 */ /* 0x001f620000100800 */
[----:B--2---:R-:W-:-:S05]  /*192f0*/  SHF.R.S32.HI R4, RZ, 0x1f, R4 ;  /* 0x0000001fff047819 */ /* 0x004fca0000011404 */
        /* <DEDUP_REMOVED lines=12> */
[----:B------:R-:W-:-:S02]  /*193c0*/  SHF.R.S32.HI R18, RZ, 0x1f, R17 ;  /* 0x0000001fff127819 */ /* 0x000fc40000011411 */
[----:B------:R-:W-:Y:S01]  /*193d0*/  SHF.R.S32.HI R17, RZ, 0x1f, R16 ;  /* 0x0000001fff117819 */ /* 0x000fe20000011410 */
[----:B------:R-:W-:Y:S01]  /*193e0*/  STL [R1+0x410], R19 ;  /* 0x0004101301007387 */ /* 0x000fe20000100800 */
[----:B------:R-:W-:-:S03]  /*193f0*/  SHF.R.S32.HI R16, RZ, 0x1f, R15 ;  /* 0x0000001fff107819 */ /* 0x000fc6000001140f */
[----:B------:R-:W-:Y:S01]  /*19400*/  STL [R1+0x41c], R18 ;  /* 0x00041c1201007387 */ /* 0x000fe20000100800 */
[----:B------:R-:W-:-:S03]  /*19410*/  SHF.R.S32.HI R15, RZ, 0x1f, R14 ;  /* 0x0000001fff0f7819 */ /* 0x000fc6000001140e */
[----:B------:R-:W-:Y:S01]  /*19420*/  STL [R1+0x428], R17 ;  /* 0x0004281101007387 */ /* 0x000fe20000100800 */
[----:B------:R-:W-:-:S03]  /*19430*/  SHF.R.S32.HI R13, RZ, 0x1f, R13 ;  /* 0x0000001fff0d7819 */ /* 0x000fc6000001140d */
[----:B------:R-:W-:Y:S01]  /*19440*/  STL [R1+0x434], R16 ;  /* 0x0004341001007387 */ /* 0x000fe20000100800 */
[----:B------:R-:W-:-:S03]  /*19450*/  SHF.R.S32.HI R14, RZ, 0x1f, R0 ;  /* 0x0000001fff0e7819 */ /* 0x000fc60000011400 */
[----:B------:R-:W-:Y:S04]  /*19460*/  STL [R1+0x43c], R15 ;  /* 0x00043c0f01007387 */ /* 0x000fe80000100800 */
[----:B------:R-:W2:Y:S04]  /*19470*/  LDL R0, [R1+0x458] ;  /* 0x0004580001007983 */ /* 0x000ea80000100800 */
[----:B------:R0:W-:Y:S04]  /*19480*/  STL [R1+0x448], R13 ;  /* 0x0004480d01007387 */ /* 0x0001e80000100800 */
[----:B------:R-:W-:Y:S01]  /*19490*/  STL [R1+0x454], R14 ;  /* 0x0004540e01007387 */ /* 0x000fe20000100800 */
[----:B0-----:R-:W-:-:S02]  /*194a0*/  SHF.R.S32.HI R13, RZ, 0x1f, R11 ;  /* 0x0000001fff0d7819 */ /* 0x001fc4000001140b */
[----:B---3--:R-:W-:Y:S02]  /*194b0*/  SHF.R.S32.HI R11, RZ, 0x1f, R2 ;  /* 0x0000001fff0b7819 */ /* 0x008fe40000011402 */
[----:B------:R-:W3:Y:S04]  /*194c0*/  LDL R2, [R1+0x45c] ;  /* 0x00045c0001027983 */ /* 0x000ee80000100800 */
[----:B------:R0:W-:Y:S04]  /*194d0*/  STL [R1+0x460], R13 ;  /* 0x0004600d01007387 */ /* 0x0001e80000100800 */
[----:B------:R1:W-:Y:S01]  /*194e0*/  STL [R1+0x468], R11 ;  /* 0x0004680b01007387 */ /* 0x0003e20000100800 */
[----:B0-----:R-:W-:-:S02]  /*194f0*/  SHF.R.S32.HI R13, RZ, 0x1f, R12 ;  /* 0x0000001fff0d7819 */ /* 0x001fc4000001140c */
[----:B------:R-:W-:-:S03]  /*19500*/  SHF.R.S32.HI R12, RZ, 0x1f, R5 ;  /* 0x0000001fff0c7819 */ /* 0x000fc60000011405 */
[----:B------:R-:W-:Y:S04]  /*19510*/  STL [R1+0x474], R13 ;  /* 0x0004740d01007387 */ /* 0x000fe80000100800 */
[----:B------:R-:W3:Y:S01]  /*19520*/  LDL R5, [R1+0x464] ;  /* 0x0004640001057983 */ /* 0x000ee20000100800 */
[----:B-1----:R-:W-:-:S03]  /*19530*/  SHF.R.S32.HI R11, RZ, 0x1f, R3 ;  /* 0x0000001fff0b7819 */ /* 0x002fc60000011403 */
[----:B------:R-:W-:Y:S04]  /*19540*/  STL [R1+0x480], R12 ;  /* 0x0004800c01007387 */ /* 0x000fe80000100800 */
[----:B------:R-:W3:Y:S04]  /*19550*/  LDL R3, [R1+0x46c] ;  /* 0x00046c0001037983 */ /* 0x000ee80000100800 */
[----:B------:R0:W-:Y:S02]  /*19560*/  STL [R1+0x488], R11 ;  /* 0x0004880b01007387 */ /* 0x0001e40000100800 */
[----:B0-----:R-:W-:-:S02]  /*19570*/  SHF.R.S32.HI R11, RZ, 0x1f, R10 ;  /* 0x0000001fff0b7819 */ /* 0x001fc4000001140a */
[----:B----4-:R-:W-:-:S03]  /*19580*/  SHF.R.S32.HI R10, RZ, 0x1f, R8 ;  /* 0x0000001fff0a7819 */ /* 0x010fc60000011408 */
[----:B------:R-:W-:Y:S01]  /*19590*/  STL [R1+0x494], R11 ;  /* 0x0004940b01007387 */ /* 0x000fe20000100800 */
[----:B------:R-:W-:-:S03]  /*195a0*/  SHF.R.S32.HI R8, RZ, 0x1f, R9 ;  /* 0x0000001fff087819 */ /* 0x000fc60000011409 */
[----:B------:R-:W-:Y:S01]  /*195b0*/  STL [R1+0x4a0], R10 ;  /* 0x0004a00a01007387 */ /* 0x000fe20000100800 */
[----:B------:R-:W-:-:S03]  /*195c0*/  SHF.R.S32.HI R9, RZ, 0x1f, R28 ;  /* 0x0000001fff097819 */ /* 0x000fc6000001141c */
[----:B------:R-:W4:Y:S04]  /*195d0*/  LDL R28, [R1+0x470] ;  /* 0x00047000011c7983 */ /* 0x000f280000100800 */
[----:B------:R5:W-:Y:S04]  /*195e0*/  STL [R1+0x4a8], R8 ;  /* 0x0004a80801007387 */ /* 0x000be80000100800 */
[----:B------:R-:W-:Y:S01]  /*195f0*/  STL [R1+0x4b4], R9 ;  /* 0x0004b40901007387 */ /* 0x000fe20000100800 */
[----:B-----5:R-:W-:-:S03]  /*19600*/  SHF.R.S32.HI R8, RZ, 0x1f, R27 ;  /* 0x0000001fff087819 */ /* 0x020fc6000001141b */
[----:B------:R-:W5:Y:S01]  /*19610*/  LDL R27, [R1+0x478] ;  /* 0x00047800011b7983 */ /* 0x000f620000100800 */
[----:B------:R-:W-:-:S03]  /*19620*/  SHF.R.S32.HI R7, RZ, 0x1f, R7 ;  /* 0x0000001fff077819 */ /* 0x000fc60000011407 */
[----:B------:R-:W-:Y:S04]  /*19630*/  STL [R1+0x4c0], R8 ;  /* 0x0004c00801007387 */ /* 0x000fe80000100800 */
[----:B------:R-:W-:Y:S01]  /*19640*/  STL [R1+0x4c8], R7 ;  /* 0x0004c80701007387 */ /* 0x000fe20000100800 */
[----:B------:R-:W-:-:S03]  /*19650*/  SHF.R.S32.HI R6, RZ, 0x1f, R6 ;  /* 0x0000001fff067819 */ /* 0x000fc60000011406 */
[----:B------:R-:W5:Y:S04]  /*19660*/  LDL R21, [R1+0x47c] ;  /* 0x00047c0001157983 */ /* 0x000f680000100800 */
[----:B------:R0:W-:Y:S04]  /*19670*/  STL [R1+0x4d4], R6 ;  /* 0x0004d40601007387 */ /* 0x0001e80000100800 */
[----:B------:R-:W5:Y:S01]  /*19680*/  LDL R20, [R1+0x484] ;  /* 0x0004840001147983 */ /* 0x000f620000100800 */
[----:B--2---:R-:W-:-:S05]  /*19690*/  SHF.R.S32.HI R4, RZ, 0x1f, R4 ;  /* 0x0000001fff047819 */ /* 0x004fca0000011404 */
[----:B------:R1:W-:Y:S04]  /*196a0*/  STL [R1+0x4e0], R4 ;  /* 0x0004e00401007387 */ /* 0x0003e80000100800 */
[----:B------:R-:W2:Y:S04]  /*196b0*/  LDL R19, [R1+0x48c] ;  /* 0x00048c0001137983 */ /* 0x000ea80000100800 */
[----:B0-----:R-:W2:Y:S04]  /*196c0*/  LDL R6, [R1+0x490] ;  /* 0x0004900001067983 */ /* 0x001ea80000100800 */
[----:B------:R-:W2:Y:S04]  /*196d0*/  LDL R18, [R1+0x498] ;  /* 0x0004980001127983 */ /* 0x000ea80000100800 */
[----:B------:R-:W2:Y:S01]  /*196e0*/  LDL R17, [R1+0x49c] ;  /* 0x00049c0001117983 */ /* 0x000ea20000100800 */
[----:B-1----:R-:W-:-:S05]  /*196f0*/  SHF.R.S32.HI R4, RZ, 0x1f, R29 ;  /* 0x0000001fff047819 */ /* 0x002fca000001141d */
[----:B------:R0:W-:Y:S04]  /*19700*/  STL [R1+0x4e8], R4 ;  /* 0x0004e80401007387 */ /* 0x0001e80000100800 */
[----:B------:R-:W2:Y:S04]  /*19710*/  LDL R16, [R1+0x4a4] ;  /* 0x0004a40001107983 */ /* 0x000ea80000100800 */
[----:B------:R-:W2:Y:S04]  /*19720*/  LDL R15, [R1+0x4ac] ;  /* 0x0004ac00010f7983 */ /* 0x000ea80000100800 */
[----:B------:R-:W2:Y:S04]  /*19730*/  LDL R14, [R1+0x4b0] ;  /* 0x0004b000010e7983 */ /* 0x000ea80000100800 */
[----:B------:R-:W2:Y:S04]  /*19740*/  LDL R13, [R1+0x4b8] ;  /* 0x0004b800010d7983 */ /* 0x000ea80000100800 */
[----:B0-----:R-:W2:Y:S04]  /*19750*/  LDL R4, [R1+0x4bc] ;  /* 0x0004bc0001047983 */ /* 0x001ea80000100800 */
[----:B------:R-:W2:Y:S04]  /*19760*/  LDL R11, [R1+0x4c4] ;  /* 0x0004c400010b7983 */ /* 0x000ea80000100800 */
[----:B------:R-:W2:Y:S01]  /*19770*/  LDL R29, [R1+0x4cc] ;  /* 0x0004cc00011d7983 */ /* 0x000ea20000100800 */
[----:B------:R-:W-:-:S05]  /*19780*/  SHF.R.S32.HI R0, RZ, 0x1f, R0 ;  /* 0x0000001fff007819 */ /* 0x000fca0000011400 */
[----:B------:R0:W-:Y:S04]  /*19790*/  STL [R1+0x4f4], R0 ;  /* 0x0004f40001007387 */ /* 0x0001e80000100800 */
[----:B------:R-:W2:Y:S04]  /*197a0*/  LDL R12, [R1+0x4d0] ;  /* 0x0004d000010c7983 */ /* 0x000ea80000100800 */
[----:B0-----:R-:W2:Y:S01]  /*197b0*/  LDL R0, [R1+0x4d8] ;  /* 0x0004d80001007983 */ /* 0x001ea20000100800 */
[----:B---3--:R-:W-:-:S05]  /*197c0*/  SHF.R.S32.HI R2, RZ, 0x1f, R2 ;  /* 0x0000001fff027819 */ /* 0x008fca0000011402 */
[----:B------:R0:W-:Y:S04]  /*197d0*/  STL [R1+0x500], R2 ;  /* 0x0005000201007387 */ /* 0x0001e80000100800 */
[----:B------:R-:W3:Y:S04]  /*197e0*/  LDL R10, [R1+0x4e4] ;  /* 0x0004e400010a7983 */ /* 0x000ee80000100800 */
[----:B0-----:R-:W3:Y:S01]  /*197f0*/  LDL R2, [R1+0x4dc] ;  /* 0x0004dc0001027983 */ /* 0x001ee20000100800 */
[----:B------:R-:W-:-:S05]  /*19800*/  SHF.R.S32.HI R5, RZ, 0x1f, R5 ;  /* 0x0000001fff057819 */ /* 0x000fca0000011405 */
[----:B------:R-:W-:Y:S04]  /*19810*/  STL [R1+0x50c], R5 ;  /* 0x00050c0501007387 */ /* 0x000fe80000100800 */
[----:B------:R-:W3:Y:S01]  /*19820*/  LDL R8, [R1+0x4ec] ;  /* 0x0004ec0001087983 */ /* 0x000ee20000100800 */
[----:B------:R-:W-:-:S05]  /*19830*/  SHF.R.S32.HI R3, RZ, 0x1f, R3 ;  /* 0x0000001fff037819 */ /* 0x000fca0000011403 */
[----:B------:R0:W-:Y:S04]  /*19840*/  STL [R1+0x514], R3 ;  /* 0x0005140301007387 */ /* 0x0001e80000100800 */
[----:B------:R-:W3:Y:S04]  /*19850*/  LDL R9, [R1+0x4f0] ;  /* 0x0004f00001097983 */ /* 0x000ee80000100800 */
[----:B0-----:R-:W3:Y:S01]  /*19860*/  LDL R3, [R1+0x4f8] ;  /* 0x0004f80001037983 */ /* 0x001ee20000100800 */
[----:B----4-:R-:W-:-:S03]  /*19870*/  SHF.R.S32.HI R5, RZ, 0x1f, R28 ;  /* 0x0000001fff057819 */ /* 0x010fc6000001141c */
[----:B------:R-:W4:Y:S04]  /*19880*/  LDL R28, [R1+0x4fc] ;  /* 0x0004fc00011c7983 */ /* 0x000f280000100800 */
[----:B------:R0:W-:Y:S04]  /*19890*/  STL [R1+0x520], R5 ;  /* 0x0005200501007387 */ /* 0x0001e80000100800 */
[----:B------:R-:W4:Y:S01]  /*198a0*/  LDL R7, [R1+0x504] ;  /* 0x0005040001077983 */ /* 0x000f220000100800 */
[----:B-----5:R-:W-:-:S03]  /*198b0*/  SHF.R.S32.HI R27, RZ, 0x1f, R27 ;  /* 0x0000001fff1b7819 */ /* 0x020fc6000001141b */
[----:B0-----:R-:W5:Y:S04]  /*198c0*/  LDL R5, [R1+0x508] ;  /* 0x0005080001057983 */ /* 0x001f680000100800 */
[----:B------:R0:W-:Y:S04]  /*198d0*/  STL [R1+0x528], R27 ;  /* 0x0005281b01007387 */ /* 0x0001e80000100800 */
[----:B0-----:R-:W5:Y:S01]  /*198e0*/  LDL R27, [R1+0x510] ;  /* 0x00051000011b7983 */ /* 0x001f620000100800 */
[----:B------:R-:W-:-:S05]  /*198f0*/  SHF.R.S32.HI R21, RZ, 0x1f, R21 ;  /* 0x0000001fff157819 */ /* 0x000fca0000011415 */
[----:B------:R0:W-:Y:S02]  /*19900*/  STL [R1+0x534], R21 ;  /* 0x0005341501007387 */ /* 0x0001e40000100800 */
[----:B0-----:R-:W-:Y:S02]  /*19910*/  SHF.R.S32.HI R21, RZ, 0x1f, R20 ;  /* 0x0000001fff157819 */ /* 0x001fe40000011414 */
[----:B--2---:R-:W-:-:S03]  /*19920*/  SHF.R.S32.HI R19, RZ, 0x1f, R19 ;  /* 0x0000001fff137819 */ /* 0x004fc60000011413 */
        /* <DEDUP_REMOVED lines=21> */
[----:B------:R-:W-:Y:S02]  /*19a80*/  SHF.R.S32.HI R11, RZ, 0x1f, R29 ;  /* 0x0000001fff0b7819 */ /* 0x000fe4000001141d */
[----:B------:R-:W2:Y:S04]  /*19a90*/  LDL R29, [R1+0x524] ;  /* 0x00052400011d7983 */ /* 0x000ea80000100800 */
[----:B------:R0:W-:Y:S04]  /*19aa0*/  STL [R1+0x5ac], R13 ;  /* 0x0005ac0d01007387 */ /* 0x0001e80000100800 */
[----:B------:R3:W-:Y:S01]  /*19ab0*/  STL [R1+0x5b4], R11 ;  /* 0x0005b40b01007387 */ /* 0x0007e20000100800 */
[----:B0-----:R-:W-:-:S02]  /*19ac0*/  SHF.R.S32.HI R13, RZ, 0x1f, R12 ;  /* 0x0000001fff0d7819 */ /* 0x001fc4000001140c */
[----:B------:R-:W-:-:S03]  /*19ad0*/  SHF.R.S32.HI R12, RZ, 0x1f, R0 ;  /* 0x0000001fff0c7819 */ /* 0x000fc60000011400 */
[----:B------:R-:W-:Y:S04]  /*19ae0*/  STL [R1+0x5c4], R13 ;  /* 0x0005c40d01007387 */ /* 0x000fe80000100800 */
[----:B------:R-:W2:Y:S04]  /*19af0*/  LDL R0, [R1+0x52c] ;  /* 0x00052c0001007983 */ /* 0x000ea80000100800 */
[----:B------:R-:W-:Y:S01]  /*19b00*/  STL [R1+0x5cc], R12 ;  /* 0x0005cc0c01007387 */ /* 0x000fe20000100800 */
[----:B---3--:R-:W-:-:S03]  /*19b10*/  SHF.R.S32.HI R11, RZ, 0x1f, R2 ;  /* 0x0000001fff0b7819 */ /* 0x008fc60000011402 */
[----:B------:R-:W3:Y:S04]  /*19b20*/  LDL R2, [R1+0x530] ;  /* 0x0005300001027983 */ /* 0x000ee80000100800 */
[----:B------:R0:W-:Y:S02]  /*19b30*/  STL [R1+0x5d8], R11 ;  /* 0x0005d80b01007387 */ /* 0x0001e40000100800 */
[----:B0-----:R-:W-:Y:S02]  /*19b40*/  SHF.R.S32.HI R11, RZ, 0x1f, R10 ;  /* 0x0000001fff0b7819 */ /* 0x001fe4000001140a */
[----:B------:R-:W-:-:S03]  /*19b50*/  SHF.R.S32.HI R10, RZ, 0x1f, R8 ;  /* 0x0000001fff0a7819 */ /* 0x000fc60000011408 */
[----:B------:R-:W-:Y:S04]  /*19b60*/  STL [R1+0x5e4], R11 ;  /* 0x0005e40b01007387 */ /* 0x000fe80000100800 */
[----:B------:R-:W-:Y:S01]  /*19b70*/  STL [R1+0x5f0], R10 ;  /* 0x0005f00a01007387 */ /* 0x000fe20000100800 */
[----:B------:R-:W-:Y:S02]  /*19b80*/  SHF.R.S32.HI R9, RZ, 0x1f, R9 ;  /* 0x0000001fff097819 */ /* 0x000fe40000011409 */
[----:B------:R-:W-:Y:S02]  /*19b90*/  SHF.R.S32.HI R8, RZ, 0x1f, R3 ;  /* 0x0000001fff087819 */ /* 0x000fe40000011403 */
[----:B------:R-:W3:Y:S04]  /*19ba0*/  LDL R3, [R1+0x538] ;  /* 0x0005380001037983 */ /* 0x000ee80000100800 */
[----:B------:R4:W-:Y:S04]  /*19bb0*/  STL [R1+0x5f8], R9 ;  /* 0x0005f80901007387 */ /* 0x0009e80000100800 */
[----:B------:R0:W-:Y:S01]  /*19bc0*/  STL [R1+0x604], R8 ;  /* 0x0006040801007387 */ /* 0x0001e20000100800 */
[----:B----4-:R-:W-:-:S03]  /*19bd0*/  SHF.R.S32.HI R9, RZ, 0x1f, R28 ;  /* 0x0000001fff097819 */ /* 0x010fc6000001141c */
[----:B------:R-:W4:Y:S01]  /*19be0*/  LDL R28, [R1+0x53c] ;  /* 0x00053c00011c7983 */ /* 0x000f220000100800 */
[----:B0-----:R-:W-:-:S03]  /*19bf0*/  SHF.R.S32.HI R8, RZ, 0x1f, R7 ;  /* 0x0000001fff087819 */ /* 0x001fc60000011407 */
[----:B------:R-:W-:Y:S04]  /*19c00*/  STL [R1+0x610], R9 ;  /* 0x0006100901007387 */ /* 0x000fe80000100800 */
[----:B------:R-:W-:Y:S01]  /*19c10*/  STL [R1+0x618], R8 ;  /* 0x0006180801007387 */ /* 0x000fe20000100800 */
[----:B-----5:R-:W-:-:S03]  /*19c20*/  SHF.R.S32.HI R7, RZ, 0x1f, R5 ;  /* 0x0000001fff077819 */ /* 0x020fc60000011405 */
[----:B------:R-:W5:Y:S04]  /*19c30*/  LDL R21, [R1+0x544] ;  /* 0x0005440001157983 */ /* 0x000f680000100800 */
[----:B------:R-:W-:Y:S04]  /*19c40*/  STL [R1+0x624], R7 ;  /* 0x0006240701007387 */ /* 0x000fe80000100800 */
[----:B------:R-:W5:Y:S01]  /*19c50*/  LDL R20, [R1+0x548] ;  /* 0x0005480001147983 */ /* 0x000f620000100800 */
[----:B------:R-:W-:-:S05]  /*19c60*/  SHF.R.S32.HI R5, RZ, 0x1f, R27 ;  /* 0x0000001fff057819 */ /* 0x000fca000001141b */
[----:B------:R2:W-:Y:S04]  /*19c70*/  STL [R1+0x630], R5 ;  /* 0x0006300501007387 */ /* 0x0005e80000100800 */
[----:B------:R-:W5:Y:S04]  /*19c80*/  LDL R27, [R1+0x558] ;  /* 0x00055800011b7983 */ /* 0x000f680000100800 */
[----:B------:R-:W5:Y:S04]  /*19c90*/  LDL R19, [R1+0x550] ;  /* 0x0005500001137983 */ /* 0x000f680000100800 */
[----:B------:R-:W5:Y:S04]  /*19ca0*/  LDL R18, [R1+0x55c] ;  /* 0x00055c0001127983 */ /* 0x000f680000100800 */
[----:B------:R-:W5:Y:S01]  /*19cb0*/  LDL R17, [R1+0x564] ;  /* 0x0005640001117983 */ /* 0x000f620000100800 */
[----:B--2---:R-:W-:-:S05]  /*19cc0*/  SHF.R.S32.HI R5, RZ, 0x1f, R6 ;  /* 0x0000001fff057819 */ /* 0x004fca0000011406 */
[----:B------:R-:W-:Y:S04]  /*19cd0*/  STL [R1+0x638], R5 ;  /* 0x0006380501007387 */ /* 0x000fe80000100800 */
[----:B------:R-:W2:Y:S04]  /*19ce0*/  LDL R16, [R1+0x568] ;  /* 0x0005680001107983 */ /* 0x000ea80000100800 */
[----:B------:R-:W2:Y:S04]  /*19cf0*/  LDL R15, [R1+0x570] ;  /* 0x00057000010f7983 */ /* 0x000ea80000100800 */
[----:B------:R-:W2:Y:S04]  /*19d00*/  LDL R14, [R1+0x574] ;  /* 0x00057400010e7983 */ /* 0x000ea80000100800 */
[----:B------:R-:W2:Y:S04]  /*19d10*/  LDL R13, [R1+0x57c] ;  /* 0x00057c00010d7983 */ /* 0x000ea80000100800 */
[----:B------:R-:W2:Y:S04]  /*19d20*/  LDL R10, [R1+0x584] ;  /* 0x00058400010a7983 */ /* 0x000ea80000100800 */
[----:B------:R-:W2:Y:S04]  /*19d30*/  LDL R11, [R1+0x588] ;  /* 0x00058800010b7983 */ /* 0x000ea80000100800 */
[----:B------:R-:W2:Y:S01]  /*19d40*/  LDL R8, [R1+0x590] ;  /* 0x0005900001087983 */ /* 0x000ea20000100800 */
[----:B------:R-:W-:-:S05]  /*19d50*/  SHF.R.S32.HI R4, RZ, 0x1f, R4 ;  /* 0x0000001fff047819 */ /* 0x000fca0000011404 */
[----:B------:R0:W-:Y:S04]  /*19d60*/  STL [R1+0x644], R4 ;  /* 0x0006440401007387 */ /* 0x0001e80000100800 */
[----:B------:R-:W2:Y:S04]  /*19d70*/  LDL R12, [R1+0x594] ;  /* 0x00059400010c7983 */ /* 0x000ea80000100800 */
[----:B------:R-:W2:Y:S01]  /*19d80*/  LDL R9, [R1+0x59c] ;  /* 0x00059c0001097983 */ /* 0x000ea20000100800 */
[----:B0-----:R-:W-:-:S05]  /*19d90*/  SHF.R.S32.HI R4, RZ, 0x1f, R29 ;  /* 0x0000001fff047819 */ /* 0x001fca000001141d */
[----:B------:R0:W-:Y:S04]  /*19da0*/  STL [R1+0x650], R4 ;  /* 0x0006500401007387 */ /* 0x0001e80000100800 */
[----:B------:R-:W2:Y:S04]  /*19db0*/  LDL R7, [R1+0x5a4] ;  /* 0x0005a40001077983 */ /* 0x000ea80000100800 */
[----:B------:R-:W2:Y:S01]  /*19dc0*/  LDL R5, [R1+0x5a8] ;  /* 0x0005a80001057983 */ /* 0x000ea20000100800 */
[----:B0-----:R-:W-:-:S05]  /*19dd0*/  SHF.R.S32.HI R4, RZ, 0x1f, R0 ;  /* 0x0000001fff047819 */ /* 0x001fca0000011400 */
[----:B------:R0:W-:Y:S04]  /*19de0*/  STL [R1+0x658], R4 ;  /* 0x0006580401007387 */ /* 0x0001e80000100800 */
[----:B------:R-:W2:Y:S01]  /*19df0*/  LDL R6, [R1+0x5b8] ;  /* 0x0005b80001067983 */ /* 0x000ea20000100800 */
[----:B---3--:R-:W-:-:S05]  /*19e00*/  SHF.R.S32.HI R0, RZ, 0x1f, R2 ;  /* 0x0000001fff007819 */ /* 0x008fca0000011402 */
[----:B------:R1:W-:Y:S04]  /*19e10*/  STL [R1+0x664], R0 ;  /* 0x0006640001007387 */ /* 0x0003e80000100800 */
[----:B0-----:R-:W3:Y:S04]  /*19e20*/  LDL R4, [R1+0x5b0] ;  /* 0x0005b00001047983 */ /* 0x001ee80000100800 */
[----:B------:R-:W3:Y:S04]  /*19e30*/  LDL R29, [R1+0x5bc] ;  /* 0x0005bc00011d7983 */ /* 0x000ee80000100800 */
[----:B-1----:R-:W3:Y:S01]  /*19e40*/  LDL R0, [R1+0x5c0] ;  /* 0x0005c00001007983 */ /* 0x002ee20000100800 */
[----:B------:R-:W-:-:S05]  /*19e50*/  SHF.R.S32.HI R2, RZ, 0x1f, R3 ;  /* 0x0000001fff027819 */ /* 0x000fca0000011403 */
[----:B------:R0:W-:Y:S04]  /*19e60*/  STL [R1+0x670], R2 ;  /* 0x0006700201007387 */ /* 0x0001e80000100800 */
[----:B------:R-:W3:Y:S04]  /*19e70*/  LDL R3, [R1+0x5d0] ;  /* 0x0005d00001037983 */ /* 0x000ee80000100800 */
[----:B0-----:R-:W3:Y:S01]  /*19e80*/  LDL R2, [R1+0x5c8] ;  /* 0x0005c80001027983 */ /* 0x001ee20000100800 */
[----:B----4-:R-:W-:-:S05]  /*19e90*/  SHF.R.S32.HI R28, RZ, 0x1f, R28 ;  /* 0x0000001fff1c7819 */ /* 0x010fca000001141c */
[----:B------:R0:W-:Y:S01]  /*19ea0*/  STL [R1+0x678], R28 ;  /* 0x0006781c01007387 */ /* 0x0001e20000100800 */
[----:B-----5:R-:W-:-:S03]  /*19eb0*/  SHF.R.S32.HI R21, RZ, 0x1f, R21 ;  /* 0x0000001fff157819 */ /* 0x020fc60000011415 */
[----:B0-----:R-:W4:Y:S04]  /*19ec0*/  LDL R28, [R1+0x5d4] ;  /* 0x0005d400011c7983 */ /* 0x001f280000100800 */
[----:B------:R0:W-:Y:S02]  /*19ed0*/  STL [R1+0x684], R21 ;  /* 0x0006841501007387 */ /* 0x0001e40000100800 */
[----:B0-----:R-:W-:Y:S02]  /*19ee0*/  SHF.R.S32.HI R21, RZ, 0x1f, R20 ;  /* 0x0000001fff157819 */ /* 0x001fe40000011414 */
[----:B------:R-:W-:-:S03]  /*19ef0*/  SHF.R.S32.HI R20, RZ, 0x1f, R27 ;  /* 0x0000001fff147819 */ /* 0x000fc6000001141b */
[----:B------:R-:W-:Y:S04]  /*19f00*/  STL [R1+0x690], R21 ;  /* 0x0006901501007387 */ /* 0x000fe80000100800 */
[----:B------:R-:W5:Y:S01]  /*19f10*/  LDL R27, [R1+0x5dc] ;  /* 0x0005dc00011b7983 */ /* 0x000f620000100800 */
[----:B------:R-:W-:-:S05]  /*19f20*/  SHF.R.S32.HI R19, RZ, 0x1f, R19 ;  /* 0x0000001fff137819 */ /* 0x000fca0000011413 */
[----:B------:R0:W-:Y:S04]  /*19f30*/  STL [R1+0x69c], R19 ;  /* 0x00069c1301007387 */ /* 0x0001e80000100800 */
[----:B------:R-:W-:Y:S01]  /*19f40*/  STL [R1+0x6a4], R20 ;  /* 0x0006a41401007387 */ /* 0x000fe20000100800 */
[----:B0-----:R-:W-:Y:S02]  /*19f50*/  SHF.R.S32.HI R19, RZ, 0x1f, R18 ;  /* 0x0000001fff137819 */ /* 0x001fe40000011412 */
[----:B------:R-:W-:-:S03]  /*19f60*/  SHF.R.S32.HI R18, RZ, 0x1f, R17 ;  /* 0x0000001fff127819 */ /* 0x000fc60000011411 */
[----:B------:R-:W-:Y:S01]  /*19f70*/  STL [R1+0x6b0], R19 ;  /* 0x0006b01301007387 */ /* 0x000fe20000100800 */
[----:B--2---:R-:W-:-:S03]  /*19f80*/  SHF.R.S32.HI R17, RZ, 0x1f, R16 ;  /* 0x0000001fff117819 */ /* 0x004fc60000011410 */
        /* <DEDUP_REMOVED lines=13> */
[----:B------:R-:W2:Y:S04]  /*1a060*/  LDL R8, [R1+0x5e8] ;  /* 0x0005e80001087983 */ /* 0x000ea80000100800 */
[----:B------:R0:W-:Y:S04]  /*1a070*/  STL [R1+0x6d8], R13 ;  /* 0x0006d80d01007387 */ /* 0x0001e80000100800 */
[----:B------:R1:W-:Y:S01]  /*1a080*/  STL [R1+0x6dc], R11 ;  /* 0x0006dc0b01007387 */ /* 0x0003e20000100800 */
[----:B0-----:R-:W-:Y:S02]  /*1a090*/  SHF.R.S32.HI R13, RZ, 0x1f, R12 ;  /* 0x0000001fff0d7819 */ /* 0x001fe4000001140c */
[----:B------:R-:W-:-:S03]  /*1a0a0*/  SHF.R.S32.HI R12, RZ, 0x1f, R9 ;  /* 0x0000001fff0c7819 */ /* 0x000fc60000011409 */
[----:B------:R-:W-:Y:S01]  /*1a0b0*/  STL [R1+0x6e0], R13 ;  /* 0x0006e00d01007387 */ /* 0x000fe20000100800 */
[----:B-1----:R-:W-:-:S03]  /*1a0c0*/  SHF.R.S32.HI R11, RZ, 0x1f, R7 ;  /* 0x0000001fff0b7819 */ /* 0x002fc60000011407 */
[----:B------:R-:W2:Y:S04]  /*1a0d0*/  LDL R9, [R1+0x5ec] ;  /* 0x0005ec0001097983 */ /* 0x000ea80000100800 */
[----:B------:R-:W-:Y:S04]  /*1a0e0*/  STL [R1+0x6e4], R12 ;  /* 0x0006e40c01007387 */ /* 0x000fe80000100800 */
[----:B------:R-:W2:Y:S04]  /*1a0f0*/  LDL R7, [R1+0x5f4] ;  /* 0x0005f40001077983 */ /* 0x000ea80000100800 */
[----:B------:R0:W-:Y:S02]  /*1a100*/  STL [R1+0x6e8], R11 ;  /* 0x0006e80b01007387 */ /* 0x0001e40000100800 */
[----:B0-----:R-:W-:-:S02]  /*1a110*/  SHF.R.S32.HI R11, RZ, 0x1f, R5 ;  /* 0x0000001fff0b7819 */ /* 0x001fc40000011405 */
[----:B------:R-:W-:-:S03]  /*1a120*/  SHF.R.S32.HI R5, RZ, 0x1f, R6 ;  /* 0x0000001fff057819 */ /* 0x000fc60000011406 */
[----:B------:R-:W-:Y:S04]  /*1a130*/  STL [R1+0x6ec], R11 ;  /* 0x0006ec0b01007387 */ /* 0x000fe80000100800 */
[----:B------:R0:W-:Y:S04]  /*1a140*/  STL [R1+0x6f4], R5 ;  /* 0x0006f40501007387 */ /* 0x0001e80000100800 */
[----:B0-----:R-:W2:Y:S01]  /*1a150*/  LDL R5, [R1+0x5fc] ;  /* 0x0005fc0001057983 */ /* 0x001ea20000100800 */
[----:B---3--:R-:W-:Y:S02]  /*1a160*/  SHF.R.S32.HI R6, RZ, 0x1f, R4 ;  /* 0x0000001fff067819 */ /* 0x008fe40000011404 */
[----:B------:R-:W-:-:S03]  /*1a170*/  SHF.R.S32.HI R4, RZ, 0x1f, R29 ;  /* 0x0000001fff047819 */ /* 0x000fc6000001141d */
[----:B------:R0:W-:Y:S01]  /*1a180*/  STL [R1+0x6f0], R6 ;  /* 0x0006f00601007387 */ /* 0x0001e20000100800 */
[----:B------:R-:W-:-:S03]  /*1a190*/  SHF.R.S32.HI R0, RZ, 0x1f, R0 ;  /* 0x0000001fff007819 */ /* 0x000fc60000011400 */
[----:B------:R1:W-:Y:S04]  /*1a1a0*/  STL [R1+0x6f8], R4 ;  /* 0x0006f80401007387 */ /* 0x0003e80000100800 */
[----:B0-----:R-:W3:Y:S04]  /*1a1b0*/  LDL R6, [R1+0x600] ;  /* 0x0006000001067983 */ /* 0x001ee80000100800 */
[----:B------:R4:W-:Y:S01]  /*1a1c0*/  STL [R1+0x6fc], R0 ;  /* 0x0006fc0001007387 */ /* 0x0009e20000100800 */
[----:B-1----:R-:W-:Y:S02]  /*1a1d0*/  SHF.R.S32.HI R4, RZ, 0x1f, R2 ;  /* 0x0000001fff047819 */ /* 0x002fe40000011402 */
[----:B------:R-:W-:-:S03]  /*1a1e0*/  SHF.R.S32.HI R2, RZ, 0x1f, R3 ;  /* 0x0000001fff027819 */ /* 0x000fc60000011403 */
[----:B------:R0:W-:Y:S04]  /*1a1f0*/  STL [R1+0x700], R4 ;  /* 0x0007000401007387 */ /* 0x0001e80000100800 */
[----:B------:R-:W3:Y:S04]  /*1a200*/  LDL R21, [R1+0x608] ;  /* 0x0006080001157983 */ /* 0x000ee80000100800 */
[----:B------:R1:W-:Y:S01]  /*1a210*/  STL [R1+0x704], R2 ;  /* 0x0007040201007387 */ /* 0x0003e20000100800 */
[----:B----4-:R-:W-:-:S03]  /*1a220*/  SHF.R.S32.HI R0, RZ, 0x1f, R28 ;  /* 0x0000001fff007819 */ /* 0x010fc6000001141c */
[----:B------:R-:W4:Y:S04]  /*1a230*/  LDL R20, [R1+0x60c] ;  /* 0x00060c0001147983 */ /* 0x000f280000100800 */
[----:B------:R1:W-:Y:S04]  /*1a240*/  STL [R1+0x70c], R0 ;  /* 0x00070c0001007387 */ /* 0x0003e80000100800 */
[----:B0-----:R-:W4:Y:S04]  /*1a250*/  LDL R4, [R1+0x61c] ;  /* 0x00061c0001047983 */ /* 0x001f280000100800 */
[----:B-1----:R-:W4:Y:S04]  /*1a260*/  LDL R2, [R1+0x620] ;  /* 0x0006200001027983 */ /* 0x002f280000100800 */
[----:B------:R-:W4:Y:S04]  /*1a270*/  LDL R0, [R1+0x614] ;  /* 0x0006140001007983 */ /* 0x000f280000100800 */
[----:B------:R-:W4:Y:S01]  /*1a280*/  LDL R3, [R1+0x628] ;  /* 0x0006280001037983 */ /* 0x000f220000100800 */
[----:B-----5:R-:W-:-:S05]  /*1a290*/  SHF.R.S32.HI R11, RZ, 0x1f, R27 ;  /* 0x0000001fff0b7819 */ /* 0x020fca000001141b */
[----:B------:R0:W-:Y:S04]  /*1a2a0*/  STL [R1+0x710], R11 ;  /* 0x0007100b01007387 */ /* 0x0001e80000100800 */
[----:B------:R-:W5:Y:S04]  /*1a2b0*/  LDL R28, [R1+0x62c] ;  /* 0x00062c00011c7983 */ /* 0x000f680000100800 */
[----:B------:R-:W5:Y:S04]  /*1a2c0*/  LDL R27, [R1+0x634] ;  /* 0x00063400011b7983 */ /* 0x000f680000100800 */
[----:B------:R-:W5:Y:S04]  /*1a2d0*/  LDL R19, [R1+0x63c] ;  /* 0x00063c0001137983 */ /* 0x000f680000100800 */
[----:B------:R-:W5:Y:S04]  /*1a2e0*/  LDL R18, [R1+0x640] ;  /* 0x0006400001127983 */ /* 0x000f680000100800 */
[----:B------:R-:W5:Y:S04]  /*1a2f0*/  LDL R29, [R1+0x648] ;  /* 0x00064800011d7983 */ /* 0x000f680000100800 */
[----:B------:R-:W5:Y:S04]  /*1a300*/  LDL R17, [R1+0x64c] ;  /* 0x00064c0001117983 */ /* 0x000f680000100800 */
[----:B0-----:R-:W5:Y:S01]  /*1a310*/  LDL R11, [R1+0x654] ;  /* 0x00065400010b7983 */ /* 0x001f620000100800 */
[----:B--2---:R-:W-:-:S05]  /*1a320*/  SHF.R.S32.HI R10, RZ, 0x1f, R10 ;  /* 0x0000001fff0a7819 */ /* 0x004fca000001140a */
[----:B------:R0:W-:Y:S04]  /*1a330*/  STL [R1+0x714], R10 ;  /* 0x0007140a01007387 */ /* 0x0001e80000100800 */
[----:B------:R-:W2:Y:S04]  /*1a340*/  LDL R16, [R1+0x65c] ;  /* 0x00065c0001107983 */ /* 0x000ea80000100800 */
[----:B------:R-:W2:Y:S01]  /*1a350*/  LDL R12, [R1+0x660] ;  /* 0x00066000010c7983 */ /* 0x000ea20000100800 */
[----:B------:R-:W-:-:S05]  /*1a360*/  SHF.R.S32.HI R8, RZ, 0x1f, R8 ;  /* 0x0000001fff087819 */ /* 0x000fca0000011408 */
[----:B------:R1:W-:Y:S04]  /*1a370*/  STL [R1+0x718], R8 ;  /* 0x0007180801007387 */ /* 0x0003e80000100800 */
[----:B0-----:R-:W2:Y:S04]  /*1a380*/  LDL R10, [R1+0x668] ;  /* 0x00066800010a7983 */ /* 0x001ea80000100800 */
[----:B------:R-:W2:Y:S01]  /*1a390*/  LDL R15, [R1+0x66c] ;  /* 0x00066c00010f7983 */ /* 0x000ea20000100800 */
[----:B-1----:R-:W-:-:S05]  /*1a3a0*/  SHF.R.S32.HI R8, RZ, 0x1f, R9 ;  /* 0x0000001fff087819 */ /* 0x002fca0000011409 */
[----:B------:R0:W-:Y:S01]  /*1a3b0*/  STL [R1+0x71c], R8 ;  /* 0x00071c0801007387 */ /* 0x0001e20000100800 */
[----:B------:R-:W-:-:S03]  /*1a3c0*/  SHF.R.S32.HI R7, RZ, 0x1f, R7 ;  /* 0x0000001fff077819 */ /* 0x000fc60000011407 */
[----:B------:R-:W2:Y:S04]  /*1a3d0*/  LDL R14, [R1+0x674] ;  /* 0x00067400010e7983 */ /* 0x000ea80000100800 */
[----:B------:R1:W-:Y:S04]  /*1a3e0*/  STL [R1+0x720], R7 ;  /* 0x0007200701007387 */ /* 0x0003e80000100800 */
[----:B------:R-:W2:Y:S04]  /*1a3f0*/  LDL R13, [R1+0x67c] ;  /* 0x00067c00010d7983 */ /* 0x000ea80000100800 */
[----:B0-----:R-:W2:Y:S04]  /*1a400*/  LDL R8, [R1+0x680] ;  /* 0x0006800001087983 */ /* 0x001ea80000100800 */
[----:B------:R-:W2:Y:S01]  /*1a410*/  LDL R9, [R1+0x688] ;  /* 0x0006880001097983 */ /* 0x000ea20000100800 */
[----:B------:R-:W-:-:S05]  /*1a420*/  SHF.R.S32.HI R5, RZ, 0x1f, R5 ;  /* 0x0000001fff057819 */ /* 0x000fca0000011405 */
[----:B------:R0:W-:Y:S04]  /*1a430*/  STL [R1+0x724], R5 ;  /* 0x0007240501007387 */ /* 0x0001e80000100800 */
[----:B-1----:R-:W2:Y:S04]  /*1a440*/  LDL R7, [R1+0x68c] ;  /* 0x00068c0001077983 */ /* 0x002ea80000100800 */
[----:B0-----:R-:W2:Y:S01]  /*1a450*/  LDL R5, [R1+0x694] ;  /* 0x0006940001057983 */ /* 0x001ea20000100800 */
[----:B---3--:R-:W-:-:S05]  /*1a460*/  SHF.R.S32.HI R6, RZ, 0x1f, R6 ;  /* 0x0000001fff067819 */ /* 0x008fca0000011406 */
[----:B------:R0:W-:Y:S04]  /*1a470*/  STL [R1+0x728], R6 ;  /* 0x0007280601007387 */ /* 0x0001e80000100800 */
[----:B0-----:R-:W3:Y:S01]  /*1a480*/  LDL R6, [R1+0x698] ;  /* 0x0006980001067983 */ /* 0x001ee20000100800 */
[----:B------:R-:W-:-:S05]  /*1a490*/  SHF.R.S32.HI R21, RZ, 0x1f, R21 ;  /* 0x0000001fff157819 */ /* 0x000fca0000011415 */
[----:B------:R0:W-:Y:S01]  /*1a4a0*/  STL [R1+0x72c], R21 ;  /* 0x00072c1501007387 */ /* 0x0001e20000100800 */
[----:B----4-:R-:W-:-:S03]  /*1a4b0*/  SHF.R.S32.HI R20, RZ, 0x1f, R20 ;  /* 0x0000001fff147819 */ /* 0x010fc60000011414 */
[----:B0-----:R-:W4:Y:S01]  /*1a4c0*/  LDL.LU R21, [R1+0x2468] ;  /* 0x0024680001157983 */ /* 0x001f220000300800 */
[----:B------:R-:W-:-:S03]  /*1a4d0*/  SHF.R.S32.HI R4, RZ, 0x1f, R4 ;  /* 0x0000001fff047819 */ /* 0x000fc60000011404 */
[----:B------:R0:W-:Y:S01]  /*1a4e0*/  STL [R1+0x730], R20 ;  /* 0x0007301401007387 */ /* 0x0001e20000100800 */
[----:B------:R-:W-:Y:S02]  /*1a4f0*/  SHF.R.S32.HI R2, RZ, 0x1f, R2 ;  /* 0x0000001fff027819 */ /* 0x000fe40000011402 */
[----:B------:R-:W-:Y:S01]  /*1a500*/  SHF.R.S32.HI R0, RZ, 0x1f, R0 ;  /* 0x0000001fff007819 */ /* 0x000fe20000011400 */
[----:B0-----:R-:W4:Y:S01]  /*1a510*/  LDL.LU R20, [R1+0x2464] ;  /* 0x0024640001147983 */ /* 0x001f220000300800 */
[----:B------:R-:W-:-:S03]  /*1a520*/  SHF.R.S32.HI R3, RZ, 0x1f, R3 ;  /* 0x0000001fff037819 */ /* 0x000fc60000011403 */
[----:B------:R0:W-:Y:S01]  /*1a530*/  STL [R1+0x734], R0 ;  /* 0x0007340001007387 */ /* 0x0001e20000100800 */
[----:B-----5:R-:W-:-:S03]  /*1a540*/  SHF.R.S32.HI R28, RZ, 0x1f, R28 ;  /* 0x0000001fff1c7819 */ /* 0x020fc6000001141c */
[----:B0-----:R-:W5:Y:S01]  /*1a550*/  LDL.LU R0, [R1+0x2460] ;  /* 0x0024600001007983 */ /* 0x001f620000300800 */
[----:B------:R-:W-:-:S03]  /*1a560*/  SHF.R.S32.HI R27, RZ, 0x1f, R27 ;  /* 0x0000001fff1b7819 */ /* 0x000fc6000001141b */
[----:B------:R0:W-:Y:S04]  /*1a570*/  STL [R1+0x738], R4 ;  /* 0x0007380401007387 */ /* 0x0001e80000100800 */
[----:B0-----:R-:W4:Y:S04]  /*1a580*/  LDL R4, [R1+0x6ac] ;  /* 0x0006ac0001047983 */ /* 0x001f280000100800 */
[----:B------:R0:W-:Y:S04]  /*1a590*/  STL [R1+0x73c], R2 ;  /* 0x00073c0201007387 */ /* 0x0001e80000100800 */
[----:B0-----:R-:W4:Y:S04]  /*1a5a0*/  LDL.LU R2, [R1+0x245c] ;  /* 0x00245c0001027983 */ /* 0x001f280000300800 */
[----:B------:R0:W-:Y:S04]  /*1a5b0*/  STL [R1+0x740], R3 ;  /* 0x0007400301007387 */ /* 0x0001e80000100800 */
[----:B0-----:R-:W4:Y:S04]  /*1a5c0*/  LDL.LU R3, [R1+0x2458] ;  /* 0x0024580001037983 */ /* 0x001f280000300800 */
[----:B------:R0:W-:Y:S04]  /*1a5d0*/  STL [R1+0x744], R28 ;  /* 0x0007441c01007387 */ /* 0x0001e80000100800 */
[----:B0-----:R-:W4:Y:S04]  /*1a5e0*/  LDL.LU R28, [R1+0x2454] ;  /* 0x00245400011c7983 */ /* 0x001f280000300800 */
[----:B------:R0:W-:Y:S04]  /*1a5f0*/  STL [R1+0x748], R27 ;  /* 0x0007481b01007387 */ /* 0x0001e80000100800 */
[----:B0-----:R-:W5:Y:S01]  /*1a600*/  LDL.LU R27, [R1+0x2450] ;  /* 0x00245000011b7983 */ /* 0x001f620000300800 */
[----:B------:R-:W-:-:S02]  /*1a610*/  SHF.R.S32.HI R19, RZ, 0x1f, R19 ;  /* 0x0000001fff137819 */ /* 0x000fc40000011413 */
[----:B------:R-:W-:-:S03]  /*1a620*/  SHF.R.S32.HI R18, RZ, 0x1f, R18 ;  /* 0x0000001fff127819 */ /* 0x000fc60000011412 */
[----:B------:R0:W-:Y:S02]  /*1a630*/  STL [R1+0x74c], R19 ;  /* 0x00074c1301007387 */ /* 0x0001e40000100800 */
[----:B0-----:R-:W-:Y:S02]  /*1a640*/  SHF.R.S32.HI R19, RZ, 0x1f, R29 ;  /* 0x0000001fff137819 */ /* 0x001fe4000001141d */
[----:B------:R-:W5:Y:S04]  /*1a650*/  LDL.LU R29, [R1+0xb0] ;  /* 0x0000b000011d7983 */ /* 0x000f680000300800 */
[----:B------:R0:W-:Y:S04]  /*1a660*/  STL [R1+0x750], R18 ;  /* 0x0007501201007387 */ /* 0x0001e80000100800 */
[----:B------:R-:W-:Y:S01]  /*1a670*/  STL [R1+0x754], R19 ;  /* 0x0007541301007387 */ /* 0x000fe20000100800 */
[----:B0-----:R-:W-:-:S02]  /*1a680*/  SHF.R.S32.HI R18, RZ, 0x1f, R17 ;  /* 0x0000001fff127819 */ /* 0x001fc40000011411 */
[----:B------:R-:W-:Y:S02]  /*1a690*/  SHF.R.S32.HI R17, RZ, 0x1f, R11 ;  /* 0x0000001fff117819 */ /* 0x000fe4000001140b */
[----:B------:R-:W5:Y:S04]  /*1a6a0*/  LDL.LU R11, [R1+0xac] ;  /* 0x0000ac00010b7983 */ /* 0x000f680000300800 */
[----:B------:R2:W-:Y:S04]  /*1a6b0*/  STL [R1+0x758], R18 ;  /* 0x0007581201007387 */ /* 0x0005e80000100800 */
[----:B------:R0:W-:Y:S01]  /*1a6c0*/  STL [R1+0x75c], R17 ;  /* 0x00075c1101007387 */ /* 0x0001e20000100800 */
[----:B--2---:R-:W-:-:S02]  /*1a6d0*/  SHF.R.S32.HI R18, RZ, 0x1f, R16 ;  /* 0x0000001fff127819 */ /* 0x004fc40000011410 */
[----:B------:R-:W-:Y:S02]  /*1a6e0*/  SHF.R.S32.HI R16, RZ, 0x1f, R10 ;  /* 0x0000001fff107819 */ /* 0x000fe4000001140a */
[----:B0-----:R-:W-:Y:S01]  /*1a6f0*/  SHF.R.S32.HI R17, RZ, 0x1f, R12 ;  /* 0x0000001fff117819 */ /* 0x001fe2000001140c */
[----:B------:R-:W-:Y:S04]  /*1a700*/  STL [R1+0x760], R18 ;  /* 0x0007601201007387 */ /* 0x000fe80000100800 */
[----:B------:R-:W2:Y:S04]  /*1a710*/  LDL.LU R12, [R1+0x4c] ;  /* 0x00004c00010c7983 */ /* 0x000ea80000300800 */
[----:B------:R-:W-:Y:S04]  /*1a720*/  STL [R1+0x764], R17 ;  /* 0x0007641101007387 */ /* 0x000fe80000100800 */
[----:B------:R-:W2:Y:S04]  /*1a730*/  LDL.LU R10, [R1+0xa8] ;  /* 0x0000a800010a7983 */ /* 0x000ea80000300800 */
[----:B------:R0:W-:Y:S01]  /*1a740*/  STL [R1+0x768], R16 ;  /* 0x0007681001007387 */ /* 0x0001e20000100800 */
[----:B------:R-:W-:-:S02]  /*1a750*/  SHF.R.S32.HI R13, RZ, 0x1f, R13 ;  /* 0x0000001fff0d7819 */ /* 0x000fc4000001140d */
[----:B0-----:R-:W-:Y:S02]  /*1a760*/  SHF.R.S32.HI R16, RZ, 0x1f, R15 ;  /* 0x0000001fff107819 */ /* 0x001fe4000001140f */
[----:B------:R-:W-:Y:S02]  /*1a770*/  SHF.R.S32.HI R15, RZ, 0x1f, R14 ;  /* 0x0000001fff0f7819 */ /* 0x000fe4000001140e */
[----:B------:R-:W-:Y:S01]  /*1a780*/  SHF.R.S32.HI R14, RZ, 0x1f, R8 ;  /* 0x0000001fff0e7819 */ /* 0x000fe20000011408 */
[----:B------:R-:W-:Y:S04]  /*1a790*/  STL [R1+0x76c], R16 ;  /* 0x00076c1001007387 */ /* 0x000fe80000100800 */
[----:B------:R-:W-:Y:S04]  /*1a7a0*/  STL [R1+0x770], R15 ;  /* 0x0007700f01007387 */ /* 0x000fe80000100800 */
[----:B------:R-:W2:Y:S04]  /*1a7b0*/  LDL.LU R8, [R1+0x48] ;  /* 0x0000480001087983 */ /* 0x000ea80000300800 */
[----:B------:R0:W-:Y:S01]  /*1a7c0*/  STL [R1+0x774], R13 ;  /* 0x0007740d01007387 */ /* 0x0001e20000100800 */
[----:B------:R-:W-:-:S03]  /*1a7d0*/  SHF.R.S32.HI R7, RZ, 0x1f, R7 ;  /* 0x0000001fff077819 */ /* 0x000fc60000011407 */
[----:B------:R-:W-:Y:S01]  /*1a7e0*/  STL [R1+0x778], R14 ;  /* 0x0007780e01007387 */ /* 0x000fe20000100800 */
[----:B0-----:R-:W-:-:S03]  /*1a7f0*/  SHF.R.S32.HI R13, RZ, 0x1f, R9 ;  /* 0x0000001fff0d7819 */ /* 0x001fc60000011409 */
[----:B------:R-:W2:Y:S04]  /*1a800*/  LDL.LU R9, [R1+0xa4] ;  /* 0x0000a40001097983 */ /* 0x000ea80000300800 */
[----:B------:R0:W-:Y:S04]  /*1a810*/  STL [R1+0x77c], R13 ;  /* 0x00077c0d01007387 */ /* 0x0001e80000100800 */
[----:B------:R1:W-:Y:S01]  /*1a820*/  STL [R1+0x780], R7 ;  /* 0x0007800701007387 */ /* 0x0003e20000100800 */
[----:B0-----:R-:W-:-:S03]  /*1a830*/  SHF.R.S32.HI R13, RZ, 0x1f, R5 ;  /* 0x0000001fff0d7819 */ /* 0x001fc60000011405 */
[----:B-1----:R-:W2:Y:S04]  /*1a840*/  LDL.LU R7, [R1+0x44] ;  /* 0x0000440001077983 */ /* 0x002ea80000300800 */
[----:B------:R-:W-:Y:S04]  /*1a850*/  STL [R1+0x784], R13 ;  /* 0x0007840d01007387 */ /* 0x000fe80000100800 */
[----:B------:R-:W2:Y:S01]  /*1a860*/  LDL.LU R15, [R1+0xa0] ;  /* 0x0000a000010f7983 */ /* 0x000ea20000300800 */
[----:B---3--:R-:W-:-:S05]  /*1a870*/  SHF.R.S32.HI R5, RZ, 0x1f, R6 ;  /* 0x0000001fff057819 */ /* 0x008fca0000011406 */
[----:B------:R5:W-:Y:S01]  /*1a880*/  STL [R1+0x788], R5 ;  /* 0x0007880501007387 */ /* 0x000be20000100800 */
[----:B----4-:R-:W-:Y:S02]  /*1a890*/  SHF.R.S32.HI R6, RZ, 0x1f, R28 ;  /* 0x0000001fff067819 */ /* 0x010fe4000001141c */
[----:B-----5:R-:W-:Y:S02]  /*1a8a0*/  SHF.R.S32.HI R5, RZ, 0x1f, R27 ;  /* 0x0000001fff057819 */ /* 0x020fe4000001141b */
[----:B------:R-:W3:Y:S04]  /*1a8b0*/  LDL.LU R27, [R1+0x244c] ;  /* 0x00244c00011b7983 */ /* 0x000ee80000300800 */
[----:B------:R-:W4:Y:S04]  /*1a8c0*/  LDL.LU R28, [R1+0x2448] ;  /* 0x00244800011c7983 */ /* 0x000f280000300800 */
[----:B------:R0:W-:Y:S04]  /*1a8d0*/  STL [R1+0x78c], R5 ;  /* 0x00078c0501007387 */ /* 0x0001e80000100800 */
[----:B------:R-:W-:Y:S01]  /*1a8e0*/  STL [R1+0x790], R6 ;  /* 0x0007900601007387 */ /* 0x000fe20000100800 */
[----:B0-----:R-:W-:-:S02]  /*1a8f0*/  SHF.R.S32.HI R5, RZ, 0x1f, R4 ;  /* 0x0000001fff057819 */ /* 0x001fc40000011404 */
[----:B------:R-:W-:Y:S02]  /*1a900*/  SHF.R.S32.HI R4, RZ, 0x1f, R2 ;  /* 0x0000001fff047819 */ /* 0x000fe40000011402 */
[----:B------:R-:W5:Y:S04]  /*1a910*/  LDL.LU R2, [R1+0x2444] ;  /* 0x0024440001027983 */ /* 0x000f680000300800 */
[----:B------:R0:W-:Y:S04]  /*1a920*/  STL [R1+0x794], R5 ;  /* 0x0007940501007387 */ /* 0x0001e80000100800 */
[----:B0-----:R-:W2:Y:S04]  /*1a930*/  LDL.LU R5, [R1+0x40] ;  /* 0x0000400001057983 */ /* 0x001ea80000300800 */
[----:B------:R-:W2:Y:S04]  /*1a940*/  LDL.LU R6, [R1+0x9c] ;  /* 0x00009c0001067983 */ /* 0x000ea80000300800 */
[----:B------:R3:W-:Y:S04]  /*1a950*/  STL [R1+0x798], R4 ;  /* 0x0007980401007387 */ /* 0x0007e80000100800 */
[----:B------:R-:W2:Y:S01]  /*1a960*/  LDL.LU R14, [R1+0x3c] ;  /* 0x00003c00010e7983 */ /* 0x000ea20000300800 */
[----:B---3--:R-:W-:-:S02]  /*1a970*/  IADD3 R4, P2, PT, R3, R27, RZ ;  /* 0x0000001b03047210 */ /* 0x008fc40007f5e0ff */
[----:B----4-:R-:W-:-:S03]  /*1a980*/  IADD3 R13, P6, PT, R3, R28, RZ ;  /* 0x0000001c030d7210 */ /* 0x010fc60007fde0ff */
[----:B------:R0:W-:Y:S04]  /*1a990*/  STL [R1+0x225c], R4 ;  /* 0x00225c0401007387 */ /* 0x0001e80000100800 */
[----:B------:R-:W3:Y:S01]  /*1a9a0*/  LDL.LU R3, [R1+0x2440] ;  /* 0x0024400001037983 */ /* 0x000ee20000300800 */
[----:B------:R-:W-:-:S03]  /*1a9b0*/  IADD3 R16, P1, PT, R29, R27, RZ ;  /* 0x0000001b1d107210 */ /* 0x000fc60007f3e0ff */
[----:B0-----:R-:W4:Y:S04]  /*1a9c0*/  LDL.LU R4, [R1+0x98] ;  /* 0x0000980001047983 */ /* 0x001f280000300800 */
[----:B------:R0:W-:Y:S04]  /*1a9d0*/  STL [R1+0x2254], R13 ;  /* 0x0022540d01007387 */ /* 0x0001e80000100800 */
[----:B------:R-:W-:Y:S01]  /*1a9e0*/  STL [R1+0x2258], R16 ;  /* 0x0022581001007387 */ /* 0x000fe20000100800 */
[----:B0-----:R-:W-:-:S03]  /*1a9f0*/  IADD3 R13, P0, PT, R29, R28, RZ ;  /* 0x0000001c1d0d7210 */ /* 0x001fc60007f1e0ff */
[----:B------:R-:W4:Y:S04]  /*1aa00*/  LDL.LU R29, [R1+0x38] ;  /* 0x00003800011d7983 */ /* 0x000f280000300800 */
[----:B------:R0:W-:Y:S04]  /*1aa10*/  STL [R1+0x224c], R13 ;  /* 0x00224c0d01007387 */ /* 0x0001e80000100800 */
[----:B0-----:R-:W4:Y:S01]  /*1aa20*/  LDL.LU R13, [R1+0x94] ;  /* 0x00009400010d7983 */ /* 0x001f220000300800 */
[----:B------:R-:W-:-:S05]  /*1aa30*/  IADD3 R16, P4, PT, R11, R27, RZ ;  /* 0x0000001b0b107210 */ /* 0x000fca0007f9e0ff */
[----:B------:R0:W-:Y:S01]  /*1aa40*/  STL [R1+0x2250], R16 ;  /* 0x0022501001007387 */ /* 0x0001e20000100800 */
[----:B--2---:R-:W-:Y:S02]  /*1aa50*/  IADD3 R17, P3, PT, R10, R27, RZ ;  /* 0x0000001b0a117210 */ /* 0x004fe40007f7e0ff */
[----:B0-----:R-:W-:Y:S01]  /*1aa60*/  IADD3 R16, P5, PT, R11, R28, RZ ;  /* 0x0000001c0b107210 */ /* 0x001fe20007fbe0ff */
[----:B-----5:R-:W-:-:S04]  /*1aa70*/  IMAD.X R11, R12, 0x1, R2, P2 ;  /* 0x000000010c0b7824 */ /* 0x020fc800010e0602 */
[----:B------:R-:W-:Y:S04]  /*1aa80*/  STL [R1+0x2244], R16 ;  /* 0x0022441001007387 */ /* 0x000fe80000100800 */
[----:B------:R0:W-:Y:S04]  /*1aa90*/  STL [R1+0x2240], R11 ;  /* 0x0022400b01007387 */ /* 0x0001e80000100800 */
[----:B0-----:R-:W2:Y:S04]  /*1aaa0*/  LDL.LU R11, [R1+0x34] ;  /* 0x00003400010b7983 */ /* 0x001ea80000300800 */
[----:B------:R0:W-:Y:S02]  /*1aab0*/  STL [R1+0x2248], R17 ;  /* 0x0022481101007387 */ /* 0x0001e40000100800 */
[----:B0-----:R-:W-:-:S02]  /*1aac0*/  IMAD.X R17, R8, 0x1, R2, P1 ;  /* 0x0000000108117824 */ /* 0x001fc400008e0602 */
[--C-:B---3--:R-:W-:Y:S02]  /*1aad0*/  IMAD.X R16, R12, 0x1, R3.reuse, P6 ;  /* 0x000000010c107824 */ /* 0x108fe400030e0603 */
[----:B------:R-:W3:Y:S04]  /*1aae0*/  LDL.LU R12, [R1+0x90] ;  /* 0x00009000010c7983 */ /* 0x000ee80000300800 */
[----:B------:R0:W-:Y:S02]  /*1aaf0*/  STL [R1+0x223c], R16 ;  /* 0x00223c1001007387 */ /* 0x0001e40000100800 */
[----:B0-----:R-:W-:Y:S02]  /*1ab00*/  IADD3 R16, P2, PT, R10, R28, RZ ;  /* 0x0000001c0a107210 */ /* 0x001fe40007f5e0ff */
[----:B------:R-:W5:Y:S04]  /*1ab10*/  LDL.LU R10, [R1+0x30] ;  /* 0x00003000010a7983 */ /* 0x000f680000300800 */
[----:B------:R-:W-:Y:S04]  /*1ab20*/  STL [R1+0x2234], R16 ;  /* 0x0022341001007387 */ /* 0x000fe80000100800 */
[----:B------:R0:W-:Y:S02]  /*1ab30*/  STL [R1+0x2230], R17 ;  /* 0x0022301101007387 */ /* 0x0001e40000100800 */
[----:B0-----:R-:W-:-:S02]  /*1ab40*/  IMAD.X R17, R8, 0x1, R3, P0 ;  /* 0x0000000108117824 */ /* 0x001fc400000e0603 */
[----:B------:R-:W5:Y:S01]  /*1ab50*/  LDL.LU R8, [R1+0x8c] ;  /* 0x00008c0001087983 */ /* 0x000f620000300800 */
[----:B------:R-:W-:-:S05]  /*1ab60*/  IADD3 R16, P1, PT, R9, R27, RZ ;  /* 0x0000001b09107210 */ /* 0x000fca0007f3e0ff */
[----:B------:R0:W-:Y:S04]  /*1ab70*/  STL [R1+0x2238], R16 ;  /* 0x0022381001007387 */ /* 0x0001e80000100800 */
[----:B------:R1:W-:Y:S01]  /*1ab80*/  STL [R1+0x222c], R17 ;  /* 0x00222c1101007387 */ /* 0x0003e20000100800 */
[----:B0-----:R-:W-:Y:S01]  /*1ab90*/  IADD3 R16, P0, PT, R9, R28, RZ ;  /* 0x0000001c09107210 */ /* 0x001fe20007f1e0ff */
[----:B------:R-:W-:-:S04]  /*1aba0*/  IMAD.X R9, R7, 0x1, R2, P4 ;  /* 0x0000000107097824 */ /* 0x000fc800020e0602 */
[----:B------:R-:W-:Y:S04]  /*1abb0*/  STL [R1+0x2224], R16 ;  /* 0x0022241001007387 */ /* 0x000fe80000100800 */
[----:B------:R0:W-:Y:S01]  /*1abc0*/  STL [R1+0x2220], R9 ;  /* 0x0022200901007387 */ /* 0x0001e20000100800 */
[----:B-1----:R-:W-:-:S03]  /*1abd0*/  IADD3 R17, P4, PT, R15, R27, RZ ;  /* 0x0000001b0f117210 */ /* 0x002fc60007f9e0ff */
[----:B0-----:R-:W5:Y:S01]  /*1abe0*/  LDL.LU R9, [R1+0x2c] ;  /* 0x00002c0001097983 */ /* 0x001f620000300800 */
[----:B------:R-:W-:-:S03]  /*1abf0*/  IMAD.X R16, R7, 0x1, R3, P5 ;  /* 0x0000000107107824 */ /* 0x000fc600028e0603 */
[----:B------:R0:W-:Y:S04]  /*1ac00*/  STL [R1+0x2228], R17 ;  /* 0x0022281101007387 */ /* 0x0001e80000100800 */
[----:B------:R-:W5:Y:S04]  /*1ac10*/  LDL.LU R7, [R1+0x88] ;  /* 0x0000880001077983 */ /* 0x000f680000300800 */
[----:B------:R1:W-:Y:S01]  /*1ac20*/  STL [R1+0x221c], R16 ;  /* 0x00221c1001007387 */ /* 0x0003e20000100800 */
[----:B0-----:R-:W-:Y:S01]  /*1ac30*/  IADD3 R17, P5, PT, R15, R28, RZ ;  /* 0x0000001c0f117210 */ /* 0x001fe20007fbe0ff */
[C---:B-1----:R-:W-:Y:S01]  /*1ac40*/  IMAD.X R16, R5.reuse, 0x1, R2, P3 ;  /* 0x0000000105107824 */ /* 0x042fe200018e0602 */
[----:B------:R-:W-:Y:S01]  /*1ac50*/  IADD3 R15, P3, PT, R6, R27, RZ ;  /* 0x0000001b060f7210 */ /* 0x000fe20007f7e0ff */
[----:B------:R-:W-:-:S02]  /*1ac60*/  IMAD.X R5, R5, 0x1, R3, P2 ;  /* 0x0000000105057824 */ /* 0x000fc400010e0603 */
[----:B------:R-:W-:Y:S04]  /*1ac70*/  STL [R1+0x2214], R17 ;  /* 0x0022141101007387 */ /* 0x000fe80000100800 */
[----:B------:R-:W-:Y:S04]  /*1ac80*/  STL [R1+0x2210], R16 ;  /* 0x0022101001007387 */ /* 0x000fe80000100800 */
[----:B------:R-:W-:Y:S04]  /*1ac90*/  STL [R1+0x2218], R15 ;  /* 0x0022180f01007387 */ /* 0x000fe80000100800 */
[----:B------:R0:W-:Y:S01]  /*1aca0*/  STL [R1+0x220c], R5 ;  /* 0x00220c0501007387 */ /* 0x0001e20000100800 */
[----:B------:R-:W-:-:S03]  /*1acb0*/  IADD3 R6, P2, PT, R6, R28, RZ ;  /* 0x0000001c06067210 */ /* 0x000fc60007f5e0ff */
[----:B0-----:R-:W5:Y:S04]  /*1acc0*/  LDL.LU R5, [R1+0x28] ;  /* 0x0000280001057983 */ /* 0x001f680000300800 */
[----:B------:R0:W-:Y:S01]  /*1acd0*/  STL [R1+0x2204], R6 ;  /* 0x0022040601007387 */ /* 0x0001e20000100800 */
[----:B------:R-:W-:-:S03]  /*1ace0*/  IMAD.X R15, R14, 0x1, R2, P1 ;  /* 0x000000010e0f7824 */ /* 0x000fc600008e0602 */
[----:B0-----:R-:W5:Y:S01]  /*1acf0*/  LDL.LU R6, [R1+0x84] ;  /* 0x0000840001067983 */ /* 0x001f620000300800 */
[----:B----4-:R-:W-:-:S03]  /*1ad00*/  IADD3 R16, P1, PT, R4, R27, RZ ;  /* 0x0000001b04107210 */ /* 0x010fc60007f3e0ff */
[----:B------:R0:W-:Y:S04]  /*1ad10*/  STL [R1+0x2200], R15 ;  /* 0x0022000f01007387 */ /* 0x0001e80000100800 */
[----:B------:R-:W-:Y:S01]  /*1ad20*/  STL [R1+0x2208], R16 ;  /* 0x0022081001007387 */ /* 0x000fe20000100800 */
[----:B0-----:R-:W-:Y:S01]  /*1ad30*/  IMAD.X R15, R14, 0x1, R3, P0 ;  /* 0x000000010e0f7824 */ /* 0x001fe200000e0603 */
[----:B------:R-:W-:Y:S01]  /*1ad40*/  IADD3 R14, P0, PT, R4, R28, RZ ;  /* 0x0000001c040e7210 */ /* 0x000fe20007f1e0ff */
[----:B------:R-:W-:-:S03]  /*1ad50*/  IMAD.X R4, R29, 0x1, R2, P4 ;  /* 0x000000011d047824 */ /* 0x000fc600020e0602 */
[----:B------:R0:W-:Y:S04]  /*1ad60*/  STL [R1+0x21fc], R15 ;  /* 0x0021fc0f01007387 */ /* 0x0001e80000100800 */
[----:B------:R-:W-:Y:S04]  /*1ad70*/  STL [R1+0x21f4], R14 ;  /* 0x0021f40e01007387 */ /* 0x000fe80000100800 */
[----:B------:R1:W-:Y:S01]  /*1ad80*/  STL [R1+0x21f0], R4 ;  /* 0x0021f00401007387 */ /* 0x0003e20000100800 */
[----:B0-----:R-:W-:-:S03]  /*1ad90*/  IADD3 R15, P4, PT, R13, R27, RZ ;  /* 0x0000001b0d0f7210 */ /* 0x001fc60007f9e0ff */
[----:B-1----:R-:W4:Y:S01]  /*1ada0*/  LDL.LU R4, [R1+0x24] ;  /* 0x0000240001047983 */ /* 0x002f220000300800 */
[----:B------:R-:W-:-:S03]  /*1adb0*/  IMAD.X R14, R29, 0x1, R3, P5 ;  /* 0x000000011d0e7824 */ /* 0x000fc600028e0603 */
[----:B------:R2:W-:Y:S04]  /*1adc0*/  STL [R1+0x21f8], R15 ;  /* 0x0021f80f01007387 */ /* 0x0005e80000100800 */
[----:B------:R-:W4:Y:S01]  /*1add0*/  LDL.LU R29, [R1+0x80] ;  /* 0x00008000011d7983 */ /* 0x000f220000300800 */
[----:B------:R-:W-:-:S03]  /*1ade0*/  IADD3 R13, P5, PT, R13, R28, RZ ;  /* 0x0000001c0d0d7210 */ /* 0x000fc60007fbe0ff */
[----:B------:R-:W-:Y:S01]  /*1adf0*/  STL [R1+0x21ec], R14 ;  /* 0x0021ec0e01007387 */ /* 0x000fe20000100800 */
[----:B--2---:R-:W-:-:S03]  /*1ae00*/  IMAD.X R15, R11, 0x1, R2, P3 ;  /* 0x000000010b0f7824 */ /* 0x004fc600018e0602 */
[----:B------:R0:W-:Y:S04]  /*1ae10*/  STL [R1+0x21e4], R13 ;  /* 0x0021e40d01007387 */ /* 0x0001e80000100800 */
[----:B------:R-:W-:Y:S01]  /*1ae20*/  STL [R1+0x21e0], R15 ;  /* 0x0021e00f01007387 */ /* 0x000fe20000100800 */
[----:B0-----:R-:W-:Y:S01]  /*1ae30*/  IMAD.X R13, R11, 0x1, R3, P2 ;  /* 0x000000010b0d7824 */ /* 0x001fe200010e0603 */
[C---:B---3--:R-:W-:Y:S02]  /*1ae40*/  IADD3 R14, P3, PT, R12.reuse, R27, RZ ;  /* 0x0000001b0c0e7210 */ /* 0x048fe40007f7e0ff */
[----:B------:R-:W-:-:S03]  /*1ae50*/  IADD3 R12, P2, PT, R12, R28, RZ ;  /* 0x0000001c0c0c7210 */ /* 0x000fc60007f5e0ff */
[----:B------:R-:W-:Y:S04]  /*1ae60*/  STL [R1+0x21e8], R14 ;  /* 0x0021e80e01007387 */ /* 0x000fe80000100800 */
[----:B------:R-:W-:Y:S04]  /*1ae70*/  STL [R1+0x21dc], R13 ;  /* 0x0021dc0d01007387 */ /* 0x000fe80000100800 */
[----:B------:R-:W2:Y:S01]  /*1ae80*/  LDL.LU R19, [R1+0x20] ;  /* 0x0000200001137983 */ /* 0x000ea20000300800 */
[----:B-----5:R-:W-:-:S03]  /*1ae90*/  IMAD.X R11, R10, 0x1, R2, P1 ;  /* 0x000000010a0b7824 */ /* 0x020fc600008e0602 */
[----:B------:R-:W-:Y:S04]  /*1aea0*/  STL [R1+0x21d4], R12 ;  /* 0x0021d40c01007387 */ /* 0x000fe80000100800 */
[----:B------:R-:W3:Y:S04]  /*1aeb0*/  LDL.LU R18, [R1+0x7c] ;  /* 0x00007c0001127983 */ /* 0x000ee80000300800 */
[----:B------:R0:W-:Y:S01]  /*1aec0*/  STL [R1+0x21d0], R11 ;  /* 0x0021d00b01007387 */ /* 0x0001e20000100800 */
[----:B------:R-:W-:Y:S01]  /*1aed0*/  IMAD.X R10, R10, 0x1, R3, P0 ;  /* 0x000000010a0a7824 */ /* 0x000fe200000e0603 */
[----:B0-----:R-:W-:-:S05]  /*1aee0*/  IADD3 R11, P1, PT, R8, R27, RZ ;  /* 0x0000001b080b7210 */ /* 0x001fca0007f3e0ff */
[----:B------:R-:W-:Y:S04]  /*1aef0*/  STL [R1+0x21d8], R11 ;  /* 0x0021d80b01007387 */ /* 0x000fe80000100800 */
[----:B------:R-:W5:Y:S04]  /*1af00*/  LDL.LU R17, [R1+0x1c] ;  /* 0x00001c0001117983 */ /* 0x000f680000300800 */
[----:B------:R0:W-:Y:S04]  /*1af10*/  STL [R1+0x21cc], R10 ;  /* 0x0021cc0a01007387 */ /* 0x0001e80000100800 */
[----:B------:R-:W5:Y:S01]  /*1af20*/  LDL.LU R16, [R1+0x78] ;  /* 0x0000780001107983 */ /* 0x000f620000300800 */
[----:B------:R-:W-:-:S05]  /*1af30*/  IADD3 R8, P0, PT, R8, R28, RZ ;  /* 0x0000001c08087210 */ /* 0x000fca0007f1e0ff */
[----:B------:R1:W-:Y:S04]  /*1af40*/  STL [R1+0x21c4], R8 ;  /* 0x0021c40801007387 */ /* 0x0003e80000100800 */
[----:B------:R-:W5:Y:S01]  /*1af50*/  LDL.LU R15, [R1+0x18] ;  /* 0x00001800010f7983 */ /* 0x000f620000300800 */
[----:B0-----:R-:W-:-:S05]  /*1af60*/  IMAD.X R10, R9, 0x1, R2, P4 ;  /* 0x00000001090a7824 */ /* 0x001fca00020e0602 */
[----:B------:R-:W-:Y:S04]  /*1af70*/  STL [R1+0x21c0], R10 ;  /* 0x0021c00a01007387 */ /* 0x000fe80000100800 */
[----:B------:R-:W5:Y:S01]  /*1af80*/  LDL.LU R14, [R1+0x74] ;  /* 0x00007400010e7983 */ /* 0x000f620000300800 */
[----:B-1----:R-:W-:-:S05]  /*1af90*/  IADD3 R8, P4, PT, R7, R27, RZ ;  /* 0x0000001b07087210 */ /* 0x002fca0007f9e0ff */
[----:B------:R0:W-:Y:S04]  /*1afa0*/  STL [R1+0x21c8], R8 ;  /* 0x0021c80801007387 */ /* 0x0001e80000100800 */
[----:B------:R-:W5:Y:S01]  /*1afb0*/  LDL.LU R13, [R1+0x14] ;  /* 0x00001400010d7983 */ /* 0x000f620000300800 */
[----:B0-----:R-:W-:-:S05]  /*1afc0*/  IMAD.X R8, R9, 0x1, R3, P5 ;  /* 0x0000000109087824 */ /* 0x001fca00028e0603 */
        /* <DEDUP_REMOVED lines=16> */
[----:B0-----:R-:W5:Y:S01]  /*1b0d0*/  LDL.LU R7, [R1+0x8] ;  /* 0x0000080001077983 */ /* 0x001f620000300800 */
[----:B----4-:R-:W-:-:S05]  /*1b0e0*/  IMAD.X R6, R4, 0x1, R2, P1 ;  /* 0x0000000104067824 */ /* 0x010fca00008e0602 */
[----:B------:R0:W-:Y:S01]  /*1b0f0*/  STL [R1+0x21a0], R6 ;  /* 0x0021a00601007387 */ /* 0x0001e20000100800 */
[----:B-1----:R-:W-:-:S03]  /*1b100*/  IADD3 R5, P1, PT, R29, R27, RZ ;  /* 0x0000001b1d057210 */ /* 0x002fc60007f3e0ff */
[----:B0-----:R-:W4:Y:S04]  /*1b110*/  LDL.LU R6, [R1+0x64] ;  /* 0x0000640001067983 */ /* 0x001f280000300800 */
[----:B------:R0:W-:Y:S02]  /*1b120*/  STL [R1+0x21a8], R5 ;  /* 0x0021a80501007387 */ /* 0x0001e40000100800 */
[----:B0-----:R-:W-:Y:S02]  /*1b130*/  IMAD.X R5, R4, 0x1, R3, P0 ;  /* 0x0000000104057824 */ /* 0x001fe400000e0603 */
[----:B------:R-:W4:Y:S04]  /*1b140*/  LDL.LU R4, [R1+0x4] ;  /* 0x0000040001047983 */ /* 0x000f280000300800 */
[----:B------:R0:W-:Y:S04]  /*1b150*/  STL [R1+0x219c], R5 ;  /* 0x00219c0501007387 */ /* 0x0001e80000100800 */
[----:B0-----:R-:W4:Y:S01]  /*1b160*/  LDL.LU R5, [R1+0x60] ;  /* 0x0000600001057983 */ /* 0x001f220000300800 */
[----:B------:R-:W-:-:S05]  /*1b170*/  IADD3 R29, P0, PT, R29, R28, RZ ;  /* 0x0000001c1d1d7210 */ /* 0x000fca0007f1e0ff */
[----:B------:R2:W-:Y:S02]  /*1b180*/  STL [R1+0x2194], R29 ;  /* 0x0021941d01007387 */ /* 0x0005e40000100800 */
[C---:B--2---:R-:W-:Y:S02]  /*1b190*/  IMAD.X R29, R19.reuse, 0x1, R2, P4 ;  /* 0x00000001131d7824 */ /* 0x044fe400020e0602 */
[----:B------:R-:W-:-:S03]  /*1b1a0*/  IMAD.X R19, R19, 0x1, R3, P5 ;  /* 0x0000000113137824 */ /* 0x000fc600028e0603 */
[----:B------:R3:W-:Y:S02]  /*1b1b0*/  STL [R1+0x2190], R29 ;  /* 0x0021901d01007387 */ /* 0x0007e40000100800 */
[C---:B---3--:R-:W-:Y:S02]  /*1b1c0*/  IADD3 R29, P4, PT, R18.reuse, R27, RZ ;  /* 0x0000001b121d7210 */ /* 0x048fe40007f9e0ff */
[----:B------:R-:W-:-:S03]  /*1b1d0*/  IADD3 R18, P5, PT, R18, R28, RZ ;  /* 0x0000001c12127210 */ /* 0x000fc60007fbe0ff */
[----:B------:R0:W-:Y:S04]  /*1b1e0*/  STL [R1+0x2198], R29 ;  /* 0x0021981d01007387 */ /* 0x0001e80000100800 */
[----:B0-----:R-:W2:Y:S04]  /*1b1f0*/  LDL.LU R29, [R1] ;  /* 0x00000000011d7983 */ /* 0x001ea80000300800 */
[----:B------:R0:W-:Y:S04]  /*1b200*/  STL [R1+0x218c], R19 ;  /* 0x00218c1301007387 */ /* 0x0001e80000100800 */
[----:B0-----:R-:W3:Y:S04]  /*1b210*/  LDL.LU R19, [R1+0x243c] ;  /* 0x00243c0001137983 */ /* 0x001ee80000300800 */
[----:B------:R5:W-:Y:S02]  /*1b220*/  STL [R1+0x2184], R18 ;  /* 0x0021841201007387 */ /* 0x000be40000100800 */
[----:B-----5:R-:W-:-:S02]  /*1b230*/  IMAD.X R18, R17, 0x1, R2, P3 ;  /* 0x0000000111127824 */ /* 0x020fc400018e0602 */
[----:B------:R-:W-:-:S03]  /*1b240*/  IMAD.X R17, R17, 0x1, R3, P2 ;  /* 0x0000000111117824 */ /* 0x000fc600010e0603 */
[----:B------:R0:W-:Y:S02]  /*1b250*/  STL [R1+0x2180], R18 ;  /* 0x0021801201007387 */ /* 0x0001e40000100800 */
[C---:B0-----:R-:W-:Y:S02]  /*1b260*/  IADD3 R18, P3, PT, R16.reuse, R27, RZ ;  /* 0x0000001b10127210 */ /* 0x041fe40007f7e0ff */
[----:B------:R-:W-:-:S03]  /*1b270*/  IADD3 R16, P2, PT, R16, R28, RZ ;  /* 0x0000001c10107210 */ /* 0x000fc60007f5e0ff */
[----:B------:R0:W-:Y:S04]  /*1b280*/  STL [R1+0x2188], R18 ;  /* 0x0021881201007387 */ /* 0x0001e80000100800 */
[----:B0-----:R-:W5:Y:S04]  /*1b290*/  LDL.LU R18, [R1+0x2438] ;  /* 0x0024380001127983 */ /* 0x001f680000300800 */
[----:B------:R0:W-:Y:S04]  /*1b2a0*/  STL [R1+0x217c], R17 ;  /* 0x00217c1101007387 */ /* 0x0001e80000100800 */
[----:B0-----:R-:W2:Y:S04]  /*1b2b0*/  LDL.LU R17, [R1+0x2434] ;  /* 0x0024340001117983 */ /* 0x001ea80000300800 */
[----:B------:R0:W-:Y:S02]  /*1b2c0*/  STL [R1+0x2174], R16 ;  /* 0x0021741001007387 */ /* 0x0001e40000100800 */
[----:B0-----:R-:W-:-:S02]  /*1b2d0*/  IMAD.X R16, R15, 0x1, R2, P1 ;  /* 0x000000010f107824 */ /* 0x001fc400008e0602 */
[----:B------:R-:W-:-:S03]  /*1b2e0*/  IMAD.X R15, R15, 0x1, R3, P0 ;  /* 0x000000010f0f7824 */ /* 0x000fc600000e0603 */
[----:B------:R0:W-:Y:S02]  /*1b2f0*/  STL [R1+0x2170], R16 ;  /* 0x0021701001007387 */ /* 0x0001e40000100800 */
[C---:B0-----:R-:W-:Y:S02]  /*1b300*/  IADD3 R16, P1, PT, R14.reuse, R27, RZ ;  /* 0x0000001b0e107210 */ /* 0x041fe40007f3e0ff */
[----:B------:R-:W-:-:S03]  /*1b310*/  IADD3 R14, P0, PT, R14, R28, RZ ;  /* 0x0000001c0e0e7210 */ /* 0x000fc60007f1e0ff */
[----:B------:R0:W-:Y:S04]  /*1b320*/  STL [R1+0x2178], R16 ;  /* 0x0021781001007387 */ /* 0x0001e80000100800 */
[----:B0-----:R-:W2:Y:S04]  /*1b330*/  LDL.LU R16, [R1+0x2430] ;  /* 0x0024300001107983 */ /* 0x001ea80000300800 */
        /* <DEDUP_REMOVED lines=9> */
[----:B0-----:R-:W3:Y:S04]  /*1b3d0*/  LDL.LU R14, [R1+0x2428] ;  /* 0x00242800010e7983 */ /* 0x001ee80000300800 */
[----:B------:R0:W-:Y:S04]  /*1b3e0*/  STL [R1+0x215c], R13 ;  /* 0x00215c0d01007387 */ /* 0x0001e80000100800 */
[----:B0-----:R-:W3:Y:S04]  /*1b3f0*/  LDL.LU R13, [R1+0x2424] ;  /* 0x00242400010d7983 */ /* 0x001ee80000300800 */
        /* <DEDUP_REMOVED lines=24> */
[C---:B----4-:R-:W-:Y:S02]  /*1b580*/  IADD3 R8, P4, PT, R6.reuse, R27, RZ ;  /* 0x0000001b06087210 */ /* 0x050fe40007f9e0ff */
[----:B------:R-:W-:-:S03]  /*1b590*/  IADD3 R6, P5, PT, R6, R28, RZ ;  /* 0x0000001c06067210 */ /* 0x000fc60007fbe0ff */
[----:B------:R0:W-:Y:S04]  /*1b5a0*/  STL [R1+0x2138], R8 ;  /* 0x0021380801007387 */ /* 0x0001e80000100800 */
[----:B0-----:R-:W4:Y:S04]  /*1b5b0*/  LDL.LU R8, [R1+0x2410] ;  /* 0x0024100001087983 */ /* 0x001f280000300800 */
[----:B------:R0:W-:Y:S04]  /*1b5c0*/  STL [R1+0x212c], R7 ;  /* 0x00212c0701007387 */ /* 0x0001e80000100800 */
[----:B0-----:R-:W3:Y:S04]  /*1b5d0*/  LDL.LU R7, [R1+0x240c] ;  /* 0x00240c0001077983 */ /* 0x001ee80000300800 */
[----:B------:R0:W-:Y:S02]  /*1b5e0*/  STL [R1+0x2124], R6 ;  /* 0x0021240601007387 */ /* 0x0001e40000100800 */
[----:B0-----:R-:W-:-:S02]  /*1b5f0*/  IMAD.X R6, R4, 0x1, R2, P3 ;  /* 0x0000000104067824 */ /* 0x001fc400018e0602 */
[----:B------:R-:W-:-:S03]  /*1b600*/  IMAD.X R4, R4, 0x1, R3, P2 ;  /* 0x0000000104047824 */ /* 0x000fc600010e0603 */
[----:B------:R0:W-:Y:S02]  /*1b610*/  STL [R1+0x2120], R6 ;  /* 0x0021200601007387 */ /* 0x0001e40000100800 */
[----:B0-----:R-:W-:-:S05]  /*1b620*/  IADD3 R6, P3, PT, R5, R27, RZ ;  /* 0x0000001b05067210 */ /* 0x001fca0007f7e0ff */
[----:B------:R0:W-:Y:S04]  /*1b630*/  STL [R1+0x2128], R6 ;  /* 0x0021280601007387 */ /* 0x0001e80000100800 */
[----:B0-----:R-:W3:Y:S04]  /*1b640*/  LDL.LU R6, [R1+0x2408] ;  /* 0x0024080001067983 */ /* 0x001ee80000300800 */
[----:B------:R0:W-:Y:S04]  /*1b650*/  STL [R1+0x211c], R4 ;  /* 0x00211c0401007387 */ /* 0x0001e80000100800 */
[----:B0-----:R-:W3:Y:S01]  /*1b660*/  LDL.LU R4, [R1+0x2404] ;  /* 0x0024040001047983 */ /* 0x001ee20000300800 */
[----:B------:R-:W-:-:S05]  /*1b670*/  IADD3 R5, P2, PT, R5, R28, RZ ;  /* 0x0000001c05057210 */ /* 0x000fca0007f5e0ff */
[----:B------:R2:W-:Y:S02]  /*1b680*/  STL [R1+0x2114], R5 ;  /* 0x0021140501007387 */ /* 0x0005e40000100800 */
[C---:B--2---:R-:W-:Y:S02]  /*1b690*/  IMAD.X R5, R29.reuse, 0x1, R2, P1 ;  /* 0x000000011d057824 */ /* 0x044fe400008e0602 */
[----:B------:R-:W-:-:S03]  /*1b6a0*/  IMAD.X R29, R29, 0x1, R3, P0 ;  /* 0x000000011d1d7824 */ /* 0x000fc600000e0603 */
[----:B------:R3:W-:Y:S02]  /*1b6b0*/  STL [R1+0x2110], R5 ;  /* 0x0021100501007387 */ /* 0x0007e40000100800 */
[----:B---3--:R-:W-:-:S05]  /*1b6c0*/  IADD3 R5, P1, PT, R4, R27, RZ ;  /* 0x0000001b04057210 */ /* 0x008fca0007f3e0ff */
[----:B------:R0:W-:Y:S04]  /*1b6d0*/  STL [R1+0x2118], R5 ;  /* 0x0021180501007387 */ /* 0x0001e80000100800 */
[----:B0-----:R-:W2:Y:S04]  /*1b6e0*/  LDL.LU R5, [R1+0x2400] ;  /* 0x0024000001057983 */ /* 0x001ea80000300800 */
[----:B------:R0:W-:Y:S04]  /*1b6f0*/  STL [R1+0x210c], R29 ;  /* 0x00210c1d01007387 */ /* 0x0001e80000100800 */
[----:B0-----:R-:W3:Y:S01]  /*1b700*/  LDL.LU R29, [R1+0x23fc] ;  /* 0x0023fc00011d7983 */ /* 0x001ee20000300800 */
[----:B------:R-:W-:-:S05]  /*1b710*/  IADD3 R4, P0, PT, R4, R28, RZ ;  /* 0x0000001c04047210 */ /* 0x000fca0007f1e0ff */
[----:B------:R3:W-:Y:S02]  /*1b720*/  STL [R1+0x2104], R4 ;  /* 0x0021040401007387 */ /* 0x0007e40000100800 */
[----:B---3--:R-:W-:-:S05]  /*1b730*/  IMAD.X R4, R29, 0x1, R2, P4 ;  /* 0x000000011d047824 */ /* 0x008fca00020e0602 */
[----:B------:R2:W-:Y:S01]  /*1b740*/  STL [R1+0x2100], R4 ;  /* 0x0021000401007387 */ /* 0x0005e20000100800 */
[----:B------:R-:W-:Y:S01]  /*1b750*/  IMAD.X R29, R29, 0x1, R3, P5 ;  /* 0x000000011d1d7824 */ /* 0x000fe200028e0603 */
[----:B--2---:R-:W-:-:S05]  /*1b760*/  IADD3 R4, P4, PT, R5, R27, RZ ;  /* 0x0000001b05047210 */ /* 0x004fca0007f9e0ff */
[----:B------:R0:W-:Y:S04]  /*1b770*/  STL [R1+0x2108], R4 ;  /* 0x0021080401007387 */ /* 0x0001e80000100800 */
[----:B0-----:R-:W2:Y:S04]  /*1b780*/  LDL.LU R4, [R1+0x23f8] ;  /* 0x0023f80001047983 */ /* 0x001ea80000300800 */
[----:B------:R0:W-:Y:S04]  /*1b790*/  STL [R1+0x20fc], R29 ;  /* 0x0020fc1d01007387 */ /* 0x0001e80000100800 */
[----:B0-----:R-:W3:Y:S01]  /*1b7a0*/  LDL.LU R29, [R1+0x54] ;  /* 0x00005400011d7983 */ /* 0x001ee20000300800 */
[----:B------:R-:W-:-:S05]  /*1b7b0*/  IADD3 R5, P5, PT, R5, R28, RZ ;  /* 0x0000001c05057210 */ /* 0x000fca0007fbe0ff */
[----:B------:R2:W-:Y:S02]  /*1b7c0*/  STL [R1+0x20f4], R5 ;  /* 0x0020f40501007387 */ /* 0x0005e40000100800 */
[----:B--2---:R-:W-:-:S05]  /*1b7d0*/  IMAD.X R5, R4, 0x1, R2, P3 ;  /* 0x0000000104057824 */ /* 0x004fca00018e0602 */
[----:B------:R3:W-:Y:S02]  /*1b7e0*/  STL [R1+0x20f0], R5 ;  /* 0x0020f00501007387 */ /* 0x0007e40000100800 */
[----:B---3--:R-:W-:-:S05]  /*1b7f0*/  IADD3 R5, P3, PT, R29, R27, RZ ;  /* 0x0000001b1d057210 */ /* 0x008fca0007f7e0ff */
[----:B------:R0:W-:Y:S04]  /*1b800*/  STL [R1+0x20f8], R5 ;  /* 0x0020f80501007387 */ /* 0x0001e80000100800 */
[----:B0-----:R-:W2:Y:S01]  /*1b810*/  LDL.LU R5, [R1+0x23f4] ;  /* 0x0023f40001057983 */ /* 0x001ea20000300800 */
[----:B------:R-:W-:Y:S01]  /*1b820*/  IMAD.X R4, R4, 0x1, R3, P2 ;  /* 0x0000000104047824 */ /* 0x000fe200010e0603 */
[----:B------:R-:W-:-:S04]  /*1b830*/  IADD3 R29, P2, PT, R29, R28, RZ ;  /* 0x0000001c1d1d7210 */ /* 0x000fc80007f5e0ff */
[----:B------:R0:W-:Y:S04]  /*1b840*/  STL [R1+0x20ec], R4 ;  /* 0x0020ec0401007387 */ /* 0x0001e80000100800 */
[----:B0-----:R-:W3:Y:S04]  /*1b850*/  LDL.LU R4, [R1+0x1b8] ;  /* 0x0001b80001047983 */ /* 0x001ee80000300800 */
[----:B------:R2:W-:Y:S02]  /*1b860*/  STL [R1+0x20e4], R29 ;  /* 0x0020e41d01007387 */ /* 0x0005e40000100800 */
[----:B--2---:R-:W-:-:S05]  /*1b870*/  IMAD.X R29, R5, 0x1, R2, P1 ;  /* 0x00000001051d7824 */ /* 0x004fca00008e0602 */
[----:B------:R0:W-:Y:S02]  /*1b880*/  STL [R1+0x20e0], R29 ;  /* 0x0020e01d01007387 */ /* 0x0001e40000100800 */
[----:B0-----:R-:W-:-:S05]  /*1b890*/  IADD3 R29, P1, PT, R7, R27, RZ ;  /* 0x0000001b071d7210 */ /* 0x001fca0007f3e0ff */
[----:B------:R0:W-:Y:S02]  /*1b8a0*/  STL [R1+0x20e8], R29 ;  /* 0x0020e81d01007387 */ /* 0x0001e40000100800 */
[----:B0-----:R-:W-:Y:S02]  /*1b8b0*/  IMAD.X R29, R5, 0x1, R3, P0 ;  /* 0x00000001051d7824 */ /* 0x001fe400000e0603 */
[----:B------:R-:W2:Y:S04]  /*1b8c0*/  LDL.LU R5, [R1+0xf8] ;  /* 0x0000f80001057983 */ /* 0x000ea80000300800 */
[----:B------:R0:W-:Y:S02]  /*1b8d0*/  STL [R1+0x20dc], R29 ;  /* 0x0020dc1d01007387 */ /* 0x0001e40000100800 */
[----:B0-----:R-:W-:Y:S01]  /*1b8e0*/  IADD3 R29, P0, PT, R7, R28, RZ ;  /* 0x0000001c071d7210 */ /* 0x001fe20007f1e0ff */
[----:B------:R-:W-:-:S04]  /*1b8f0*/  IMAD.X R7, R6, 0x1, R2, P4 ;  /* 0x0000000106077824 */ /* 0x000fc800020e0602 */
[----:B------:R0:W-:Y:S01]  /*1b900*/  STL [R1+0x20d4], R29 ;  /* 0x0020d41d01007387 */ /* 0x0001e20000100800 */
[----:B------:R-:W-:-:S03]  /*1b910*/  IMAD.X R6, R6, 0x1, R3, P5 ;  /* 0x0000000106067824 */ /* 0x000fc600028e0603 */
[----:B0-----:R-:W2:Y:S04]  /*1b920*/  LDL.LU R29, [R1+0x234] ;  /* 0x00023400011d7983 */ /* 0x001ea80000300800 */
[----:B------:R4:W-:Y:S02]  /*1b930*/  STL [R1+0x20d0], R7 ;  /* 0x0020d00701007387 */ /* 0x0009e40000100800 */
[----:B----4-:R-:W-:-:S05]  /*1b940*/  IADD3 R7, P4, PT, R8, R27, RZ ;  /* 0x0000001b08077210 */ /* 0x010fca0007f9e0ff */
[----:B------:R0:W-:Y:S04]  /*1b950*/  STL [R1+0x20d8], R7 ;  /* 0x0020d80701007387 */ /* 0x0001e80000100800 */
[----:B0-----:R-:W4:Y:S04]  /*1b960*/  LDL.LU R7, [R1+0x23f0] ;  /* 0x0023f00001077983 */ /* 0x001f280000300800 */
[----:B------:R0:W-:Y:S04]  /*1b970*/  STL [R1+0x20c0], R6 ;  /* 0x0020c00601007387 */ /* 0x0001e80000100800 */
[----:B0-----:R-:W2:Y:S01]  /*1b980*/  LDL.LU R6, [R1+0xf0] ;  /* 0x0000f00001067983 */ /* 0x001ea20000300800 */
[----:B------:R-:W-:-:S05]  /*1b990*/  IADD3 R8, P5, PT, R8, R28, RZ ;  /* 0x0000001c08087210 */ /* 0x000fca0007fbe0ff */
[----:B------:R4:W-:Y:S02]  /*1b9a0*/  STL [R1+0x20c8], R8 ;  /* 0x0020c80801007387 */ /* 0x0009e40000100800 */
[----:B----4-:R-:W-:-:S05]  /*1b9b0*/  IMAD.X R8, R7, 0x1, R2, P3 ;  /* 0x0000000107087824 */ /* 0x010fca00018e0602 */
[----:B------:R2:W-:Y:S02]  /*1b9c0*/  STL [R1+0x20c4], R8 ;  /* 0x0020c40801007387 */ /* 0x0005e40000100800 */
[----:B--2---:R-:W-:-:S05]  /*1b9d0*/  IADD3 R8, P3, PT, R6, R27, RZ ;  /* 0x0000001b06087210 */ /* 0x004fca0007f7e0ff */
[----:B------:R0:W-:Y:S04]  /*1b9e0*/  STL [R1+0x20cc], R8 ;  /* 0x0020cc0801007387 */ /* 0x0001e80000100800 */
[----:B0-----:R-:W2:Y:S01]  /*1b9f0*/  LDL.LU R8, [R1+0x23ec] ;  /* 0x0023ec0001087983 */ /* 0x001ea20000300800 */
[----:B------:R-:W-:-:S05]  /*1ba00*/  IMAD.X R7, R7, 0x1, R3, P2 ;  /* 0x0000000107077824 */ /* 0x000fca00010e0603 */
[----:B------:R0:W-:Y:S02]  /*1ba10*/  STL [R1+0x20b0], R7 ;  /* 0x0020b00701007387 */ /* 0x0001e40000100800 */
[----:B0-----:R-:W-:-:S05]  /*1ba20*/  IADD3 R7, P2, PT, R6, R28, RZ ;  /* 0x0000001c06077210 */ /* 0x001fca0007f5e0ff */
[----:B------:R0:W-:Y:S04]  /*1ba30*/  STL [R1+0x20b8], R7 ;  /* 0x0020b80701007387 */ /* 0x0001e80000100800 */
[----:B0-----:R-:W4:Y:S01]  /*1ba40*/  LDL.LU R7, [R1+0x26c] ;  /* 0x00026c0001077983 */ /* 0x001f220000300800 */
        /* <DEDUP_REMOVED lines=9> */
[----:B------:R0:W-:Y:S04]  /*1bae0*/  STL [R1+0x20a8], R6 ;  /* 0x0020a80601007387 */ /* 0x0001e80000100800 */
[----:B0-----:R-:W2:Y:S04]  /*1baf0*/  LDL.LU R6, [R1+0x278] ;  /* 0x0002780001067983 */ /* 0x001ea80000300800 */
        /* <DEDUP_REMOVED lines=11> */
[----:B---3--:R-:W-:-:S05]  /*1bbb0*/  IADD3 R11, P3, PT, R4, R27, RZ ;  /* 0x0000001b040b7210 */ /* 0x008fca0007f7e0ff */
[----:B------:R0:W-:Y:S04]  /*1bbc0*/  STL [R1+0x209c], R11 ;  /* 0x00209c0b01007387 */ /* 0x0001e80000100800 */
[----:B0-----:R-:W3:Y:S01]  /*1bbd0*/  LDL.LU R11, [R1+0x23e8] ;  /* 0x0023e800010b7983 */ /* 0x001ee20000300800 */
[----:B------:R-:W-:-:S05]  /*1bbe0*/  IMAD.X R10, R10, 0x1, R3, P2 ;  /* 0x000000010a0a7824 */ /* 0x000fca00010e0603 */
[----:B------:R0:W-:Y:S02]  /*1bbf0*/  STL [R1+0x2080], R10 ;  /* 0x0020800a01007387 */ /* 0x0001e40000100800 */
[----:B0-----:R-:W-:Y:S02]  /*1bc00*/  IADD3 R10, P2, PT, R4, R28, RZ ;  /* 0x0000001c040a7210 */ /* 0x001fe40007f5e0ff */
[----:B------:R-:W4:Y:S04]  /*1bc10*/  LDL.LU R4, [R1+0x284] ;  /* 0x0002840001047983 */ /* 0x000f280000300800 */
[----:B------:R3:W-:Y:S02]  /*1bc20*/  STL [R1+0x2088], R10 ;  /* 0x0020880a01007387 */ /* 0x0007e40000100800 */
[----:B---3--:R-:W-:-:S05]  /*1bc30*/  IMAD.X R10, R11, 0x1, R2, P1 ;  /* 0x000000010b0a7824 */ /* 0x008fca00008e0602 */
[----:B------:R2:W-:Y:S02]  /*1bc40*/  STL [R1+0x2084], R10 ;  /* 0x0020840a01007387 */ /* 0x0005e40000100800 */
[----:B--2---:R-:W-:-:S05]  /*1bc50*/  IADD3 R10, P1, PT, R9, R27, RZ ;  /* 0x0000001b090a7210 */ /* 0x004fca0007f3e0ff */
[----:B------:R0:W-:Y:S02]  /*1bc60*/  STL [R1+0x208c], R10 ;  /* 0x00208c0a01007387 */ /* 0x0001e40000100800 */
[----:B0-----:R-:W-:Y:S01]  /*1bc70*/  IMAD.X R10, R11, 0x1, R3, P0 ;  /* 0x000000010b0a7824 */ /* 0x001fe200000e0603 */
[----:B------:R-:W-:Y:S02]  /*1bc80*/  IADD3 R11, P0, PT, R9, R28, RZ ;  /* 0x0000001c090b7210 */ /* 0x000fe40007f1e0ff */
[----:B------:R-:W2:Y:S04]  /*1bc90*/  LDL.LU R9, [R1+0x288] ;  /* 0x0002880001097983 */ /* 0x000ea80000300800 */
[----:B------:R0:W-:Y:S04]  /*1bca0*/  STL [R1+0x2070], R10 ;  /* 0x0020700a01007387 */ /* 0x0001e80000100800 */
[----:B------:R1:W-:Y:S01]  /*1bcb0*/  STL [R1+0x2078], R11 ;  /* 0x0020780b01007387 */ /* 0x0003e20000100800 */
[----:B0-----:R-:W-:Y:S01]  /*1bcc0*/  IMAD.X R10, R12, 0x1, R2, P4 ;  /* 0x000000010c0a7824 */ /* 0x001fe200020e0602 */
[----:B-1----:R-:W-:-:S04]  /*1bcd0*/  IADD3 R11, P4, PT, R29, R27, RZ ;  /* 0x0000001b1d0b7210 */ /* 0x002fc80007f9e0ff */
[----:B------:R0:W-:Y:S04]  /*1bce0*/  STL [R1+0x2074], R10 ;  /* 0x0020740a01007387 */ /* 0x0001e80000100800 */
[----:B------:R1:W-:Y:S01]  /*1bcf0*/  STL [R1+0x207c], R11 ;  /* 0x00207c0b01007387 */ /* 0x0003e20000100800 */
[--C-:B0-----:R-:W-:Y:S01]  /*1bd00*/  IMAD.X R10, R12, 0x1, R3.reuse, P5 ;  /* 0x000000010c0a7824 */ /* 0x101fe200028e0603 */
[----:B-1----:R-:W-:Y:S02]  /*1bd10*/  IADD3 R11, P5, PT, R29, R28, RZ ;  /* 0x0000001c1d0b7210 */ /* 0x002fe40007fbe0ff */
[----:B------:R-:W3:Y:S04]  /*1bd20*/  LDL.LU R29, [R1+0x28c] ;  /* 0x00028c00011d7983 */ /* 0x000ee80000300800 */
[----:B------:R0:W-:Y:S04]  /*1bd30*/  STL [R1+0x2060], R10 ;  /* 0x0020600a01007387 */ /* 0x0001e80000100800 */
[----:B------:R1:W-:Y:S01]  /*1bd40*/  STL [R1+0x2068], R11 ;  /* 0x0020680b01007387 */ /* 0x0003e20000100800 */
[C---:B0-----:R-:W-:Y:S01]  /*1bd50*/  IMAD.X R10, R13.reuse, 0x1, R2, P3 ;  /* 0x000000010d0a7824 */ /* 0x041fe200018e0602 */
[----:B------:R-:W-:Y:S01]  /*1bd60*/  IADD3 R12, P3, PT, R8, R27, RZ ;  /* 0x0000001b080c7210 */ /* 0x000fe20007f7e0ff */
[----:B-1----:R-:W-:-:S03]  /*1bd70*/  IMAD.X R11, R13, 0x1, R3, P2 ;  /* 0x000000010d0b7824 */ /* 0x002fc600010e0603 */
[----:B------:R0:W-:Y:S04]  /*1bd80*/  STL [R1+0x2064], R10 ;  /* 0x0020640a01007387 */ /* 0x0001e80000100800 */
[----:B------:R-:W-:Y:S01]  /*1bd90*/  STL [R1+0x206c], R12 ;  /* 0x00206c0c01007387 */ /* 0x000fe20000100800 */
[----:B0-----:R-:W-:-:S03]  /*1bda0*/  IADD3 R10, P2, PT, R8, R28, RZ ;  /* 0x0000001c080a7210 */ /* 0x001fc60007f5e0ff */
[----:B------:R-:W3:Y:S04]  /*1bdb0*/  LDL.LU R8, [R1+0x290] ;  /* 0x0002900001087983 */ /* 0x000ee80000300800 */
[----:B------:R0:W-:Y:S04]  /*1bdc0*/  STL [R1+0x2050], R11 ;  /* 0x0020500b01007387 */ /* 0x0001e80000100800 */
[----:B------:R1:W-:Y:S01]  /*1bdd0*/  STL [R1+0x2058], R10 ;  /* 0x0020580a01007387 */ /* 0x0003e20000100800 */
[C---:B0-----:R-:W-:Y:S01]  /*1bde0*/  IMAD.X R11, R14.reuse, 0x1, R2, P1 ;  /* 0x000000010e0b7824 */ /* 0x041fe200008e0602 */
[----:B----4-:R-:W-:Y:S01]  /*1bdf0*/  IADD3 R12, P1, PT, R7, R27, RZ ;  /* 0x0000001b070c7210 */ /* 0x010fe20007f3e0ff */
[----:B-1----:R-:W-:-:S03]  /*1be00*/  IMAD.X R10, R14, 0x1, R3, P0 ;  /* 0x000000010e0a7824 */ /* 0x002fc600000e0603 */
[----:B------:R0:W-:Y:S04]  /*1be10*/  STL [R1+0x2054], R11 ;  /* 0x0020540b01007387 */ /* 0x0001e80000100800 */
[----:B------:R1:W-:Y:S01]  /*1be20*/  STL [R1+0x205c], R12 ;  /* 0x00205c0c01007387 */ /* 0x0003e20000100800 */
[----:B0-----:R-:W-:-:S03]  /*1be30*/  IADD3 R11, P0, PT, R7, R28, RZ ;  /* 0x0000001c070b7210 */ /* 0x001fc60007f1e0ff */
[----:B------:R-:W4:Y:S04]  /*1be40*/  LDL.LU R7, [R1+0x298] ;  /* 0x0002980001077983 */ /* 0x000f280000300800 */
[----:B------:R0:W-:Y:S01]  /*1be50*/  STL [R1+0x2040], R10 ;  /* 0x0020400a01007387 */ /* 0x0001e20000100800 */
[----:B-1----:R-:W-:-:S03]  /*1be60*/  IMAD.X R12, R15, 0x1, R3, P5 ;  /* 0x000000010f0c7824 */ /* 0x002fc600028e0603 */
[----:B------:R1:W-:Y:S01]  /*1be70*/  STL [R1+0x2048], R11 ;  /* 0x0020480b01007387 */ /* 0x0003e20000100800 */
[----:B0-----:R-:W-:Y:S01]  /*1be80*/  IMAD.X R10, R15, 0x1, R2, P4 ;  /* 0x000000010f0a7824 */ /* 0x001fe200020e0602 */
[----:B-1----:R-:W-:-:S04]  /*1be90*/  IADD3 R11, P4, PT, R6, R27, RZ ;  /* 0x0000001b060b7210 */ /* 0x002fc80007f9e0ff */
[----:B------:R0:W-:Y:S04]  /*1bea0*/  STL [R1+0x2044], R10 ;  /* 0x0020440a01007387 */ /* 0x0001e80000100800 */
[----:B------:R1:W-:Y:S04]  /*1beb0*/  STL [R1+0x204c], R11 ;  /* 0x00204c0b01007387 */ /* 0x0003e80000100800 */
[----:B------:R-:W-:Y:S01]  /*1bec0*/  STL [R1+0x2030], R12 ;  /* 0x0020300c01007387 */ /* 0x000fe20000100800 */
[----:B0-----:R-:W-:-:S03]  /*1bed0*/  IADD3 R10, P5, PT, R6, R28, RZ ;  /* 0x0000001c060a7210 */ /* 0x001fc60007fbe0ff */
[----:B------:R-:W4:Y:S01]  /*1bee0*/  LDL.LU R6, [R1+0x29c] ;  /* 0x00029c0001067983 */ /* 0x000f220000300800 */
[----:B-1----:R-:W-:-:S03]  /*1bef0*/  IMAD.X R11, R16, 0x1, R2, P3 ;  /* 0x00000001100b7824 */ /* 0x002fc600018e0602 */
[----:B------:R0:W-:Y:S04]  /*1bf00*/  STL [R1+0x2038], R10 ;  /* 0x0020380a01007387 */ /* 0x0001e80000100800 */
[----:B------:R1:W-:Y:S01]  /*1bf10*/  STL [R1+0x2034], R11 ;  /* 0x0020340b01007387 */ /* 0x0003e20000100800 */
[C---:B0-----:R-:W-:Y:S01]  /*1bf20*/  IADD3 R10, P3, PT, R5.reuse, R27, RZ ;  /* 0x0000001b050a7210 */ /* 0x041fe20007f7e0ff */
[----:B-1----:R-:W-:Y:S01]  /*1bf30*/  IMAD.X R11, R16, 0x1, R3, P2 ;  /* 0x00000001100b7824 */ /* 0x002fe200010e0603 */
[----:B------:R-:W-:-:S03]  /*1bf40*/  IADD3 R5, P2, PT, R5, R28, RZ ;  /* 0x0000001c05057210 */ /* 0x000fc60007f5e0ff */
[----:B------:R0:W-:Y:S04]  /*1bf50*/  STL [R1+0x203c], R10 ;  /* 0x00203c0a01007387 */ /* 0x0001e80000100800 */
[----:B------:R1:W-:Y:S04]  /*1bf60*/  STL [R1+0x2020], R11 ;  /* 0x0020200b01007387 */ /* 0x0003e80000100800 */
[----:B------:R5:W-:Y:S01]  /*1bf70*/  STL [R1+0x2028], R5 ;  /* 0x0020280501007387 */ /* 0x000be20000100800 */
[----:B0-----:R-:W-:Y:S01]  /*1bf80*/  IMAD.X R10, R17, 0x1, R2, P1 ;  /* 0x00000001110a7824 */ /* 0x001fe200008e0602 */
[----:B-1----:R-:W-:-:S02]  /*1bf90*/  IADD3 R11, P1, PT, R4, R27, RZ ;  /* 0x0000001b040b7210 */ /* 0x002fc40007f3e0ff */
[----:B-----5:R-:W5:Y:S04]  /*1bfa0*/  LDL.LU R5, [R1+0x2a4] ;  /* 0x0002a40001057983 */ /* 0x020f680000300800 */
[----:B------:R0:W-:Y:S04]  /*1bfb0*/  STL [R1+0x2024], R10 ;  /* 0x0020240a01007387 */ /* 0x0001e80000100800 */
[----:B------:R1:W-:Y:S01]  /*1bfc0*/  STL [R1+0x202c], R11 ;  /* 0x00202c0b01007387 */ /* 0x0003e20000100800 */
[----:B0-----:R-:W-:Y:S01]  /*1bfd0*/  IMAD.X R10, R17, 0x1, R3, P0 ;  /* 0x00000001110a7824 */ /* 0x001fe200000e0603 */
[----:B-1----:R-:W-:Y:S01]  /*1bfe0*/  IADD3 R11, P0, PT, R4, R28, RZ ;  /* 0x0000001c040b7210 */ /* 0x002fe20007f1e0ff */
[----:B------:R-:W-:-:S03]  /*1bff0*/  IMAD.X R4, R18, 0x1, R2, P4 ;  /* 0x0000000112047824 */ /* 0x000fc600020e0602 */
[----:B------:R-:W-:Y:S04]  /*1c000*/  STL [R1+0x2010], R10 ;  /* 0x0020100a01007387 */ /* 0x000fe80000100800 */
[----:B------:R0:W-:Y:S04]  /*1c010*/  STL [R1+0x2018], R11 ;  /* 0x0020180b01007387 */ /* 0x0001e80000100800 */
[----:B------:R1:W-:Y:S01]  /*1c020*/  STL [R1+0x2014], R4 ;  /* 0x0020140401007387 */ /* 0x0003e20000100800 */
[----:B0-----:R-:W-:-:S03]  /*1c030*/  IMAD.X R11, R18, 0x1, R3, P5 ;  /* 0x00000001120b7824 */ /* 0x001fc600028e0603 */
[----:B-1----:R-:W5:Y:S01]  /*1c040*/  LDL.LU R4, [R1+0x2a8] ;  /* 0x0002a80001047983 */ /* 0x002f620000300800 */
[----:B--2---:R-:W-:-:S05]  /*1c050*/  IADD3 R10, P4, PT, R9, R27, RZ ;  /* 0x0000001b090a7210 */ /* 0x004fca0007f9e0ff */
[----:B------:R0:W-:Y:S04]  /*1c060*/  STL [R1+0x201c], R10 ;  /* 0x00201c0a01007387 */ /* 0x0001e80000100800 */
[----:B------:R-:W-:Y:S01]  /*1c070*/  STL [R1+0x2000], R11 ;  /* 0x0020000b01007387 */ /* 0x000fe20000100800 */
[----:B0-----:R-:W-:Y:S01]  /*1c080*/  IADD3 R10, P5, PT, R9, R28, RZ ;  /* 0x0000001c090a7210 */ /* 0x001fe20007fbe0ff */
[----:B------:R-:W-:-:S04]  /*1c090*/  IMAD.X R9, R19, 0x1, R2, P3 ;  /* 0x0000000113097824 */ /* 0x000fc800018e0602 */
[----:B------:R0:W-:Y:S04]  /*1c0a0*/  STL [R1+0x2008], R10 ;  /* 0x0020080a01007387 */ /* 0x0001e80000100800 */
[----:B------:R1:W-:Y:S01]  /*1c0b0*/  STL [R1+0x2004], R9 ;  /* 0x0020040901007387 */ /* 0x0003e20000100800 */
[----:B0-----:R-:W-:Y:S01]  /*1c0c0*/  IMAD.X R10, R19, 0x1, R3, P2 ;  /* 0x00000001130a7824 */ /* 0x001fe200010e0603 */
[C---:B---3--:R-:W-:Y:S02]  /*1c0d0*/  IADD3 R11, P3, PT, R29.reuse, R27, RZ ;  /* 0x0000001b1d0b7210 */ /* 0x048fe40007f7e0ff */
[----:B-1----:R-:W-:-:S03]  /*1c0e0*/  IADD3 R9, P2, PT, R29, R28, RZ ;  /* 0x0000001c1d097210 */ /* 0x002fc60007f5e0ff */
[----:B------:R-:W-:Y:S04]  /*1c0f0*/  STL [R1+0x200c], R11 ;  /* 0x00200c0b01007387 */ /* 0x000fe80000100800 */
[----:B------:R-:W2:Y:S04]  /*1c100*/  LDL.LU R29, [R1+0x2b0] ;  /* 0x0002b000011d7983 */ /* 0x000ea80000300800 */
[----:B------:R0:W-:Y:S04]  /*1c110*/  STL [R1+0x1ff0], R10 ;  /* 0x001ff00a01007387 */ /* 0x0001e80000100800 */
[----:B------:R1:W-:Y:S01]  /*1c120*/  STL [R1+0x1ff8], R9 ;  /* 0x001ff80901007387 */ /* 0x0003e20000100800 */
[----:B0-----:R-:W-:-:S02]  /*1c130*/  IMAD.X R10, R20, 0x1, R2, P1 ;  /* 0x00000001140a7824 */ /* 0x001fc400008e0602 */
[----:B-1----:R-:W-:-:S03]  /*1c140*/  IMAD.X R9, R20, 0x1, R3, P0 ;  /* 0x0000000114097824 */ /* 0x002fc600000e0603 */
[----:B------:R0:W-:Y:S01]  /*1c150*/  STL [R1+0x1ff4], R10 ;  /* 0x001ff40a01007387 */ /* 0x0001e20000100800 */
[----:B------:R-:W-:-:S05]  /*1c160*/  IADD3 R11, P1, PT, R8, R27, RZ ;  /* 0x0000001b080b7210 */ /* 0x000fca0007f3e0ff */
[----:B------:R-:W-:Y:S01]  /*1c170*/  STL [R1+0x1ffc], R11 ;  /* 0x001ffc0b01007387 */ /* 0x000fe20000100800 */
[----:B0-----:R-:W-:Y:S01]  /*1c180*/  IADD3 R10, P0, PT, R8, R28, RZ ;  /* 0x0000001c080a7210 */ /* 0x001fe20007f1e0ff */
[----:B------:R-:W-:Y:S02]  /*1c190*/  IMAD.X R8, R21, 0x1, R2, P4 ;  /* 0x0000000115087824 */ /* 0x000fe400020e0602 */
[----:B------:R0:W-:Y:S01]  /*1c1a0*/  STL [R1+0x1fe0], R9 ;  /* 0x001fe00901007387 */ /* 0x0001e20000100800 */
[----:B------:R-:W-:-:S03]  /*1c1b0*/  SHF.R.S32.HI R22, RZ, 0x1f, R22 ;  /* 0x0000001fff167819 */ /* 0x000fc60000011416 */
[----:B0-----:R-:W3:Y:S04]  /*1c1c0*/  LDL.LU R9, [R1+0x2b4] ;  /* 0x0002b40001097983 */ /* 0x001ee80000300800 */
[----:B------:R4:W-:Y:S04]  /*1c1d0*/  STL [R1+0x1fe8], R10 ;  /* 0x001fe80a01007387 */ /* 0x0009e80000100800 */
[----:B------:R0:W-:Y:S01]  /*1c1e0*/  STL [R1+0x1fe4], R8 ;  /* 0x001fe40801007387 */ /* 0x0001e20000100800 */
[----:B----4-:R-:W-:Y:S01]  /*1c1f0*/  IADD3 R10, P4, PT, R7, R27, RZ ;  /* 0x0000001b070a7210 */ /* 0x010fe20007f9e0ff */
[----:B0-----:R-:W-:Y:S01]  /*1c200*/  IMAD.X R8, R21, 0x1, R3, P5 ;  /* 0x0000000115087824 */ /* 0x001fe200028e0603 */
[----:B------:R-:W-:-:S03]  /*1c210*/  IADD3 R7, P5, PT, R7, R28, RZ ;  /* 0x0000001c07077210 */ /* 0x000fc60007fbe0ff */
[----:B------:R0:W-:Y:S04]  /*1c220*/  STL [R1+0x1fec], R10 ;  /* 0x001fec0a01007387 */ /* 0x0001e80000100800 */
[----:B------:R-:W4:Y:S04]  /*1c230*/  LDL.LU R14, [R1+0xb8] ;  /* 0x0000b800010e7983 */ /* 0x000f280000300800 */
[----:B------:R1:W-:Y:S01]  /*1c240*/  STL [R1+0x1fd0], R8 ;  /* 0x001fd00801007387 */ /* 0x0003e20000100800 */
[----:B0-----:R-:W-:-:S03]  /*1c250*/  IMAD.X R10, R22, 0x1, R2, P3 ;  /* 0x00000001160a7824 */ /* 0x001fc600018e0602 */
[----:B------:R0:W-:Y:S04]  /*1c260*/  STL [R1+0x1fd8], R7 ;  /* 0x001fd80701007387 */ /* 0x0001e80000100800 */
[----:B-1----:R-:W4:Y:S01]  /*1c270*/  LDL.LU R8, [R1+0x2bc] ;  /* 0x0002bc0001087983 */ /* 0x002f220000300800 */
[----:B------:R-:W-:Y:S02]  /*1c280*/  SHF.R.S32.HI R23, RZ, 0x1f, R23 ;  /* 0x0000001fff177819 */ /* 0x000fe40000011417 */
[----:B0-----:R-:W-:Y:S01]  /*1c290*/  IADD3 R7, P3, PT, R6, R27, RZ ;  /* 0x0000001b06077210 */ /* 0x001fe20007f7e0ff */
[----:B------:R0:W-:Y:S04]  /*1c2a0*/  STL [R1+0x1fd4], R10 ;  /* 0x001fd40a01007387 */ /* 0x0001e80000100800 */
[----:B------:R1:W-:Y:S01]  /*1c2b0*/  STL [R1+0x1fdc], R7 ;  /* 0x001fdc0701007387 */ /* 0x0003e20000100800 */
[----:B0-----:R-:W-:Y:S01]  /*1c2c0*/  IMAD.X R10, R22, 0x1, R3, P2 ;  /* 0x00000001160a7824 */ /* 0x001fe200010e0603 */
[----:B------:R-:W-:-:S02]  /*1c2d0*/  IADD3 R6, P2, PT, R6, R28, RZ ;  /* 0x0000001c06067210 */ /* 0x000fc40007f5e0ff */
[----:B-1----:R-:W4:Y:S04]  /*1c2e0*/  LDL.LU R7, [R1+0xbc] ;  /* 0x0000bc0001077983 */ /* 0x002f280000300800 */
[----:B------:R0:W-:Y:S04]  /*1c2f0*/  STL [R1+0x1fc0], R10 ;  /* 0x001fc00a01007387 */ /* 0x0001e80000100800 */
[----:B------:R1:W-:Y:S01]  /*1c300*/  STL [R1+0x1fc8], R6 ;  /* 0x001fc80601007387 */ /* 0x0003e20000100800 */
[----:B0-----:R-:W-:-:S03]  /*1c310*/  IMAD.X R10, R23, 0x1, R2, P1 ;  /* 0x00000001170a7824 */ /* 0x001fc600008e0602 */
[----:B-1----:R-:W4:Y:S01]  /*1c320*/  LDL.LU R6, [R1+0x2c0] ;  /* 0x0002c00001067983 */ /* 0x002f220000300800 */
[----:B------:R-:W-:Y:S02]  /*1c330*/  SHF.R.S32.HI R24, RZ, 0x1f, R24 ;  /* 0x0000001fff187819 */ /* 0x000fe40000011418 */
[----:B-----5:R-:W-:Y:S01]  /*1c340*/  IADD3 R11, P1, PT, R5, R27, RZ ;  /* 0x0000001b050b7210 */ /* 0x020fe20007f3e0ff */
[----:B------:R0:W-:Y:S04]  /*1c350*/  STL [R1+0x1fc4], R10 ;  /* 0x001fc40a01007387 */ /* 0x0001e80000100800 */
[----:B------:R-:W-:Y:S04]  /*1c360*/  STL [R1+0x1fcc], R11 ;  /* 0x001fcc0b01007387 */ /* 0x000fe80000100800 */
[----:B------:R-:W5:Y:S01]  /*1c370*/  LDL.LU R13, [R1+0xc0] ;  /* 0x0000c000010d7983 */ /* 0x000f620000300800 */
[----:B0-----:R-:W-:Y:S01]  /*1c380*/  IMAD.X R10, R23, 0x1, R3, P0 ;  /* 0x00000001170a7824 */ /* 0x001fe200000e0603 */
[----:B------:R-:W-:-:S04]  /*1c390*/  IADD3 R5, P0, PT, R5, R28, RZ ;  /* 0x0000001c05057210 */ /* 0x000fc80007f1e0ff */
[----:B------:R0:W-:Y:S04]  /*1c3a0*/  STL [R1+0x1fb0], R10 ;  /* 0x001fb00a01007387 */ /* 0x0001e80000100800 */
[----:B------:R1:W-:Y:S01]  /*1c3b0*/  STL [R1+0x1fb8], R5 ;  /* 0x001fb80501007387 */ /* 0x0003e20000100800 */
[----:B0-----:R-:W-:-:S03]  /*1c3c0*/  IMAD.X R10, R24, 0x1, R2, P4 ;  /* 0x00000001180a7824 */ /* 0x001fc600020e0602 */
[----:B-1----:R-:W5:Y:S01]  /*1c3d0*/  LDL.LU R5, [R1+0x2c4] ;  /* 0x0002c40001057983 */ /* 0x002f620000300800 */
[----:B------:R-:W-:-:S03]  /*1c3e0*/  SHF.R.S32.HI R25, RZ, 0x1f, R25 ;  /* 0x0000001fff197819 */ /* 0x000fc60000011419 */
[----:B------:R0:W-:Y:S01]  /*1c3f0*/  STL [R1+0x1fb4], R10 ;  /* 0x001fb40a01007387 */ /* 0x0001e20000100800 */
[----:B------:R-:W-:Y:S01]  /*1c400*/  IADD3 R11, P4, PT, R4, R27, RZ ;  /* 0x0000001b040b7210 */ /* 0x000fe20007f9e0ff */
[----:B0-----:R-:W-:Y:S01]  /*1c410*/  IMAD.X R10, R24, 0x1, R3, P5 ;  /* 0x00000001180a7824 */ /* 0x001fe200028e0603 */
[----:B------:R-:W-:-:S03]  /*1c420*/  IADD3 R4, P5, PT, R4, R28, RZ ;  /* 0x0000001c04047210 */ /* 0x000fc60007fbe0ff */
[----:B------:R-:W-:Y:S04]  /*1c430*/  STL [R1+0x1fbc], R11 ;  /* 0x001fbc0b01007387 */ /* 0x000fe80000100800 */
[----:B------:R-:W5:Y:S04]  /*1c440*/  LDL.LU R12, [R1+0xc4] ;  /* 0x0000c400010c7983 */ /* 0x000f680000300800 */
[----:B------:R0:W-:Y:S04]  /*1c450*/  STL [R1+0x1fa0], R10 ;  /* 0x001fa00a01007387 */ /* 0x0001e80000100800 */
[----:B------:R1:W-:Y:S01]  /*1c460*/  STL [R1+0x1fa8], R4 ;  /* 0x001fa80401007387 */ /* 0x0003e20000100800 */
[----:B------:R-:W-:-:S02]  /*1c470*/  IMAD.X R15, R25, 0x1, R3, P2 ;  /* 0x00000001190f7824 */ /* 0x000fc400010e0603 */
[----:B0-----:R-:W-:Y:S01]  /*1c480*/  IMAD.X R10, R25, 0x1, R2, P3 ;  /* 0x00000001190a7824 */ /* 0x001fe200018e0602 */
[----:B-1----:R-:W5:Y:S04]  /*1c490*/  LDL.LU R4, [R1+0x2c8] ;  /* 0x0002c80001047983 */ /* 0x002f680000300800 */
[----:B------:R0:W-:Y:S01]  /*1c4a0*/  STL [R1+0x1fa4], R10 ;  /* 0x001fa40a01007387 */ /* 0x0001e20000100800 */
[C---:B--2---:R-:W-:Y:S02]  /*1c4b0*/  IADD3 R11, P3, PT, R29.reuse, R27, RZ ;  /* 0x0000001b1d0b7210 */ /* 0x044fe40007f7e0ff */
[----:B0-----:R-:W-:-:S03]  /*1c4c0*/  IADD3 R10, P2, PT, R29, R28, RZ ;  /* 0x0000001c1d0a7210 */ /* 0x001fc60007f5e0ff */
[----:B------:R0:W-:Y:S04]  /*1c4d0*/  STL [R1+0x1fac], R11 ;  /* 0x001fac0b01007387 */ /* 0x0001e80000100800 */
[----:B0-----:R-:W2:Y:S04]  /*1c4e0*/  LDL.LU R11, [R1+0xc8] ;  /* 0x0000c800010b7983 */ /* 0x001ea80000300800 */
[----:B------:R0:W-:Y:S04]  /*1c4f0*/  STL [R1+0x1f90], R15 ;  /* 0x001f900f01007387 */ /* 0x0001e80000100800 */
[----:B------:R3:W-:Y:S04]  /*1c500*/  STL [R1+0x1f98], R10 ;  /* 0x001f980a01007387 */ /* 0x0007e80000100800 */
[----:B------:R-:W2:Y:S01]  /*1c510*/  LDL.LU R29, [R1+0x2d0] ;  /* 0x0002d000011d7983 */ /* 0x000ea20000300800 */
[----:B------:R-:W-:-:S05]  /*1c520*/  SHF.R.S32.HI R26, RZ, 0x1f, R26 ;  /* 0x0000001fff1a7819 */ /* 0x000fca000001141a */
[----:B0-----:R-:W-:-:S05]  /*1c530*/  IMAD.X R15, R26, 0x1, R2, P1 ;  /* 0x000000011a0f7824 */ /* 0x001fca00008e0602 */
[----:B------:R0:W-:Y:S01]  /*1c540*/  STL [R1+0x1f94], R15 ;  /* 0x001f940f01007387 */ /* 0x0001e20000100800 */
[C---:B---3--:R-:W-:Y:S01]  /*1c550*/  IADD3 R10, P1, PT, R9.reuse, R27, RZ ;  /* 0x0000001b090a7210 */ /* 0x048fe20007f3e0ff */
[----:B0-----:R-:W-:Y:S01]  /*1c560*/  IMAD.X R15, R26, 0x1, R3, P0 ;  /* 0x000000011a0f7824 */ /* 0x001fe200000e0603 */
[----:B------:R-:W-:-:S03]  /*1c570*/  IADD3 R9, P0, PT, R9, R28, RZ ;  /* 0x0000001c09097210 */ /* 0x000fc60007f1e0ff */
[----:B------:R0:W-:Y:S04]  /*1c580*/  STL [R1+0x1f9c], R10 ;  /* 0x001f9c0a01007387 */ /* 0x0001e80000100800 */
[----:B0-----:R-:W3:Y:S04]  /*1c590*/  LDL.LU R10, [R1+0xcc] ;  /* 0x0000cc00010a7983 */ /* 0x001ee80000300800 */
[----:B------:R4:W-:Y:S04]  /*1c5a0*/  STL [R1+0x1288], R15 ;  /* 0x0012880f01007387 */ /* 0x0009e80000100800 */
[----:B------:R0:W-:Y:S01]  /*1c5b0*/  STL [R1+0x12a4], R9 ;  /* 0x0012a40901007387 */ /* 0x0001e20000100800 */
[----:B----4-:R-:W-:-:S03]  /*1c5c0*/  IMAD.X R15, R14, 0x1, R2, P4 ;  /* 0x000000010e0f7824 */ /* 0x010fc600020e0602 */
[----:B0-----:R-:W4:Y:S01]  /*1c5d0*/  LDL.LU R9, [R1+0x2d4] ;  /* 0x0002d40001097983 */ /* 0x001f220000300800 */
[----:B------:R-:W-:-:S03]  /*1c5e0*/  IADD3 R16, P4, PT, R8, R27, RZ ;  /* 0x0000001b08107210 */ /* 0x000fc60007f9e0ff */
[----:B------:R0:W-:Y:S04]  /*1c5f0*/  STL [R1+0x128c], R15 ;  /* 0x00128c0f01007387 */ /* 0x0001e80000100800 */
[----:B------:R-:W-:Y:S01]  /*1c600*/  STL [R1+0x12ac], R16 ;  /* 0x0012ac1001007387 */ /* 0x000fe20000100800 */
[----:B0-----:R-:W-:Y:S01]  /*1c610*/  IMAD.X R15, R14, 0x1, R3, P5 ;  /* 0x000000010e0f7824 */ /* 0x001fe200028e0603 */
[----:B------:R-:W-:Y:S02]  /*1c620*/  IADD3 R8, P5, PT, R8, R28, RZ ;  /* 0x0000001c08087210 */ /* 0x000fe40007fbe0ff */
[----:B------:R-:W4:Y:S04]  /*1c630*/  LDL.LU R14, [R1+0xd0] ;  /* 0x0000d000010e7983 */ /* 0x000f280000300800 */
[----:B------:R0:W-:Y:S04]  /*1c640*/  STL [R1+0x1290], R15 ;  /* 0x0012900f01007387 */ /* 0x0001e80000100800 */
[----:B------:R1:W-:Y:S01]  /*1c650*/  STL [R1+0x12b4], R8 ;  /* 0x0012b40801007387 */ /* 0x0003e20000100800 */
[----:B0-----:R-:W-:-:S03]  /*1c660*/  IMAD.X R15, R7, 0x1, R2, P3 ;  /* 0x00000001070f7824 */ /* 0x001fc600018e0602 */
[----:B-1----:R-:W4:Y:S04]  /*1c670*/  LDL.LU R8, [R1+0x2d8] ;  /* 0x0002d80001087983 */ /* 0x002f280000300800 */
[----:B------:R0:W-:Y:S01]  /*1c680*/  STL [R1+0x1294], R15 ;  /* 0x0012940f01007387 */ /* 0x0001e20000100800 */
[----:B------:R-:W-:-:S05]  /*1c690*/  IADD3 R16, P3, PT, R6, R27, RZ ;  /* 0x0000001b06107210 */ /* 0x000fca0007f7e0ff */
[----:B------:R-:W-:Y:S01]  /*1c6a0*/  STL [R1+0x12bc], R16 ;  /* 0x0012bc1001007387 */ /* 0x000fe20000100800 */
[----:B0-----:R-:W-:Y:S01]  /*1c6b0*/  IMAD.X R15, R7, 0x1, R3, P2 ;  /* 0x00000001070f7824 */ /* 0x001fe200010e0603 */
[----:B------:R-:W-:Y:S02]  /*1c6c0*/  IADD3 R6, P2, PT, R6, R28, RZ ;  /* 0x0000001c06067210 */ /* 0x000fe40007f5e0ff */
[----:B------:R-:W4:Y:S04]  /*1c6d0*/  LDL.LU R7, [R1+0xd4] ;  /* 0x0000d40001077983 */ /* 0x000f280000300800 */
[----:B------:R5:W-:Y:S04]  /*1c6e0*/  STL [R1+0x1298], R15 ;  /* 0x0012980f01007387 */ /* 0x000be80000100800 */
[----:B------:R0:W-:Y:S01]  /*1c6f0*/  STL [R1+0x12c4], R6 ;  /* 0x0012c40601007387 */ /* 0x0001e20000100800 */
[----:B-----5:R-:W-:-:S03]  /*1c700*/  IMAD.X R15, R13, 0x1, R2, P1 ;  /* 0x000000010d0f7824 */ /* 0x020fc600008e0602 */
[----:B0-----:R-:W5:Y:S04]  /*1c710*/  LDL.LU R6, [R1+0x2dc] ;  /* 0x0002dc0001067983 */ /* 0x001f680000300800 */
[----:B------:R0:W-:Y:S01]  /*1c720*/  STL [R1+0x129c], R15 ;  /* 0x00129c0f01007387 */ /* 0x0001e20000100800 */
[----:B------:R-:W-:-:S05]  /*1c730*/  IADD3 R16, P1, PT, R5, R27, RZ ;  /* 0x0000001b05107210 */ /* 0x000fca0007f3e0ff */
[----:B------:R-:W-:Y:S01]  /*1c740*/  STL [R1+0x12cc], R16 ;  /* 0x0012cc1001007387 */ /* 0x000fe20000100800 */
[----:B0-----:R-:W-:Y:S01]  /*1c750*/  IMAD.X R15, R13, 0x1, R3, P0 ;  /* 0x000000010d0f7824 */ /* 0x001fe200000e0603 */
[----:B------:R-:W-:Y:S02]  /*1c760*/  IADD3 R5, P0, PT, R5, R28, RZ ;  /* 0x0000001c05057210 */ /* 0x000fe40007f1e0ff */
[----:B------:R-:W5:Y:S04]  /*1c770*/  LDL.LU R13, [R1+0xdc] ;  /* 0x0000dc00010d7983 */ /* 0x000f680000300800 */
[----:B------:R0:W-:Y:S04]  /*1c780*/  STL [R1+0x12a0], R15 ;  /* 0x0012a00f01007387 */ /* 0x0001e80000100800 */
[----:B------:R1:W-:Y:S01]  /*1c790*/  STL [R1+0x12d4], R5 ;  /* 0x0012d40501007387 */ /* 0x0003e20000100800 */
[----:B0-----:R-:W-:-:S03]  /*1c7a0*/  IMAD.X R15, R12, 0x1, R2, P4 ;  /* 0x000000010c0f7824 */ /* 0x001fc600020e0602 */
[----:B-1----:R-:W5:Y:S04]  /*1c7b0*/  LDL.LU R5, [R1+0x2e4] ;  /* 0x0002e40001057983 */ /* 0x002f680000300800 */
[----:B------:R0:W-:Y:S01]  /*1c7c0*/  STL [R1+0x12a8], R15 ;  /* 0x0012a80f01007387 */ /* 0x0001e20000100800 */
[----:B------:R-:W-:Y:S01]  /*1c7d0*/  IADD3 R16, P4, PT, R4, R27, RZ ;  /* 0x0000001b04107210 */ /* 0x000fe20007f9e0ff */
[----:B0-----:R-:W-:Y:S01]  /*1c7e0*/  IMAD.X R15, R12, 0x1, R3, P5 ;  /* 0x000000010c0f7824 */ /* 0x001fe200028e0603 */
[----:B------:R-:W-:-:S03]  /*1c7f0*/  IADD3 R4, P5, PT, R4, R28, RZ ;  /* 0x0000001c04047210 */ /* 0x000fc60007fbe0ff */
[----:B------:R-:W-:Y:S04]  /*1c800*/  STL [R1+0x12dc], R16 ;  /* 0x0012dc1001007387 */ /* 0x000fe80000100800 */
[----:B------:R-:W5:Y:S04]  /*1c810*/  LDL.LU R12, [R1+0xe0] ;  /* 0x0000e000010c7983 */ /* 0x000f680000300800 */
[----:B------:R-:W-:Y:S04]  /*1c820*/  STL [R1+0x12b0], R15 ;  /* 0x0012b00f01007387 */ /* 0x000fe80000100800 */
[----:B------:R0:W-:Y:S04]  /*1c830*/  STL [R1+0x12e4], R4 ;  /* 0x0012e40401007387 */ /* 0x0001e80000100800 */
[----:B0-----:R-:W5:Y:S01]  /*1c840*/  LDL.LU R4, [R1+0x2e8] ;  /* 0x0002e80001047983 */ /* 0x001f620000300800 */
[----:B--2---:R-:W-:-:S05]  /*1c850*/  IMAD.X R15, R11, 0x1, R2, P3 ;  /* 0x000000010b0f7824 */ /* 0x004fca00018e0602 */
[----:B------:R0:W-:Y:S01]  /*1c860*/  STL [R1+0x12b8], R15 ;  /* 0x0012b80f01007387 */ /* 0x0001e20000100800 */
[----:B------:R-:W-:Y:S01]  /*1c870*/  IADD3 R17, P3, PT, R29, R27, RZ ;  /* 0x0000001b1d117210 */ /* 0x000fe20007f7e0ff */
[----:B0-----:R-:W-:Y:S01]  /*1c880*/  IMAD.X R15, R11, 0x1, R3, P2 ;  /* 0x000000010b0f7824 */ /* 0x001fe200010e0603 */
[----:B------:R-:W-:-:S03]  /*1c890*/  IADD3 R16, P2, PT, R29, R28, RZ ;  /* 0x0000001c1d107210 */ /* 0x000fc60007f5e0ff */
[----:B------:R-:W-:Y:S04]  /*1c8a0*/  STL [R1+0x12ec], R17 ;  /* 0x0012ec1101007387 */ /* 0x000fe80000100800 */
[----:B------:R-:W2:Y:S04]  /*1c8b0*/  LDL.LU R11, [R1+0xe4] ;  /* 0x0000e400010b7983 */ /* 0x000ea80000300800 */
[----:B------:R3:W-:Y:S04]  /*1c8c0*/  STL [R1+0x12c0], R15 ;  /* 0x0012c00f01007387 */ /* 0x0007e80000100800 */
[----:B------:R-:W-:Y:S04]  /*1c8d0*/  STL [R1+0x12f4], R16 ;  /* 0x0012f41001007387 */ /* 0x000fe80000100800 */
[----:B------:R-:W2:Y:S01]  /*1c8e0*/  LDL.LU R29, [R1+0x2f4] ;  /* 0x0002f400011d7983 */ /* 0x000ea20000300800 */
[----:B---3--:R-:W-:-:S05]  /*1c8f0*/  IMAD.X R15, R10, 0x1, R2, P1 ;  /* 0x000000010a0f7824 */ /* 0x008fca00008e0602 */
[----:B------:R0:W-:Y:S02]  /*1c900*/  STL [R1+0x12c8], R15 ;  /* 0x0012c80f01007387 */ /* 0x0001e40000100800 */
[----:B0-----:R-:W-:Y:S01]  /*1c910*/  IMAD.X R15, R10, 0x1, R3, P0 ;  /* 0x000000010a0f7824 */ /* 0x001fe200000e0603 */
[C---:B----4-:R-:W-:Y:S02]  /*1c920*/  IADD3 R16, P1, PT, R9.reuse, R27, RZ ;  /* 0x0000001b09107210 */ /* 0x050fe40007f3e0ff */
[----:B------:R-:W-:-:S03]  /*1c930*/  IADD3 R9, P0, PT, R9, R28, RZ ;  /* 0x0000001c09097210 */ /* 0x000fc60007f1e0ff */
[----:B------:R-:W-:Y:S04]  /*1c940*/  STL [R1+0x12fc], R16 ;  /* 0x0012fc1001007387 */ /* 0x000fe80000100800 */
[----:B------:R-:W3:Y:S04]  /*1c950*/  LDL.LU R10, [R1+0xe8] ;  /* 0x0000e800010a7983 */ /* 0x000ee80000300800 */
        /* <DEDUP_REMOVED lines=15> */
[----:B-----5:R-:W-:-:S05]  /*1ca50*/  IADD3 R16, P3, PT, R6, R27, RZ ;  /* 0x0000001b06107210 */ /* 0x020fca0007f7e0ff */
        /* <DEDUP_REMOVED lines=49> */
[----:B------:R-:W-:Y:S01]  /*1cd70*/  IADD3 R16, P4, PT, R8, R27, RZ ;  /* 0x0000001b08107210 */ /* 0x000fe20007f9e0ff */
[----:B0-----:R-:W-:Y:S01]  /*1cd80*/  IMAD.X R15, R14, 0x1, R3, P5 ;  /* 0x000000010e0f7824 */ /* 0x001fe200028e0603 */
[----:B------:R-:W-:-:S03]  /*1cd90*/  IADD3 R8, P5, PT, R8, R28, RZ ;  /* 0x0000001c08087210 */ /* 0x000fc60007fbe0ff */
[----:B------:R-:W-:Y:S04]  /*1cda0*/  STL [R1+0x136c], R16 ;  /* 0x00136c1001007387 */ /* 0x000fe80000100800 */
[----:B------:R-:W4:Y:S04]  /*1cdb0*/  LDL.LU R14, [R1+0x110] ;  /* 0x00011000010e7983 */ /* 0x000f280000300800 */
[----:B------:R5:W-:Y:S04]  /*1cdc0*/  STL [R1+0x1340], R15 ;  /* 0x0013400f01007387 */ /* 0x000be80000100800 */
[----:B------:R0:W-:Y:S01]  /*1cdd0*/  STL [R1+0x1374], R8 ;  /* 0x0013740801007387 */ /* 0x0001e20000100800 */
[----:B-----5:R-:W-:-:S03]  /*1cde0*/  IMAD.X R15, R7, 0x1, R2, P3 ;  /* 0x00000001070f7824 */ /* 0x020fc600018e0602 */
[----:B0-----:R-:W5:Y:S01]  /*1cdf0*/  LDL.LU R8, [R1+0x31c] ;  /* 0x00031c0001087983 */ /* 0x001f620000300800 */
[----:B------:R-:W-:-:S03]  /*1ce00*/  IADD3 R16, P3, PT, R6, R27, RZ ;  /* 0x0000001b06107210 */ /* 0x000fc60007f7e0ff */
[----:B------:R0:W-:Y:S04]  /*1ce10*/  STL [R1+0x1348], R15 ;  /* 0x0013480f01007387 */ /* 0x0001e80000100800 */
[----:B------:R-:W-:Y:S01]  /*1ce20*/  STL [R1+0x137c], R16 ;  /* 0x00137c1001007387 */ /* 0x000fe20000100800 */
[----:B0-----:R-:W-:Y:S01]  /*1ce30*/  IMAD.X R15, R7, 0x1, R3, P2 ;  /* 0x00000001070f7824 */ /* 0x001fe200010e0603 */
[----:B------:R-:W-:Y:S02]  /*1ce40*/  IADD3 R6, P2, PT, R6, R28, RZ ;  /* 0x0000001c06067210 */ /* 0x000fe40007f5e0ff */
[----:B------:R-:W5:Y:S04]  /*1ce50*/  LDL.LU R7, [R1+0x114] ;  /* 0x0001140001077983 */ /* 0x000f680000300800 */
[----:B------:R0:W-:Y:S04]  /*1ce60*/  STL [R1+0x1350], R15 ;  /* 0x0013500f01007387 */ /* 0x0001e80000100800 */
[----:B------:R1:W-:Y:S01]  /*1ce70*/  STL [R1+0x1384], R6 ;  /* 0x0013840601007387 */ /* 0x0003e20000100800 */
[----:B0-----:R-:W-:-:S03]  /*1ce80*/  IMAD.X R15, R13, 0x1, R2, P1 ;  /* 0x000000010d0f7824 */ /* 0x001fc600008e0602 */
[----:B-1----:R-:W5:Y:S01]  /*1ce90*/  LDL.LU R6, [R1+0x324] ;  /* 0x0003240001067983 */ /* 0x002f620000300800 */
        /* <DEDUP_REMOVED lines=41> */
[----:B-----5:R-:W-:Y:S01]  /*1d130*/  IADD3 R16, P4, PT, R8, R27, RZ ;  /* 0x0000001b08107210 */ /* 0x020fe20007f9e0ff */
[----:B0-----:R-:W-:Y:S01]  /*1d140*/  IMAD.X R15, R14, 0x1, R3, P5 ;  /* 0x000000010e0f7824 */ /* 0x001fe200028e0603 */
[----:B------:R-:W-:-:S03]  /*1d150*/  IADD3 R8, P5, PT, R8, R28, RZ ;  /* 0x0000001c08087210 */ /* 0x000fc60007fbe0ff */
[----:B------:R-:W-:Y:S04]  /*1d160*/  STL [R1+0x13cc], R16 ;  /* 0x0013cc1001007387 */ /* 0x000fe80000100800 */
        /* <DEDUP_REMOVED lines=53> */
[----:B-----5:R-:W-:-:S03]  /*1d4c0*/  IMAD.X R15, R14, 0x1, R2, P4 ;  /* 0x000000010e0f7824 */ /* 0x020fc600020e0602 */
[----:B0-----:R-:W4:Y:S04]  /*1d4d0*/  LDL.LU R9, [R1+0x3b8] ;  /* 0x0003b80001097983 */ /* 0x001f280000300800 */
        /* <DEDUP_REMOVED lines=11> */
[C---:B------:R-:W-:Y:S01]  /*1d590*/  IADD3 R16, P3, PT, R6.reuse, R27, RZ ;  /* 0x0000001b06107210 */ /* 0x040fe20007f7e0ff */
[----:B0-----:R-:W-:Y:S01]  /*1d5a0*/  IMAD.X R15, R7, 0x1, R3, P2 ;  /* 0x00000001070f7824 */ /* 0x001fe200010e0603 */
[----:B------:R-:W-:-:S03]  /*1d5b0*/  IADD3 R6, P2, PT, R6, R28, RZ ;  /* 0x0000001c06067210 */ /* 0x000fc60007f5e0ff */
[----:B------:R-:W-:Y:S04]  /*1d5c0*/  STL [R1+0x143c], R16 ;  /* 0x00143c1001007387 */ /* 0x000fe80000100800 */
        /* <DEDUP_REMOVED lines=683> */
[----:B--2---:R-:W-:-:S03]  /*20080*/  IMAD.X R15, R11, 0x1, R2, P3 ;  /* 0x000000010b0f7824 */ /* 0x004fc600018e0602 */
[----:B0-----:R-:W2:Y:S04]  /*20090*/  LDL.LU R4, [R1+0x40c] ;  /* 0x00040c0001047983 */ /* 0x001ea80000300800 */
[----:B------:R0:W-:Y:S01]  /*200a0*/  STL [R1+0x1858], R15 ;  /* 0x0018580f01007387 */ /* 0x0001e20000100800 */
[----:B------:R-:W-:-:S05]  /*200b0*/  IADD3 R17, P3, PT, R29, R27, RZ ;  /* 0x0000001b1d117210 */ /* 0x000fca0007f7e0ff */
[----:B------:R-:W-:Y:S01]  /*200c0*/  STL [R1+0x188c], R17 ;  /* 0x00188c1101007387 */ /* 0x000fe20000100800 */
[----:B0-----:R-:W-:Y:S01]  /*200d0*/  IMAD.X R15, R11, 0x1, R3, P2 ;  /* 0x000000010b0f7824 */ /* 0x001fe200010e0603 */
[----:B------:R-:W-:Y:S02]  /*200e0*/  IADD3 R16, P2, PT, R29, R28, RZ ;  /* 0x0000001c1d107210 */ /* 0x000fe40007f5e0ff */
        /* <DEDUP_REMOVED lines=46> */
[----:B--2---:R-:W-:Y:S01]  /*203d0*/  IADD3 R16, P4, PT, R4, R27, RZ ;  /* 0x0000001b04107210 */ /* 0x004fe20007f9e0ff */
[----:B0-----:R-:W-:Y:S01]  /*203e0*/  IMAD.X R15, R12, 0x1, R3, P5 ;  /* 0x000000010c0f7824 */ /* 0x001fe200028e0603 */
[----:B------:R-:W-:-:S03]  /*203f0*/  IADD3 R4, P5, PT, R4, R28, RZ ;  /* 0x0000001c04047210 */ /* 0x000fc60007fbe0ff */
[----:B------:R-:W-:Y:S04]  /*20400*/  STL [R1+0x18dc], R16 ;  /* 0x0018dc1001007387 */ /* 0x000fe80000100800 */
[----:B------:R-:W2:Y:S04]  /*20410*/  LDL.LU R12, [R1+0x494] ;  /* 0x00049400010c7983 */ /* 0x000ea80000300800 */
[----:B------:R0:W-:Y:S04]  /*20420*/  STL [R1+0x18b0], R15 ;  /* 0x0018b00f01007387 */ /* 0x0001e80000100800 */
[----:B------:R1:W-:Y:S01]  /*20430*/  STL [R1+0x18e4], R4 ;  /* 0x0018e40401007387 */ /* 0x0003e20000100800 */
[----:B0-----:R-:W-:-:S03]  /*20440*/  IMAD.X R15, R11, 0x1, R2, P3 ;  /* 0x000000010b0f7824 */ /* 0x001fc600018e0602 */
[----:B-1----:R-:W2:Y:S01]  /*20450*/  LDL.LU R4, [R1+0x430] ;  /* 0x0004300001047983 */ /* 0x002ea20000300800 */
[----:B------:R-:W-:-:S03]  /*20460*/  IADD3 R17, P3, PT, R29, R27, RZ ;  /* 0x0000001b1d117210 */ /* 0x000fc60007f7e0ff */
[----:B------:R0:W-:Y:S04]  /*20470*/  STL [R1+0x18b8], R15 ;  /* 0x0018b80f01007387 */ /* 0x0001e80000100800 */
        /* <DEDUP_REMOVED lines=49> */
[----:B------:R-:W-:Y:S01]  /*20790*/  IADD3 R16, P4, PT, R4, R27, RZ ;  /* 0x0000001b04107210 */ /* 0x000fe20007f9e0ff */
        /* <DEDUP_REMOVED lines=57> */
[----:B-1----:R-:W2:Y:S04]  /*20b30*/  LDL.LU R5, [R1+0x478] ;  /* 0x0004780001057983 */ /* 0x002ea80000300800 */
        /* <DEDUP_REMOVED lines=101> */
[C---:B--2---:R-:W-:Y:S01]  /*21190*/  IADD3 R16, P3, PT, R6.reuse, R27, RZ ;  /* 0x0000001b06107210 */ /* 0x044fe20007f7e0ff */
        /* <DEDUP_REMOVED lines=59> */
[C---:B------:R-:W-:Y:S01]  /*21550*/  IADD3 R16, P3, PT, R6.reuse, R27, RZ ;  /* 0x0000001b06107210 */ /* 0x040fe20007f7e0ff */
        /* <DEDUP_REMOVED lines=95> */
[----:B------:R-:W-:Y:S04]  /*21b50*/  STL [R1+0x1b34], R16 ;  /* 0x001b341001007387 */ /* 0x000fe80000100800 */
[----:B------:R-:W5:Y:S01]  /*21b60*/  LDL.LU R29, [R1+0x51c] ;  /* 0x00051c00011d7983 */ /* 0x000f620000300800 */
        /* <DEDUP_REMOVED lines=9> */
[----:B--2---:R-:W-:-:S03]  /*21c00*/  IMAD.X R15, R14, 0x1, R2, P4 ;  /* 0x000000010e0f7824 */ /* 0x004fc600020e0602 */
[----:B0-----:R-:W2:Y:S04]  /*21c10*/  LDL.LU R9, [R1+0x524] ;  /* 0x0005240001097983 */ /* 0x001ea80000300800 */
[----:B------:R0:W-:Y:S01]  /*21c20*/  STL [R1+0x1b18], R15 ;  /* 0x001b180f01007387 */ /* 0x0001e20000100800 */
[----:B-----5:R-:W-:Y:S01]  /*21c30*/  IADD3 R16, P4, PT, R8, R27, RZ ;  /* 0x0000001b08107210 */ /* 0x020fe20007f9e0ff */
[----:B0-----:R-:W-:Y:S01]  /*21c40*/  IMAD.X R15, R14, 0x1, R3, P5 ;  /* 0x000000010e0f7824 */ /* 0x001fe200028e0603 */
[----:B------:R-:W-:-:S03]  /*21c50*/  IADD3 R8, P5, PT, R8, R28, RZ ;  /* 0x0000001c08087210 */ /* 0x000fc60007fbe0ff */
[----:B------:R-:W-:Y:S04]  /*21c60*/  STL [R1+0x1b4c], R16 ;  /* 0x001b4c1001007387 */ /* 0x000fe80000100800 */
[----:B------:R-:W4:Y:S04]  /*21c70*/  LDL.LU R14, [R1+0x638] ;  /* 0x00063800010e7983 */ /* 0x000f280000300800 */
        /* <DEDUP_REMOVED lines=46> */
[C---:B--2---:R-:W-:Y:S02]  /*21f60*/  IADD3 R16, P1, PT, R9.reuse, R27, RZ ;  /* 0x0000001b09107210 */ /* 0x044fe40007f3e0ff */
[----:B------:R-:W-:-:S03]  /*21f70*/  IADD3 R9, P0, PT, R9, R28, RZ ;  /* 0x0000001c09097210 */ /* 0x000fc60007f1e0ff */
[----:B------:R-:W-:Y:S04]  /*21f80*/  STL [R1+0x1b9c], R16 ;  /* 0x001b9c1001007387 */ /* 0x000fe80000100800 */
[----:B------:R-:W2:Y:S04]  /*21f90*/  LDL.LU R10, [R1+0x670] ;  /* 0x00067000010a7983 */ /* 0x000ea80000300800 */
[----:B------:R4:W-:Y:S04]  /*21fa0*/  STL [R1+0x1b70], R15 ;  /* 0x001b700f01007387 */ /* 0x0009e80000100800 */
[----:B------:R0:W-:Y:S01]  /*21fb0*/  STL [R1+0x1ba4], R9 ;  /* 0x001ba40901007387 */ /* 0x0001e20000100800 */
[----:B----4-:R-:W-:-:S03]  /*21fc0*/  IMAD.X R15, R14, 0x1, R2, P4 ;  /* 0x000000010e0f7824 */ /* 0x010fc600020e0602 */
[----:B0-----:R-:W3:Y:S04]  /*21fd0*/  LDL.LU R9, [R1+0x548] ;  /* 0x0005480001097983 */ /* 0x001ee80000300800 */
        /* <DEDUP_REMOVED lines=49> */
[----:B--2---:R-:W-:-:S05]  /*222f0*/  IMAD.X R15, R10, 0x1, R2, P1 ;  /* 0x000000010a0f7824 */ /* 0x004fca00008e0602 */
[----:B------:R0:W-:Y:S02]  /*22300*/  STL [R1+0x1bc8], R15 ;  /* 0x001bc80f01007387 */ /* 0x0001e40000100800 */
[----:B0-----:R-:W-:Y:S01]  /*22310*/  IMAD.X R15, R10, 0x1, R3, P0 ;  /* 0x000000010a0f7824 */ /* 0x001fe200000e0603 */
[C---:B---3--:R-:W-:Y:S02]  /*22320*/  IADD3 R16, P1, PT, R9.reuse, R27, RZ ;  /* 0x0000001b09107210 */ /* 0x048fe40007f3e0ff */
        /* <DEDUP_REMOVED lines=185> */
[----:B----4-:R-:W-:-:S03]  /*22ec0*/  IADD3 R15, P0, PT, R14, R27, RZ ;  /* 0x0000001b0e0f7210 */ /* 0x010fc60007f1e0ff */
[----:B0-----:R-:W3:Y:S04]  /*22ed0*/  LDL.LU R9, [R1+0x704] ;  /* 0x0007040001097983 */ /* 0x001ee80000300800 */
[----:B------:R0:W-:Y:S01]  /*22ee0*/  STL [R1+0x1d1c], R15 ;  /* 0x001d1c0f01007387 */ /* 0x0001e20000100800 */
[----:B-----5:R-:W-:Y:S01]  /*22ef0*/  IMAD.X R16, R8, 0x1, R2, P4 ;  /* 0x0000000108107824 */ /* 0x020fe200020e0602 */
[----:B0-----:R-:W-:Y:S01]  /*22f00*/  IADD3 R15, P4, PT, R14, R28, RZ ;  /* 0x0000001c0e0f7210 */ /* 0x001fe20007f9e0ff */
[----:B------:R-:W-:-:S03]  /*22f10*/  IMAD.X R8, R8, 0x1, R3, P5 ;  /* 0x0000000108087824 */ /* 0x000fc600028e0603 */
[----:B------:R-:W-:Y:S04]  /*22f20*/  STL [R1+0x1f80], R16 ;  /* 0x001f801001007387 */ /* 0x000fe80000100800 */
[----:B------:R-:W4:Y:S04]  /*22f30*/  LDL.LU R14, [R1+0x5e8] ;  /* 0x0005e800010e7983 */ /* 0x000f280000300800 */
[----:B------:R0:W-:Y:S04]  /*22f40*/  STL [R1+0x1d24], R15 ;  /* 0x001d240f01007387 */ /* 0x0001e80000100800 */
[----:B------:R1:W-:Y:S01]  /*22f50*/  STL [R1+0x1f88], R8 ;  /* 0x001f880801007387 */ /* 0x0003e20000100800 */
[----:B0-----:R-:W-:-:S03]  /*22f60*/  IADD3 R15, P5, PT, R7, R27, RZ ;  /* 0x0000001b070f7210 */ /* 0x001fc60007fbe0ff */
[----:B-1----:R-:W5:Y:S04]  /*22f70*/  LDL.LU R8, [R1+0x70c] ;  /* 0x00070c0001087983 */ /* 0x002f680000300800 */
[----:B------:R0:W-:Y:S01]  /*22f80*/  STL [R1+0x1d2c], R15 ;  /* 0x001d2c0f01007387 */ /* 0x0001e20000100800 */
[C---:B------:R-:W-:Y:S01]  /*22f90*/  IMAD.X R16, R6.reuse, 0x1, R2, P3 ;  /* 0x0000000106107824 */ /* 0x040fe200018e0602 */
[----:B0-----:R-:W-:Y:S01]  /*22fa0*/  IADD3 R15, P3, PT, R7, R28, RZ ;  /* 0x0000001c070f7210 */ /* 0x001fe20007f7e0ff */
[----:B------:R-:W-:-:S03]  /*22fb0*/  IMAD.X R6, R6, 0x1, R3, P2 ;  /* 0x0000000106067824 */ /* 0x000fc600010e0603 */
[----:B------:R-:W-:Y:S04]  /*22fc0*/  STL [R1+0x1cf8], R16 ;  /* 0x001cf81001007387 */ /* 0x000fe80000100800 */
[----:B------:R-:W5:Y:S04]  /*22fd0*/  LDL.LU R7, [R1+0x5ec] ;  /* 0x0005ec0001077983 */ /* 0x000f680000300800 */
[----:B------:R0:W-:Y:S04]  /*22fe0*/  STL [R1+0x1d34], R15 ;  /* 0x001d340f01007387 */ /* 0x0001e80000100800 */
[----:B------:R1:W-:Y:S01]  /*22ff0*/  STL [R1+0x1d00], R6 ;  /* 0x001d000601007387 */ /* 0x0003e20000100800 */
[----:B0-----:R-:W-:-:S03]  /*23000*/  IADD3 R15, P2, PT, R13, R27, RZ ;  /* 0x0000001b0d0f7210 */ /* 0x001fc60007f5e0ff */
[----:B-1----:R-:W5:Y:S04]  /*23010*/  LDL.LU R6, [R1+0x710] ;  /* 0x0007100001067983 */ /* 0x002f680000300800 */
[----:B------:R0:W-:Y:S01]  /*23020*/  STL [R1+0x1d3c], R15 ;  /* 0x001d3c0f01007387 */ /* 0x0001e20000100800 */
[----:B------:R-:W-:Y:S01]  /*23030*/  IMAD.X R16, R5, 0x1, R2, P1 ;  /* 0x0000000105107824 */ /* 0x000fe200008e0602 */
[----:B0-----:R-:W-:Y:S02]  /*23040*/  IADD3 R15, P1, PT, R13, R28, RZ ;  /* 0x0000001c0d0f7210 */ /* 0x001fe40007f3e0ff */
[----:B------:R-:W5:Y:S04]  /*23050*/  LDL.LU R13, [R1+0x5f4] ;  /* 0x0005f400010d7983 */ /* 0x000f680000300800 */
[----:B------:R0:W-:Y:S04]  /*23060*/  STL [R1+0x1d08], R16 ;  /* 0x001d081001007387 */ /* 0x0001e80000100800 */
[----:B------:R1:W-:Y:S01]  /*23070*/  STL [R1+0x1d44], R15 ;  /* 0x001d440f01007387 */ /* 0x0003e20000100800 */
[----:B0-----:R-:W-:-:S03]  /*23080*/  IMAD.X R16, R5, 0x1, R3, P6 ;  /* 0x0000000105107824 */ /* 0x001fc600030e0603 */
[----:B------:R-:W5:Y:S01]  /*23090*/  LDL.LU R5, [R1+0x714] ;  /* 0x0007140001057983 */ /* 0x000f620000300800 */
[----:B-1----:R-:W-:-:S03]  /*230a0*/  IADD3 R15, P6, PT, R12, R27, RZ ;  /* 0x0000001b0c0f7210 */ /* 0x002fc60007fde0ff */
[----:B------:R0:W-:Y:S04]  /*230b0*/  STL [R1+0x1d10], R16 ;  /* 0x001d101001007387 */ /* 0x0001e80000100800 */
[----:B------:R1:W-:Y:S01]  /*230c0*/  STL [R1+0x1d4c], R15 ;  /* 0x001d4c0f01007387 */ /* 0x0003e20000100800 */
[----:B0-----:R-:W-:Y:S01]  /*230d0*/  IMAD.X R16, R4, 0x1, R2, P0 ;  /* 0x0000000104107824 */ /* 0x001fe200000e0602 */
[----:B-1----:R-:W-:Y:S01]  /*230e0*/  IADD3 R15, P0, PT, R12, R28, RZ ;  /* 0x0000001c0c0f7210 */ /* 0x002fe20007f1e0ff */
[----:B------:R-:W-:-:S03]  /*230f0*/  IMAD.X R4, R4, 0x1, R3, P4 ;  /* 0x0000000104047824 */ /* 0x000fc600020e0603 */
[----:B------:R-:W-:Y:S04]  /*23100*/  STL [R1+0x1d18], R16 ;  /* 0x001d181001007387 */ /* 0x000fe80000100800 */
[----:B------:R-:W5:Y:S04]  /*23110*/  LDL.LU R12, [R1+0x5fc] ;  /* 0x0005fc00010c7983 */ /* 0x000f680000300800 */
[----:B------:R0:W-:Y:S04]  /*23120*/  STL [R1+0x1d54], R15 ;  /* 0x001d540f01007387 */ /* 0x0001e80000100800 */
[----:B------:R1:W-:Y:S01]  /*23130*/  STL [R1+0x1d20], R4 ;  /* 0x001d200401007387 */ /* 0x0003e20000100800 */
[----:B0-----:R-:W-:-:S03]  /*23140*/  IADD3 R15, P4, PT, R11, R27, RZ ;  /* 0x0000001b0b0f7210 */ /* 0x001fc60007f9e0ff */
[----:B-1----:R-:W5:Y:S01]  /*23150*/  LDL.LU R4, [R1+0x718] ;  /* 0x0007180001047983 */ /* 0x002f620000300800 */
[----:B------:R-:W-:-:S03]  /*23160*/  IMAD.X R17, R29, 0x1, R2, P5 ;  /* 0x000000011d117824 */ /* 0x000fc600028e0602 */
[----:B------:R0:W-:Y:S01]  /*23170*/  STL [R1+0x1d5c], R15 ;  /* 0x001d5c0f01007387 */ /* 0x0001e20000100800 */
[----:B------:R-:W-:-:S03]  /*23180*/  IMAD.X R16, R29, 0x1, R3, P3 ;  /* 0x000000011d107824 */ /* 0x000fc600018e0603 */
[----:B------:R-:W-:Y:S01]  /*23190*/  STL [R1+0x1d28], R17 ;  /* 0x001d281101007387 */ /* 0x000fe20000100800 */
[----:B0-----:R-:W-:-:S03]  /*231a0*/  IADD3 R15, P5, PT, R11, R28, RZ ;  /* 0x0000001c0b0f7210 */ /* 0x001fc60007fbe0ff */
[----:B------:R-:W5:Y:S04]  /*231b0*/  LDL.LU R11, [R1+0x600] ;  /* 0x00060000010b7983 */ /* 0x000f680000300800 */
[----:B------:R2:W-:Y:S04]  /*231c0*/  STL [R1+0x1d64], R15 ;  /* 0x001d640f01007387 */ /* 0x0005e80000100800 */
[----:B------:R3:W-:Y:S04]  /*231d0*/  STL [R1+0x1d30], R16 ;  /* 0x001d301001007387 */ /* 0x0007e80000100800 */
[----:B------:R-:W5:Y:S01]  /*231e0*/  LDL.LU R29, [R1+0x71c] ;  /* 0x00071c00011d7983 */ /* 0x000f620000300800 */
[----:B--2---:R-:W-:-:S05]  /*231f0*/  IADD3 R15, P3, PT, R10, R27, RZ ;  /* 0x0000001b0a0f7210 */ /* 0x004fca0007f7e0ff */
[----:B------:R0:W-:Y:S01]  /*23200*/  STL [R1+0x1d6c], R15 ;  /* 0x001d6c0f01007387 */ /* 0x0001e20000100800 */
[C---:B---3--:R-:W-:Y:S01]  /*23210*/  IMAD.X R16, R9.reuse, 0x1, R2, P2 ;  /* 0x0000000109107824 */ /* 0x048fe200010e0602 */
[----:B0-----:R-:W-:Y:S01]  /*23220*/  IADD3 R15, P2, PT, R10, R28, RZ ;  /* 0x0000001c0a0f7210 */ /* 0x001fe20007f5e0ff */
[----:B------:R-:W-:-:S03]  /*23230*/  IMAD.X R9, R9, 0x1, R3, P1 ;  /* 0x0000000109097824 */ /* 0x000fc600008e0603 */
[----:B------:R-:W-:Y:S04]  /*23240*/  STL [R1+0x1d38], R16 ;  /* 0x001d381001007387 */ /* 0x000fe80000100800 */
[----:B------:R-:W2:Y:S04]  /*23250*/  LDL.LU R10, [R1+0x608] ;  /* 0x00060800010a7983 */ /* 0x000ea80000300800 */
[----:B------:R4:W-:Y:S04]  /*23260*/  STL [R1+0x1d74], R15 ;  /* 0x001d740f01007387 */ /* 0x0009e80000100800 */
[----:B------:R0:W-:Y:S01]  /*23270*/  STL [R1+0x1d40], R9 ;  /* 0x001d400901007387 */ /* 0x0001e20000100800 */
[----:B----4-:R-:W-:-:S03]  /*23280*/  IADD3 R15, P1, PT, R14, R27, RZ ;  /* 0x0000001b0e0f7210 */ /* 0x010fc60007f3e0ff */
[----:B0-----:R-:W3:Y:S04]  /*23290*/  LDL.LU R9, [R1+0x720] ;  /* 0x0007200001097983 */ /* 0x001ee80000300800 */
[----:B------:R0:W-:Y:S01]  /*232a0*/  STL [R1+0x1d7c], R15 ;  /* 0x001d7c0f01007387 */ /* 0x0001e20000100800 */
[C---:B-----5:R-:W-:Y:S02]  /*232b0*/  IMAD.X R16, R8.reuse, 0x1, R2, P6 ;  /* 0x0000000108107824 */ /* 0x060fe400030e0602 */
[----:B------:R-:W-:Y:S01]  /*232c0*/  IMAD.X R8, R8, 0x1, R3, P0 ;  /* 0x0000000108087824 */ /* 0x000fe200000e0603 */
[----:B0-----:R-:W-:Y:S02]  /*232d0*/  IADD3 R15, P6, PT, R14, R28, RZ ;  /* 0x0000001c0e0f7210 */ /* 0x001fe40007fde0ff */
[----:B------:R0:W-:Y:S04]  /*232e0*/  STL [R1+0x1d48], R16 ;  /* 0x001d481001007387 */ /* 0x0001e80000100800 */
[----:B------:R-:W4:Y:S04]  /*232f0*/  LDL.LU R14, [R1+0x60c] ;  /* 0x00060c00010e7983 */ /* 0x000f280000300800 */
[----:B------:R-:W-:Y:S04]  /*23300*/  STL [R1+0x1d84], R15 ;  /* 0x001d840f01007387 */ /* 0x000fe80000100800 */
[----:B------:R1:W-:Y:S01]  /*23310*/  STL [R1+0x1d50], R8 ;  /* 0x001d500801007387 */ /* 0x0003e20000100800 */
[----:B0-----:R-:W-:-:S03]  /*23320*/  IADD3 R16, P0, PT, R7, R27, RZ ;  /* 0x0000001b07107210 */ /* 0x001fc60007f1e0ff */
[----:B-1----:R-:W5:Y:S04]  /*23330*/  LDL.LU R8, [R1+0x724] ;  /* 0x0007240001087983 */ /* 0x002f680000300800 */
[----:B------:R-:W-:Y:S01]  /*23340*/  STL [R1+0x1d8c], R16 ;  /* 0x001d8c1001007387 */ /* 0x000fe20000100800 */
[C---:B------:R-:W-:Y:S01]  /*23350*/  IMAD.X R15, R6.reuse, 0x1, R2, P4 ;  /* 0x00000001060f7824 */ /* 0x040fe200020e0602 */
[----:B------:R-:W-:Y:S01]  /*23360*/  IADD3 R7, P4, PT, R7, R28, RZ ;  /* 0x0000001c07077210 */ /* 0x000fe20007f9e0ff */
[----:B------:R-:W-:-:S03]  /*23370*/  IMAD.X R6, R6, 0x1, R3, P5 ;  /* 0x0000000106067824 */ /* 0x000fc600028e0603 */
[----:B------:R0:W-:Y:S04]  /*23380*/  STL [R1+0x1d58], R15 ;  /* 0x001d580f01007387 */ /* 0x0001e80000100800 */
[----:B------:R1:W-:Y:S01]  /*23390*/  STL [R1+0x1d94], R7 ;  /* 0x001d940701007387 */ /* 0x0003e20000100800 */
[----:B0-----:R-:W-:-:S03]  /*233a0*/  IADD3 R15, P5, PT, R13, R27, RZ ;  /* 0x0000001b0d0f7210 */ /* 0x001fc60007fbe0ff */
[----:B-1----:R-:W5:Y:S04]  /*233b0*/  LDL.LU R7, [R1+0x614] ;  /* 0x0006140001077983 */ /* 0x002f680000300800 */
[----:B------:R0:W-:Y:S04]  /*233c0*/  STL [R1+0x1d60], R6 ;  /* 0x001d600601007387 */ /* 0x0001e80000100800 */
[----:B0-----:R-:W5:Y:S01]  /*233d0*/  LDL.LU R6, [R1+0x728] ;  /* 0x0007280001067983 */ /* 0x001f620000300800 */
[----:B------:R-:W-:-:S03]  /*233e0*/  IMAD.X R16, R5, 0x1, R2, P3 ;  /* 0x0000000105107824 */ /* 0x000fc600018e0602 */
[----:B------:R0:W-:Y:S01]  /*233f0*/  STL [R1+0x1d9c], R15 ;  /* 0x001d9c0f01007387 */ /* 0x0001e20000100800 */
[----:B------:R-:W-:-:S03]  /*23400*/  IMAD.X R5, R5, 0x1, R3, P2 ;  /* 0x0000000105057824 */ /* 0x000fc600010e0603 */
[----:B------:R-:W-:Y:S01]  /*23410*/  STL [R1+0x1d68], R16 ;  /* 0x001d681001007387 */ /* 0x000fe20000100800 */
[----:B0-----:R-:W-:-:S03]  /*23420*/  IADD3 R15, P3, PT, R13, R28, RZ ;  /* 0x0000001c0d0f7210 */ /* 0x001fc60007f7e0ff */
[----:B------:R-:W5:Y:S04]  /*23430*/  LDL.LU R13, [R1+0x61c] ;  /* 0x00061c00010d7983 */ /* 0x000f680000300800 */
[----:B------:R0:W-:Y:S04]  /*23440*/  STL [R1+0x1da4], R15 ;  /* 0x001da40f01007387 */ /* 0x0001e80000100800 */
[----:B------:R1:W-:Y:S01]  /*23450*/  STL [R1+0x1d70], R5 ;  /* 0x001d700501007387 */ /* 0x0003e20000100800 */
[----:B0-----:R-:W-:-:S03]  /*23460*/  IADD3 R15, P2, PT, R12, R27, RZ ;  /* 0x0000001b0c0f7210 */ /* 0x001fc60007f5e0ff */
[----:B-1----:R-:W5:Y:S04]  /*23470*/  LDL.LU R5, [R1+0x72c] ;  /* 0x00072c0001057983 */ /* 0x002f680000300800 */
[----:B------:R0:W-:Y:S01]  /*23480*/  STL [R1+0x1dac], R15 ;  /* 0x001dac0f01007387 */ /* 0x0001e20000100800 */
[C---:B------:R-:W-:Y:S02]  /*23490*/  IMAD.X R16, R4.reuse, 0x1, R2, P1 ;  /* 0x0000000104107824 */ /* 0x040fe400008e0602 */
[----:B------:R-:W-:Y:S01]  /*234a0*/  IMAD.X R4, R4, 0x1, R3, P6 ;  /* 0x0000000104047824 */ /* 0x000fe200030e0603 */
[----:B0-----:R-:W-:Y:S02]  /*234b0*/  IADD3 R15, P1, PT, R12, R28, RZ ;  /* 0x0000001c0c0f7210 */ /* 0x001fe40007f3e0ff */
[----:B------:R-:W-:Y:S04]  /*234c0*/  STL [R1+0x1d78], R16 ;  /* 0x001d781001007387 */ /* 0x000fe80000100800 */
[----:B------:R-:W5:Y:S04]  /*234d0*/  LDL.LU R12, [R1+0x620] ;  /* 0x00062000010c7983 */ /* 0x000f680000300800 */
[----:B------:R0:W-:Y:S04]  /*234e0*/  STL [R1+0x1db4], R15 ;  /* 0x001db40f01007387 */ /* 0x0001e80000100800 */
[----:B------:R1:W-:Y:S01]  /*234f0*/  STL [R1+0x1d80], R4 ;  /* 0x001d800401007387 */ /* 0x0003e20000100800 */
[----:B0-----:R-:W-:-:S03]  /*23500*/  IADD3 R15, P6, PT, R11, R27, RZ ;  /* 0x0000001b0b0f7210 */ /* 0x001fc60007fde0ff */
[----:B-1----:R-:W5:Y:S01]  /*23510*/  LDL.LU R4, [R1+0x730] ;  /* 0x0007300001047983 */ /* 0x002f620000300800 */
[----:B------:R-:W-:Y:S01]  /*23520*/  IMAD.X R17, R29, 0x1, R2, P0 ;  /* 0x000000011d117824 */ /* 0x000fe200000e0602 */
[----:B------:R-:W-:Y:S02]  /*23530*/  IADD3 R16, P0, PT, R11, R28, RZ ;  /* 0x0000001c0b107210 */ /* 0x000fe40007f1e0ff */
[----:B------:R0:W-:Y:S04]  /*23540*/  STL [R1+0x1dbc], R15 ;  /* 0x001dbc0f01007387 */ /* 0x0001e80000100800 */
[----:B------:R-:W-:Y:S04]  /*23550*/  STL [R1+0x1d88], R17 ;  /* 0x001d881101007387 */ /* 0x000fe80000100800 */
[----:B------:R-:W5:Y:S01]  /*23560*/  LDL.LU R11, [R1+0x628] ;  /* 0x00062800010b7983 */ /* 0x000f620000300800 */
[----:B0-----:R-:W-:-:S03]  /*23570*/  IMAD.X R15, R29, 0x1, R3, P4 ;  /* 0x000000011d0f7824 */ /* 0x001fc600020e0603 */
[----:B------:R2:W-:Y:S04]  /*23580*/  STL [R1+0x1dc4], R16 ;  /* 0x001dc41001007387 */ /* 0x0005e80000100800 */
[----:B------:R3:W-:Y:S04]  /*23590*/  STL [R1+0x1d90], R15 ;  /* 0x001d900f01007387 */ /* 0x0007e80000100800 */
[----:B------:R-:W5:Y:S01]  /*235a0*/  LDL.LU R29, [R1+0x734] ;  /* 0x00073400011d7983 */ /* 0x000f620000300800 */
[----:B--2---:R-:W-:-:S05]  /*235b0*/  IADD3 R16, P4, PT, R10, R27, RZ ;  /* 0x0000001b0a107210 */ /* 0x004fca0007f9e0ff */
[----:B------:R0:W-:Y:S01]  /*235c0*/  STL [R1+0x1dcc], R16 ;  /* 0x001dcc1001007387 */ /* 0x0001e20000100800 */
[C---:B---3--:R-:W-:Y:S01]  /*235d0*/  IMAD.X R15, R9.reuse, 0x1, R2, P5 ;  /* 0x00000001090f7824 */ /* 0x048fe200028e0602 */
[----:B0-----:R-:W-:Y:S02]  /*235e0*/  IADD3 R16, P5, PT, R10, R28, RZ ;  /* 0x0000001c0a107210 */ /* 0x001fe40007fbe0ff */
[----:B------:R-:W2:Y:S04]  /*235f0*/  LDL.LU R10, [R1+0x62c] ;  /* 0x00062c00010a7983 */ /* 0x000ea80000300800 */
[----:B------:R0:W-:Y:S04]  /*23600*/  STL [R1+0x1d98], R15 ;  /* 0x001d980f01007387 */ /* 0x0001e80000100800 */
[----:B------:R4:W-:Y:S01]  /*23610*/  STL [R1+0x1dd4], R16 ;  /* 0x001dd41001007387 */ /* 0x0009e20000100800 */
[----:B0-----:R-:W-:-:S03]  /*23620*/  IMAD.X R15, R9, 0x1, R3, P3 ;  /* 0x00000001090f7824 */ /* 0x001fc600018e0603 */
[----:B------:R-:W3:Y:S01]  /*23630*/  LDL.LU R9, [R1+0x738] ;  /* 0x0007380001097983 */ /* 0x000ee20000300800 */
[----:B----4-:R-:W-:-:S03]  /*23640*/  IADD3 R16, P3, PT, R14, R27, RZ ;  /* 0x0000001b0e107210 */ /* 0x010fc60007f7e0ff */
[----:B------:R5:W-:Y:S04]  /*23650*/  STL [R1+0x1da0], R15 ;  /* 0x001da00f01007387 */ /* 0x000be80000100800 */
[----:B------:R0:W-:Y:S01]  /*23660*/  STL [R1+0x1ddc], R16 ;  /* 0x001ddc1001007387 */ /* 0x0001e20000100800 */
[----:B-----5:R-:W-:Y:S01]  /*23670*/  IMAD.X R15, R8, 0x1, R2, P2 ;  /* 0x00000001080f7824 */ /* 0x020fe200010e0602 */
[----:B0-----:R-:W-:Y:S02]  /*23680*/  IADD3 R16, P2, PT, R14, R28, RZ ;  /* 0x0000001c0e107210 */ /* 0x001fe40007f5e0ff */
[----:B------:R-:W4:Y:S04]  /*23690*/  LDL.LU R14, [R1+0x634] ;  /* 0x00063400010e7983 */ /* 0x000f280000300800 */
[----:B------:R0:W-:Y:S04]  /*236a0*/  STL [R1+0x1da8], R15 ;  /* 0x001da80f01007387 */ /* 0x0001e80000100800 */
[----:B------:R1:W-:Y:S01]  /*236b0*/  STL [R1+0x1de4], R16 ;  /* 0x001de41001007387 */ /* 0x0003e20000100800 */
[----:B0-----:R-:W-:-:S03]  /*236c0*/  IMAD.X R15, R8, 0x1, R3, P1 ;  /* 0x00000001080f7824 */ /* 0x001fc600008e0603 */
[----:B------:R-:W5:Y:S04]  /*236d0*/  LDL.LU R8, [R1+0x73c] ;  /* 0x00073c0001087983 */ /* 0x000f680000300800 */
[----:B------:R0:W-:Y:S01]  /*236e0*/  STL [R1+0x1db0], R15 ;  /* 0x001db00f01007387 */ /* 0x0001e20000100800 */
[----:B------:R-:W-:-:S05]  /*236f0*/  IADD3 R17, P1, PT, R7, R27, RZ ;  /* 0x0000001b07117210 */ /* 0x000fca0007f3e0ff */
[----:B------:R-:W-:Y:S01]  /*23700*/  STL [R1+0x1dec], R17 ;  /* 0x001dec1101007387 */ /* 0x000fe20000100800 */
[C---:B-1----:R-:W-:Y:S01]  /*23710*/  IMAD.X R16, R6.reuse, 0x1, R2, P6 ;  /* 0x0000000106107824 */ /* 0x042fe200030e0602 */
        /* <DEDUP_REMOVED lines=10> */
[----:B-1----:R-:W-:Y:S02]  /*237c0*/  IADD3 R15, P4, PT, R13, R28, RZ ;  /* 0x0000001c0d0f7210 */ /* 0x002fe40007f9e0ff */
        /* <DEDUP_REMOVED lines=11> */
[----:B------:R0:W-:Y:S04]  /*23880*/  STL [R1+0x1dd8], R16 ;  /* 0x001dd81001007387 */ /* 0x0001e80000100800 */
[----:B------:R-:W5:Y:S04]  /*23890*/  LDL.LU R4, [R1+0x648] ;  /* 0x0006480001047983 */ /* 0x000f680000300800 */
[----:B------:R-:W-:Y:S01]  /*238a0*/  STL [R1+0x1e14], R15 ;  /* 0x001e140f01007387 */ /* 0x000fe20000100800 */
[----:B0-----:R-:W-:-:S03]  /*238b0*/  IADD3 R16, P2, PT, R11, R27, RZ ;  /* 0x0000001b0b107210 */ /* 0x001fc60007f5e0ff */
[----:B------:R0:W-:Y:S04]  /*238c0*/  STL [R1+0x1de0], R12 ;  /* 0x001de00c01007387 */ /* 0x0001e80000100800 */
[----:B0-----:R-:W5:Y:S01]  /*238d0*/  LDL.LU R12, [R1+0x748] ;  /* 0x00074800010c7983 */ /* 0x001f620000300800 */
[----:B------:R-:W-:-:S03]  /*238e0*/  IMAD.X R15, R29, 0x1, R2, P1 ;  /* 0x000000011d0f7824 */ /* 0x000fc600008e0602 */
[----:B------:R0:W-:Y:S04]  /*238f0*/  STL [R1+0x1e1c], R16 ;  /* 0x001e1c1001007387 */ /* 0x0001e80000100800 */
[----:B------:R-:W-:Y:S01]  /*23900*/  STL [R1+0x1de8], R15 ;  /* 0x001de80f01007387 */ /* 0x000fe20000100800 */
[----:B0-----:R-:W-:Y:S01]  /*23910*/  IADD3 R16, P1, PT, R11, R28, RZ ;  /* 0x0000001c0b107210 */ /* 0x001fe20007f3e0ff */
[----:B------:R-:W-:-:S04]  /*23920*/  IMAD.X R11, R29, 0x1, R3, P6 ;  /* 0x000000011d0b7824 */ /* 0x000fc800030e0603 */
[----:B------:R-:W-:Y:S04]  /*23930*/  STL [R1+0x1e24], R16 ;  /* 0x001e241001007387 */ /* 0x000fe80000100800 */
[----:B------:R-:W5:Y:S04]  /*23940*/  LDL.LU R29, [R1+0x64c] ;  /* 0x00064c00011d7983 */ /* 0x000f680000300800 */
[----:B------:R0:W-:Y:S04]  /*23950*/  STL [R1+0x1df0], R11 ;  /* 0x001df00b01007387 */ /* 0x0001e80000100800 */
[----:B0-----:R-:W5:Y:S01]  /*23960*/  LDL.LU R11, [R1+0x74c] ;  /* 0x00074c00010b7983 */ /* 0x001f620000300800 */
[----:B--2---:R-:W-:-:S05]  /*23970*/  IADD3 R15, P6, PT, R10, R27, RZ ;  /* 0x0000001b0a0f7210 */ /* 0x004fca0007fde0ff */
[----:B------:R0:W-:Y:S01]  /*23980*/  STL [R1+0x1e2c], R15 ;  /* 0x001e2c0f01007387 */ /* 0x0001e20000100800 */
[C---:B---3--:R-:W-:Y:S01]  /*23990*/  IMAD.X R16, R9.reuse, 0x1, R2, P0 ;  /* 0x0000000109107824 */ /* 0x048fe200000e0602 */
[----:B------:R-:W-:Y:S01]  /*239a0*/  IADD3 R10, P0, PT, R10, R28, RZ ;  /* 0x0000001c0a0a7210 */ /* 0x000fe20007f1e0ff */
[----:B0-----:R-:W-:-:S03]  /*239b0*/  IMAD.X R15, R9, 0x1, R3, P4 ;  /* 0x00000001090f7824 */ /* 0x001fc600020e0603 */
[----:B------:R-:W-:Y:S04]  /*239c0*/  STL [R1+0x1df8], R16 ;  /* 0x001df81001007387 */ /* 0x000fe80000100800 */
[----:B------:R0:W-:Y:S04]  /*239d0*/  STL [R1+0x1e34], R10 ;  /* 0x001e340a01007387 */ /* 0x0001e80000100800 */
[----:B0-----:R-:W2:Y:S01]  /*239e0*/  LDL.LU R10, [R1+0x654] ;  /* 0x00065400010a7983 */ /* 0x001ea20000300800 */
[----:B----4-:R-:W-:-:S03]  /*239f0*/  IADD3 R9, P4, PT, R14, R27, RZ ;  /* 0x0000001b0e097210 */ /* 0x010fc60007f9e0ff */
[----:B------:R-:W-:Y:S04]  /*23a00*/  STL [R1+0x1e00], R15 ;  /* 0x001e000f01007387 */ /* 0x000fe80000100800 */
[----:B------:R0:W-:Y:S04]  /*23a10*/  STL [R1+0x1e3c], R9 ;  /* 0x001e3c0901007387 */ /* 0x0001e80000100800 */
[----:B0-----:R-:W3:Y:S01]  /*23a20*/  LDL.LU R9, [R1+0x750] ;  /* 0x0007500001097983 */ /* 0x001ee20000300800 */
[----:B-----5:R-:W-:Y:S01]  /*23a30*/  IMAD.X R15, R8, 0x1, R2, P5 ;  /* 0x00000001080f7824 */ /* 0x020fe200028e0602 */
[----:B------:R-:W-:-:S04]  /*23a40*/  IADD3 R16, P5, PT, R14, R28, RZ ;  /* 0x0000001c0e107210 */ /* 0x000fc80007fbe0ff */
[----:B------:R0:W-:Y:S04]  /*23a50*/  STL [R1+0x1e08], R15 ;  /* 0x001e080f01007387 */ /* 0x0001e80000100800 */
[----:B------:R-:W-:Y:S01]  /*23a60*/  STL [R1+0x1e44], R16 ;  /* 0x001e441001007387 */ /* 0x000fe20000100800 */
[----:B0-----:R-:W-:-:S03]  /*23a70*/  IMAD.X R15, R8, 0x1, R3, P3 ;  /* 0x00000001080f7824 */ /* 0x001fc600018e0603 */
[----:B------:R-:W4:Y:S04]  /*23a80*/  LDL.LU R8, [R1+0x65c] ;  /* 0x00065c0001087983 */ /* 0x000f280000300800 */
[----:B------:R0:W-:Y:S01]  /*23a90*/  STL [R1+0x1e10], R15 ;  /* 0x001e100f01007387 */ /* 0x0001e20000100800 */
[----:B------:R-:W-:-:S03]  /*23aa0*/  IADD3 R14, P3, PT, R7, R27, RZ ;  /* 0x0000001b070e7210 */ /* 0x000fc60007f7e0ff */
[----:B0-----:R-:W5:Y:S04]  /*23ab0*/  LDL.LU R15, [R1+0x754] ;  /* 0x00075400010f7983 */ /* 0x001f680000300800 */
[----:B------:R0:W-:Y:S02]  /*23ac0*/  STL [R1+0x1e4c], R14 ;  /* 0x001e4c0e01007387 */ /* 0x0001e40000100800 */
[C---:B0-----:R-:W-:Y:S01]  /*23ad0*/  IMAD.X R14, R6.reuse, 0x1, R2, P2 ;  /* 0x00000001060e7824 */ /* 0x041fe200010e0602 */
[----:B------:R-:W-:Y:S01]  /*23ae0*/  IADD3 R7, P2, PT, R7, R28, RZ ;  /* 0x0000001c07077210 */ /* 0x000fe20007f5e0ff */
[----:B------:R-:W-:-:S03]  /*23af0*/  IMAD.X R6, R6, 0x1, R3, P1 ;  /* 0x0000000106067824 */ /* 0x000fc600008e0603 */
[----:B------:R-:W-:Y:S04]  /*23b00*/  STL [R1+0x1e18], R14 ;  /* 0x001e180e01007387 */ /* 0x000fe80000100800 */
[----:B------:R0:W-:Y:S04]  /*23b10*/  STL [R1+0x1e54], R7 ;  /* 0x001e540701007387 */ /* 0x0001e80000100800 */
[----:B0-----:R-:W5:Y:S01]  /*23b20*/  LDL.LU R7, [R1+0x660] ;  /* 0x0006600001077983 */ /* 0x001f620000300800 */
[----:B------:R-:W-:-:S03]  /*23b30*/  IADD3 R14, P1, PT, R13, R27, RZ ;  /* 0x0000001b0d0e7210 */ /* 0x000fc60007f3e0ff */
[----:B------:R0:W-:Y:S04]  /*23b40*/  STL [R1+0x1e20], R6 ;  /* 0x001e200601007387 */ /* 0x0001e80000100800 */
[----:B0-----:R-:W5:Y:S01]  /*23b50*/  LDL.LU R6, [R1+0x758] ;  /* 0x0007580001067983 */ /* 0x001f620000300800 */
[----:B------:R-:W-:Y:S01]  /*23b60*/  IMAD.X R17, R5, 0x1, R2, P6 ;  /* 0x0000000105117824 */ /* 0x000fe200030e0602 */
[----:B------:R-:W-:Y:S02]  /*23b70*/  IADD3 R16, P6, PT, R13, R28, RZ ;  /* 0x0000001c0d107210 */ /* 0x000fe40007fde0ff */
[----:B------:R0:W-:Y:S01]  /*23b80*/  STL [R1+0x1e5c], R14 ;  /* 0x001e5c0e01007387 */ /* 0x0001e20000100800 */
[----:B------:R-:W-:-:S03]  /*23b90*/  IMAD.X R13, R5, 0x1, R3, P0 ;  /* 0x00000001050d7824 */ /* 0x000fc600000e0603 */
[----:B0-----:R-:W5:Y:S04]  /*23ba0*/  LDL.LU R14, [R1+0x668] ;  /* 0x00066800010e7983 */ /* 0x001f680000300800 */
[----:B------:R-:W-:Y:S04]  /*23bb0*/  STL [R1+0x1e28], R17 ;  /* 0x001e281101007387 */ /* 0x000fe80000100800 */
[----:B------:R0:W-:Y:S04]  /*23bc0*/  STL [R1+0x1e64], R16 ;  /* 0x001e641001007387 */ /* 0x0001e80000100800 */
[----:B------:R-:W5:Y:S04]  /*23bd0*/  LDL.LU R5, [R1+0x75c] ;  /* 0x00075c0001057983 */ /* 0x000f680000300800 */
[----:B------:R1:W-:Y:S01]  /*23be0*/  STL [R1+0x1e30], R13 ;  /* 0x001e300d01007387 */ /* 0x0003e20000100800 */
[----:B0-----:R-:W-:-:S05]  /*23bf0*/  IADD3 R16, P0, PT, R4, R27, RZ ;  /* 0x0000001b04107210 */ /* 0x001fca0007f1e0ff */
[----:B------:R0:W-:Y:S01]  /*23c00*/  STL [R1+0x1e6c], R16 ;  /* 0x001e6c1001007387 */ /* 0x0001e20000100800 */
[--C-:B-1----:R-:W-:Y:S01]  /*23c10*/  IMAD.X R13, R12, 0x1, R2.reuse, P4 ;  /* 0x000000010c0d7824 */ /* 0x102fe200020e0602 */
[----:B0-----:R-:W-:Y:S02]  /*23c20*/  IADD3 R16, P4, PT, R4, R28, RZ ;  /* 0x0000001c04107210 */ /* 0x001fe40007f9e0ff */
[----:B------:R-:W5:Y:S04]  /*23c30*/  LDL.LU R4, [R1+0x66c] ;  /* 0x00066c0001047983 */ /* 0x000f680000300800 */
[----:B------:R0:W-:Y:S04]  /*23c40*/  STL [R1+0x1e38], R13 ;  /* 0x001e380d01007387 */ /* 0x0001e80000100800 */
[----:B0-----:R-:W5:Y:S04]  /*23c50*/  LDL.LU R13, [R1+0x760] ;  /* 0x00076000010d7983 */ /* 0x001f680000300800 */
[----:B------:R0:W-:Y:S02]  /*23c60*/  STL [R1+0x1e74], R16 ;  /* 0x001e741001007387 */ /* 0x0001e40000100800 */
[----:B0-----:R-:W-:Y:S01]  /*23c70*/  IMAD.X R16, R12, 0x1, R3, P5 ;  /* 0x000000010c107824 */ /* 0x001fe200028e0603 */
[----:B------:R-:W-:Y:S01]  /*23c80*/  IADD3 R12, P5, PT, R29, R27, RZ ;  /* 0x0000001b1d0c7210 */ /* 0x000fe20007fbe0ff */
[----:B------:R-:W-:-:S03]  /*23c90*/  IMAD.X R17, R11, 0x1, R2, P3 ;  /* 0x000000010b117824 */ /* 0x000fc600018e0602 */
[----:B------:R0:W-:Y:S04]  /*23ca0*/  STL [R1+0x1e40], R16 ;  /* 0x001e401001007387 */ /* 0x0001e80000100800 */
[----:B------:R1:W-:Y:S01]  /*23cb0*/  STL [R1+0x1e7c], R12 ;  /* 0x001e7c0c01007387 */ /* 0x0003e20000100800 */
[----:B0-----:R-:W-:-:S03]  /*23cc0*/  IADD3 R16, P3, PT, R29, R28, RZ ;  /* 0x0000001c1d107210 */ /* 0x001fc60007f7e0ff */
[----:B-1----:R-:W5:Y:S04]  /*23cd0*/  LDL.LU R12, [R1+0x674] ;  /* 0x00067400010c7983 */ /* 0x002f680000300800 */
[----:B------:R-:W-:Y:S04]  /*23ce0*/  STL [R1+0x1e48], R17 ;  /* 0x001e481101007387 */ /* 0x000fe80000100800 */
[----:B------:R-:W5:Y:S04]  /*23cf0*/  LDL.LU R29, [R1+0x764] ;  /* 0x00076400011d7983 */ /* 0x000f680000300800 */
[----:B------:R0:W-:Y:S02]  /*23d00*/  STL [R1+0x1e84], R16 ;  /* 0x001e841001007387 */ /* 0x0001e40000100800 */
[----:B0-----:R-:W-:-:S02]  /*23d10*/  IMAD.X R16, R11, 0x1, R3, P2 ;  /* 0x000000010b107824 */ /* 0x001fc400010e0603 */
[----:B------:R-:W5:Y:S04]  /*23d20*/  LDL.LU R11, [R1+0x67c] ;  /* 0x00067c00010b7983 */ /* 0x000f680000300800 */
[----:B------:R3:W-:Y:S01]  /*23d30*/  STL [R1+0x1e50], R16 ;  /* 0x001e501001007387 */ /* 0x0007e20000100800 */
[----:B--2---:R-:W-:-:S05]  /*23d40*/  IADD3 R17, P2, PT, R10, R27, RZ ;  /* 0x0000001b0a117210 */ /* 0x004fca0007f5e0ff */
[----:B------:R0:W-:Y:S01]  /*23d50*/  STL [R1+0x1e8c], R17 ;  /* 0x001e8c1101007387 */ /* 0x0001e20000100800 */
[C---:B---3--:R-:W-:Y:S01]  /*23d60*/  IMAD.X R16, R9.reuse, 0x1, R2, P1 ;  /* 0x0000000109107824 */ /* 0x048fe200008e0602 */
[----:B0-----:R-:W-:Y:S02]  /*23d70*/  IADD3 R17, P1, PT, R10, R28, RZ ;  /* 0x0000001c0a117210 */ /* 0x001fe40007f3e0ff */
[----:B------:R-:W2:Y:S04]  /*23d80*/  LDL.LU R10, [R1+0x768] ;  /* 0x00076800010a7983 */ /* 0x000ea80000300800 */
[----:B------:R0:W-:Y:S04]  /*23d90*/  STL [R1+0x1e58], R16 ;  /* 0x001e581001007387 */ /* 0x0001e80000100800 */
[----:B------:R5:W-:Y:S01]  /*23da0*/  STL [R1+0x1e94], R17 ;  /* 0x001e941101007387 */ /* 0x000be20000100800 */
[----:B0-----:R-:W-:Y:S01]  /*23db0*/  IMAD.X R16, R9, 0x1, R3, P6 ;  /* 0x0000000109107824 */ /* 0x001fe200030e0603 */
[----:B----4-:R-:W-:-:S04]  /*23dc0*/  IADD3 R9, P6, PT, R8, R27, RZ ;  /* 0x0000001b08097210 */ /* 0x010fc80007fde0ff */
[----:B------:R0:W-:Y:S04]  /*23dd0*/  STL [R1+0x1e60], R16 ;  /* 0x001e601001007387 */ /* 0x0001e80000100800 */
[----:B------:R1:W-:Y:S01]  /*23de0*/  STL [R1+0x1e9c], R9 ;  /* 0x001e9c0901007387 */ /* 0x0003e20000100800 */
[C---:B-----5:R-:W-:Y:S01]  /*23df0*/  IMAD.X R17, R15.reuse, 0x1, R2, P0 ;  /* 0x000000010f117824 */ /* 0x060fe200000e0602 */
[----:B0-----:R-:W-:Y:S02]  /*23e00*/  IADD3 R16, P0, PT, R8, R28, RZ ;  /* 0x0000001c08107210 */ /* 0x001fe40007f1e0ff */
[----:B-1----:R-:W3:Y:S04]  /*23e10*/  LDL.LU R9, [R1+0x680] ;  /* 0x0006800001097983 */ /* 0x002ee80000300800 */
[----:B------:R0:W-:Y:S04]  /*23e20*/  STL [R1+0x1e68], R17 ;  /* 0x001e681101007387 */ /* 0x0001e80000100800 */
[----:B------:R-:W4:Y:S04]  /*23e30*/  LDL.LU R8, [R1+0x76c] ;  /* 0x00076c0001087983 */ /* 0x000f280000300800 */
[----:B------:R1:W-:Y:S01]  /*23e40*/  STL [R1+0x1ea4], R16 ;  /* 0x001ea41001007387 */ /* 0x0003e20000100800 */
[----:B0-----:R-:W-:-:S05]  /*23e50*/  IMAD.X R17, R15, 0x1, R3, P4 ;  /* 0x000000010f117824 */ /* 0x001fca00020e0603 */
[----:B------:R-:W-:Y:S01]  /*23e60*/  STL [R1+0x1e70], R17 ;  /* 0x001e701101007387 */ /* 0x000fe20000100800 */
[----:B-1----:R-:W-:-:S05]  /*23e70*/  IADD3 R16, P4, PT, R7, R27, RZ ;  /* 0x0000001b07107210 */ /* 0x002fca0007f9e0ff */
        /* <DEDUP_REMOVED lines=8> */
[----:B------:R0:W-:Y:S01]  /*23f00*/  STL [R1+0x1e80], R6 ;  /* 0x001e800601007387 */ /* 0x0001e20000100800 */
[----:B------:R-:W-:-:S03]  /*23f10*/  IMAD.X R16, R5, 0x1, R2, P2 ;  /* 0x0000000105107824 */ /* 0x000fc600010e0602 */
[----:B0-----:R-:W5:Y:S04]  /*23f20*/  LDL.LU R6, [R1+0x770] ;  /* 0x0007700001067983 */ /* 0x001f680000300800 */
[----:B------:R0:W-:Y:S04]  /*23f30*/  STL [R1+0x1ebc], R15 ;  /* 0x001ebc0f01007387 */ /* 0x0001e80000100800 */
[----:B------:R-:W-:Y:S01]  /*23f40*/  STL [R1+0x1e88], R16 ;  /* 0x001e881001007387 */ /* 0x000fe20000100800 */
[----:B0-----:R-:W-:Y:S01]  /*23f50*/  IADD3 R15, P2, PT, R14, R28, RZ ;  /* 0x0000001c0e0f7210 */ /* 0x001fe20007f5e0ff */
[----:B------:R-:W-:Y:S01]  /*23f60*/  IMAD.X R14, R5, 0x1, R3, P1 ;  /* 0x00000001050e7824 */ /* 0x000fe200008e0603 */
[----:B------:R-:W-:-:S03]  /*23f70*/  IADD3 R5, P1, PT, R4, R27, RZ ;  /* 0x0000001b04057210 */ /* 0x000fc60007f3e0ff */
[----:B------:R0:W-:Y:S04]  /*23f80*/  STL [R1+0x1ec4], R15 ;  /* 0x001ec40f01007387 */ /* 0x0001e80000100800 */
[----:B------:R1:W-:Y:S04]  /*23f90*/  STL [R1+0x1e90], R14 ;  /* 0x001e900e01007387 */ /* 0x0003e80000100800 */
[----:B------:R1:W-:Y:S01]  /*23fa0*/  STL [R1+0x1ecc], R5 ;  /* 0x001ecc0501007387 */ /* 0x0003e20000100800 */
[----:B0-----:R-:W-:Y:S01]  /*23fb0*/  IMAD.X R15, R13, 0x1, R2, P6 ;  /* 0x000000010d0f7824 */ /* 0x001fe200030e0602 */
[----:B-1----:R-:W-:-:S02]  /*23fc0*/  IADD3 R14, P6, PT, R4, R28, RZ ;  /* 0x0000001c040e7210 */ /* 0x002fc40007fde0ff */
[----:B------:R-:W5:Y:S04]  /*23fd0*/  LDL.LU R5, [R1+0x68c] ;  /* 0x00068c0001057983 */ /* 0x000f680000300800 */
[----:B------:R-:W-:Y:S04]  /*23fe0*/  STL [R1+0x1e98], R15 ;  /* 0x001e980f01007387 */ /* 0x000fe80000100800 */
[----:B------:R-:W5:Y:S04]  /*23ff0*/  LDL.LU R4, [R1+0x774] ;  /* 0x0007740001047983 */ /* 0x000f680000300800 */
[----:B------:R0:W-:Y:S02]  /*24000*/  STL [R1+0x1ed4], R14 ;  /* 0x001ed40e01007387 */ /* 0x0001e40000100800 */
[----:B0-----:R-:W-:Y:S01]  /*24010*/  IMAD.X R14, R13, 0x1, R3, P0 ;  /* 0x000000010d0e7824 */ /* 0x001fe200000e0603 */
[----:B------:R-:W-:-:S04]  /*24020*/  IADD3 R13, P0, PT, R12, R27, RZ ;  /* 0x0000001b0c0d7210 */ /* 0x000fc80007f1e0ff */
[----:B------:R0:W-:Y:S01]  /*24030*/  STL [R1+0x1ea0], R14 ;  /* 0x001ea00e01007387 */ /* 0x0001e20000100800 */
[C---:B------:R-:W-:Y:S01]  /*24040*/  IMAD.X R15, R29.reuse, 0x1, R2, P4 ;  /* 0x000000011d0f7824 */ /* 0x040fe200020e0602 */
[----:B0-----:R-:W-:Y:S02]  /*24050*/  IADD3 R14, P4, PT, R12, R28, RZ ;  /* 0x0000001c0c0e7210 */ /* 0x001fe40007f9e0ff */
[----:B------:R0:W-:Y:S04]  /*24060*/  STL [R1+0x1edc], R13 ;  /* 0x001edc0d01007387 */ /* 0x0001e80000100800 */
[----:B------:R-:W-:Y:S04]  /*24070*/  STL [R1+0x1ea8], R15 ;  /* 0x001ea80f01007387 */ /* 0x000fe80000100800 */
[----:B------:R-:W-:Y:S01]  /*24080*/  STL [R1+0x1ee4], R14 ;  /* 0x001ee40e01007387 */ /* 0x000fe20000100800 */
[----:B0-----:R-:W-:-:S03]  /*24090*/  IMAD.X R13, R29, 0x1, R3, P5 ;  /* 0x000000011d0d7824 */ /* 0x001fc600028e0603 */
[----:B------:R-:W5:Y:S04]  /*240a0*/  LDL.LU R29, [R1+0x694] ;  /* 0x00069400011d7983 */ /* 0x000f680000300800 */
[----:B------:R-:W-:Y:S04]  /*240b0*/  STL [R1+0x1eb0], R13 ;  /* 0x001eb00d01007387 */ /* 0x000fe80000100800 */
[----:B------:R-:W5:Y:S01]  /*240c0*/  LDL.LU R18, [R1+0x778] ;  /* 0x0007780001127983 */ /* 0x000f620000300800 */
[----:B------:R-:W-:-:S05]  /*240d0*/  IADD3 R12, P5, PT, R11, R27, RZ ;  /* 0x0000001b0b0c7210 */ /* 0x000fca0007fbe0ff */
[----:B------:R2:W-:Y:S02]  /*240e0*/  STL [R1+0x1eec], R12 ;  /* 0x001eec0c01007387 */ /* 0x0005e40000100800 */
[C---:B--2---:R-:W-:Y:S01]  /*240f0*/  IMAD.X R12, R10.reuse, 0x1, R2, P3 ;  /* 0x000000010a0c7824 */ /* 0x044fe200018e0602 */
[----:B------:R-:W-:Y:S01]  /*24100*/  IADD3 R11, P3, PT, R11, R28, RZ ;  /* 0x0000001c0b0b7210 */ /* 0x000fe20007f7e0ff */
[----:B------:R-:W-:-:S03]  /*24110*/  IMAD.X R10, R10, 0x1, R3, P2 ;  /* 0x000000010a0a7824 */ /* 0x000fc600010e0603 */
[----:B------:R-:W-:Y:S04]  /*24120*/  STL [R1+0x1eb8], R12 ;  /* 0x001eb80c01007387 */ /* 0x000fe80000100800 */
[----:B------:R-:W2:Y:S04]  /*24130*/  LDL.LU R17, [R1+0x698] ;  /* 0x0006980001117983 */ /* 0x000ea80000300800 */
[----:B------:R3:W-:Y:S04]  /*24140*/  STL [R1+0x1ef4], R11 ;  /* 0x001ef40b01007387 */ /* 0x0007e80000100800 */
[----:B------:R-:W2:Y:S04]  /*24150*/  LDL.LU R16, [R1+0x77c] ;  /* 0x00077c0001107983 */ /* 0x000ea80000300800 */
[----:B------:R4:W-:Y:S04]  /*24160*/  STL [R1+0x1ec0], R10 ;  /* 0x001ec00a01007387 */ /* 0x0009e80000100800 */
[----:B------:R-:W2:Y:S01]  /*24170*/  LDL.LU R15, [R1+0x6a0] ;  /* 0x0006a000010f7983 */ /* 0x000ea20000300800 */
[----:B---3--:R-:W-:-:S05]  /*24180*/  IADD3 R11, P2, PT, R9, R27, RZ ;  /* 0x0000001b090b7210 */ /* 0x008fca0007f5e0ff */
[----:B------:R0:W-:Y:S01]  /*24190*/  STL [R1+0x1efc], R11 ;  /* 0x001efc0b01007387 */ /* 0x0001e20000100800 */
[C---:B----4-:R-:W-:Y:S01]  /*241a0*/  IMAD.X R10, R8.reuse, 0x1, R2, P1 ;  /* 0x00000001080a7824 */ /* 0x050fe200008e0602 */
[----:B------:R-:W-:Y:S02]  /*241b0*/  IADD3 R9, P1, PT, R9, R28, RZ ;  /* 0x0000001c09097210 */ /* 0x000fe40007f3e0ff */
[----:B------:R-:W3:Y:S01]  /*241c0*/  LDL.LU R14, [R1+0x780] ;  /* 0x00078000010e7983 */ /* 0x000ee20000300800 */
[----:B------:R-:W-:-:S03]  /*241d0*/  IMAD.X R8, R8, 0x1, R3, P6 ;  /* 0x0000000108087824 */ /* 0x000fc600030e0603 */
[----:B------:R-:W-:Y:S04]  /*241e0*/  STL [R1+0x1ec8], R10 ;  /* 0x001ec80a01007387 */ /* 0x000fe80000100800 */
[----:B------:R-:W4:Y:S04]  /*241f0*/  LDL.LU R13, [R1+0x6a8] ;  /* 0x0006a800010d7983 */ /* 0x000f280000300800 */
[----:B------:R5:W-:Y:S04]  /*24200*/  STL [R1+0x1f04], R9 ;  /* 0x001f040901007387 */ /* 0x000be80000100800 */
[----:B------:R-:W4:Y:S04]  /*24210*/  LDL.LU R12, [R1+0x784] ;  /* 0x00078400010c7983 */ /* 0x000f280000300800 */
[----:B------:R1:W-:Y:S04]  /*24220*/  STL [R1+0x1ed0], R8 ;  /* 0x001ed00801007387 */ /* 0x0003e80000100800 */
[----:B0-----:R-:W4:Y:S01]  /*24230*/  LDL.LU R11, [R1+0x6ac] ;  /* 0x0006ac00010b7983 */ /* 0x001f220000300800 */
[----:B-----5:R-:W-:-:S05]  /*24240*/  IADD3 R9, P6, PT, R7, R27, RZ ;  /* 0x0000001b07097210 */ /* 0x020fca0007fde0ff */
[----:B------:R0:W-:Y:S04]  /*24250*/  STL [R1+0x1f0c], R9 ;  /* 0x001f0c0901007387 */ /* 0x0001e80000100800 */
[----:B------:R-:W5:Y:S01]  /*24260*/  LDL.LU R10, [R1+0x788] ;  /* 0x00078800010a7983 */ /* 0x000f620000300800 */
[C---:B-1----:R-:W-:Y:S01]  /*24270*/  IMAD.X R8, R6.reuse, 0x1, R2, P0 ;  /* 0x0000000106087824 */ /* 0x042fe200000e0602 */
[----:B------:R-:W-:Y:S01]  /*24280*/  IADD3 R7, P0, PT, R7, R28, RZ ;  /* 0x0000001c07077210 */ /* 0x000fe20007f1e0ff */
[----:B------:R-:W-:-:S03]  /*24290*/  IMAD.X R6, R6, 0x1, R3, P4 ;  /* 0x0000000106067824 */ /* 0x000fc600020e0603 */
[----:B------:R1:W-:Y:S04]  /*242a0*/  STL [R1+0x1ed8], R8 ;  /* 0x001ed80801007387 */ /* 0x0003e80000100800 */
[----:B0-----:R-:W5:Y:S04]  /*242b0*/  LDL.LU R9, [R1+0x6b4] ;  /* 0x0006b40001097983 */ /* 0x001f680000300800 */
[----:B------:R0:W-:Y:S04]  /*242c0*/  STL [R1+0x1f14], R7 ;  /* 0x001f140701007387 */ /* 0x0001e80000100800 */
[----:B-1----:R-:W5:Y:S04]  /*242d0*/  LDL.LU R8, [R1+0x78c] ;  /* 0x00078c0001087983 */ /* 0x002f680000300800 */
[----:B------:R1:W-:Y:S04]  /*242e0*/  STL [R1+0x1ee0], R6 ;  /* 0x001ee00601007387 */ /* 0x0003e80000100800 */
[----:B0-----:R-:W5:Y:S01]  /*242f0*/  LDL.LU R7, [R1+0x6bc] ;  /* 0x0006bc0001077983 */ /* 0x001f620000300800 */
[----:B-1----:R-:W-:-:S05]  /*24300*/  IADD3 R6, P4, PT, R5, R27, RZ ;  /* 0x0000001b05067210 */ /* 0x002fca0007f9e0ff */
[----:B------:R0:W-:Y:S01]  /*24310*/  STL [R1+0x1f1c], R6 ;  /* 0x001f1c0601007387 */ /* 0x0001e20000100800 */
[C---:B------:R-:W-:Y:S01]  /*24320*/  IMAD.X R19, R4.reuse, 0x1, R2, P5 ;  /* 0x0000000104137824 */ /* 0x040fe200028e0602 */
[----:B------:R-:W-:Y:S02]  /*24330*/  IADD3 R5, P5, PT, R5, R28, RZ ;  /* 0x0000001c05057210 */ /* 0x000fe40007fbe0ff */
[----:B0-----:R-:W5:Y:S04]  /*24340*/  LDL.LU R6, [R1+0x790] ;  /* 0x0007900001067983 */ /* 0x001f680000300800 */
[----:B------:R0:W-:Y:S02]  /*24350*/  STL [R1+0x1ee8], R19 ;  /* 0x001ee81301007387 */ /* 0x0001e40000100800 */
[----:B0-----:R-:W-:-:S02]  /*24360*/  IMAD.X R19, R4, 0x1, R3, P3 ;  /* 0x0000000104137824 */ /* 0x001fc400018e0603 */
[----:B------:R-:W5:Y:S04]  /*24370*/  LDL.LU R4, [R1+0x6c0] ;  /* 0x0006c00001047983 */ /* 0x000f680000300800 */
[----:B------:R0:W-:Y:S04]  /*24380*/  STL [R1+0x1f24], R5 ;  /* 0x001f240501007387 */ /* 0x0001e80000100800 */
[----:B0-----:R-:W5:Y:S01]  /*24390*/  LDL.LU R5, [R1+0x794] ;  /* 0x0007940001057983 */ /* 0x001f620000300800 */
[----:B------:R-:W-:-:S03]  /*243a0*/  IADD3 R21, P3, PT, R29, R27, RZ ;  /* 0x0000001b1d157210 */ /* 0x000fc60007f7e0ff */
[----:B------:R0:W-:Y:S04]  /*243b0*/  STL [R1+0x1ef0], R19 ;  /* 0x001ef01301007387 */ /* 0x0001e80000100800 */
[----:B------:R-:W-:Y:S01]  /*243c0*/  STL [R1+0x1f2c], R21 ;  /* 0x001f2c1501007387 */ /* 0x000fe20000100800 */
[C---:B------:R-:W-:Y:S01]  /*243d0*/  IMAD.X R20, R18.reuse, 0x1, R2, P2 ;  /* 0x0000000112147824 */ /* 0x040fe200010e0602 */
[----:B0-----:R-:W-:Y:S02]  /*243e0*/  IADD3 R19, P2, PT, R29, R28, RZ ;  /* 0x0000001c1d137210 */ /* 0x001fe40007f5e0ff */
[----:B------:R-:W5:Y:S01]  /*243f0*/  LDL.LU R29, [R1+0x798] ;  /* 0x00079800011d7983 */ /* 0x000f620000300800 */
[----:B------:R-:W-:-:S03]  /*24400*/  IMAD.X R18, R18, 0x1, R3, P1 ;  /* 0x0000000112127824 */ /* 0x000fc600008e0603 */
[----:B------:R2:W-:Y:S04]  /*24410*/  STL [R1+0x1ef8], R20 ;  /* 0x001ef81401007387 */ /* 0x0005e80000100800 */
[----:B------:R0:W-:Y:S04]  /*24420*/  STL [R1+0x1f34], R19 ;  /* 0x001f341301007387 */ /* 0x0001e80000100800 */
[----:B------:R1:W-:Y:S01]  /*24430*/  STL [R1+0x1f00], R18 ;  /* 0x001f001201007387 */ /* 0x0003e20000100800 */
[----:B------:R-:W-:Y:S02]  /*24440*/  SHF.R.S32.HI R0, RZ, 0x1f, R0 ;  /* 0x0000001fff007819 */ /* 0x000fe40000011400 */
[C---:B--2---:R-:W-:Y:S01]  /*24450*/  IADD3 R20, P1, PT, R17.reuse, R27, RZ ;  /* 0x0000001b11147210 */ /* 0x044fe20007f3e0ff */
[C---:B0-----:R-:W-:Y:S01]  /*24460*/  IMAD.X R19, R16.reuse, 0x1, R2, P6 ;  /* 0x0000000110137824 */ /* 0x041fe200030e0602 */
[----:B-1----:R-:W-:Y:S01]  /*24470*/  IADD3 R18, P6, PT, R17, R28, RZ ;  /* 0x0000001c11127210 */ /* 0x002fe20007fde0ff */
[----:B------:R-:W-:-:S02]  /*24480*/  IMAD.X R17, R16, 0x1, R3, P0 ;  /* 0x0000000110117824 */ /* 0x000fc400000e0603 */
[----:B------:R-:W-:Y:S01]  /*24490*/  STL [R1+0x1f3c], R20 ;  /* 0x001f3c1401007387 */ /* 0x000fe20000100800 */
[----:B------:R-:W-:-:S03]  /*244a0*/  IADD3 R16, P0, PT, R15, R27, RZ ;  /* 0x0000001b0f107210 */ /* 0x000fc60007f1e0ff */
[----:B------:R-:W-:Y:S04]  /*244b0*/  STL [R1+0x1f08], R19 ;  /* 0x001f081301007387 */ /* 0x000fe80000100800 */
[----:B------:R3:W-:Y:S04]  /*244c0*/  STL [R1+0x1f44], R18 ;  /* 0x001f441201007387 */ /* 0x0007e80000100800 */
[----:B------:R0:W-:Y:S04]  /*244d0*/  STL [R1+0x1f10], R17 ;  /* 0x001f101101007387 */ /* 0x0001e80000100800 */
[----:B------:R1:W-:Y:S01]  /*244e0*/  STL [R1+0x1f4c], R16 ;  /* 0x001f4c1001007387 */ /* 0x0003e20000100800 */
[C---:B---3--:R-:W-:Y:S01]  /*244f0*/  IMAD.X R18, R14.reuse, 0x1, R2, P4 ;  /* 0x000000010e127824 */ /* 0x048fe200020e0602 */
[----:B0-----:R-:W-:Y:S01]  /*24500*/  IADD3 R17, P4, PT, R15, R28, RZ ;  /* 0x0000001c0f117210 */ /* 0x001fe20007f9e0ff */
[----:B-1----:R-:W-:-:S03]  /*24510*/  IMAD.X R16, R14, 0x1, R3, P5 ;  /* 0x000000010e107824 */ /* 0x002fc600028e0603 */
[----:B------:R-:W-:Y:S01]  /*24520*/  STL [R1+0x1f18], R18 ;  /* 0x001f181201007387 */ /* 0x000fe20000100800 */
[----:B----4-:R-:W-:-:S03]  /*24530*/  IADD3 R15, P5, PT, R13, R27, RZ ;  /* 0x0000001b0d0f7210 */ /* 0x010fc60007fbe0ff */
[----:B------:R-:W-:Y:S01]  /*24540*/  STL [R1+0x1f54], R17 ;  /* 0x001f541101007387 */ /* 0x000fe20000100800 */
[C---:B------:R-:W-:Y:S01]  /*24550*/  IMAD.X R14, R12.reuse, 0x1, R2, P3 ;  /* 0x000000010c0e7824 */ /* 0x040fe200018e0602 */
[----:B------:R-:W-:Y:S01]  /*24560*/  IADD3 R13, P3, PT, R13, R28, RZ ;  /* 0x0000001c0d0d7210 */ /* 0x000fe20007f7e0ff */
[----:B------:R-:W-:Y:S01]  /*24570*/  IMAD.X R12, R12, 0x1, R3, P2 ;  /* 0x000000010c0c7824 */ /* 0x000fe200010e0603 */
[----:B------:R-:W-:Y:S04]  /*24580*/  STL [R1+0x1f20], R16 ;  /* 0x001f201001007387 */ /* 0x000fe80000100800 */
[----:B------:R-:W-:Y:S04]  /*24590*/  STL [R1+0x1f5c], R15 ;  /* 0x001f5c0f01007387 */ /* 0x000fe80000100800 */
[----:B------:R0:W-:Y:S04]  /*245a0*/  STL [R1+0x1f28], R14 ;  /* 0x001f280e01007387 */ /* 0x0001e80000100800 */
[----:B------:R5:W-:Y:S04]  /*245b0*/  STL [R1+0x1f64], R13 ;  /* 0x001f640d01007387 */ /* 0x000be80000100800 */
[----:B------:R1:W-:Y:S01]  /*245c0*/  STL [R1+0x1f30], R12 ;  /* 0x001f300c01007387 */ /* 0x0003e20000100800 */
[----:B0-----:R-:W-:-:S05]  /*245d0*/  IADD3 R14, P2, PT, R11, R27, RZ ;  /* 0x0000001b0b0e7210 */ /* 0x001fca0007f5e0ff */
[----:B------:R-:W-:Y:S01]  /*245e0*/  STL [R1+0x1f68], R14 ;  /* 0x001f680e01007387 */ /* 0x000fe20000100800 */
[C---:B-----5:R-:W-:Y:S01]  /*245f0*/  IMAD.X R13, R10.reuse, 0x1, R2, P1 ;  /* 0x000000010a0d7824 */ /* 0x060fe200008e0602 */
[----:B-1----:R-:W-:Y:S01]  /*24600*/  IADD3 R12, P1, PT, R11, R28, RZ ;  /* 0x0000001c0b0c7210 */ /* 0x002fe20007f3e0ff */
[----:B------:R-:W-:-:S03]  /*24610*/  IMAD.X R11, R10, 0x1, R3, P6 ;  /* 0x000000010a0b7824 */ /* 0x000fc600030e0603 */
[----:B------:R-:W-:Y:S04]  /*24620*/  STL [R1+0x1f38], R13 ;  /* 0x001f380d01007387 */ /* 0x000fe80000100800 */
[----:B------:R0:W-:Y:S01]  /*24630*/  STL [R1+0x1f6c], R12 ;  /* 0x001f6c0c01007387 */ /* 0x0001e20000100800 */
[----:B------:R-:W-:-:S03]  /*24640*/  IADD3 R10, P6, PT, R9, R27, RZ ;  /* 0x0000001b090a7210 */ /* 0x000fc60007fde0ff */
[----:B------:R1:W-:Y:S04]  /*24650*/  STL [R1+0x1f40], R11 ;  /* 0x001f400b01007387 */ /* 0x0003e80000100800 */
[----:B------:R2:W-:Y:S01]  /*24660*/  STL [R1+0x1f70], R10 ;  /* 0x001f700a01007387 */ /* 0x0005e20000100800 */
[C-C-:B0-----:R-:W-:Y:S01]  /*24670*/  IMAD.X R12, R8.reuse, 0x1, R2.reuse, P0 ;  /* 0x00000001080c7824 */ /* 0x141fe200000e0602 */
[-C--:B-1----:R-:W-:Y:S01]  /*24680*/  IADD3 R11, P0, PT, R9, R28.reuse, RZ ;  /* 0x0000001c090b7210 */ /* 0x082fe20007f1e0ff */
[--C-:B--2---:R-:W-:Y:S01]  /*24690*/  IMAD.X R10, R8, 0x1, R3.reuse, P4 ;  /* 0x00000001080a7824 */ /* 0x104fe200020e0603 */
[C---:B------:R-:W-:Y:S02]  /*246a0*/  IADD3 R9, P4, PT, R7.reuse, R27, RZ ;  /* 0x0000001b07097210 */ /* 0x040fe40007f9e0ff */
[----:B------:R-:W-:Y:S04]  /*246b0*/  STL [R1+0x1f48], R12 ;  /* 0x001f480c01007387 */ /* 0x000fe80000100800 */
[----:B------:R-:W-:Y:S04]  /*246c0*/  STL [R1+0x1f74], R11 ;  /* 0x001f740b01007387 */ /* 0x000fe80000100800 */
[----:B------:R-:W-:Y:S04]  /*246d0*/  STL [R1+0x1f50], R10 ;  /* 0x001f500a01007387 */ /* 0x000fe80000100800 */
[----:B------:R-:W-:Y:S01]  /*246e0*/  STL [R1+0x1f78], R9 ;  /* 0x001f780901007387 */ /* 0x000fe20000100800 */
[C---:B------:R-:W-:Y:S01]  /*246f0*/  IMAD.X R8, R6.reuse, 0x1, R2, P5 ;  /* 0x0000000106087824 */ /* 0x040fe200028e0602 */
[----:B------:R-:W-:Y:S01]  /*24700*/  IADD3 R7, P5, PT, R7, R28, RZ ;  /* 0x0000001c07077210 */ /* 0x000fe20007fbe0ff */
[----:B------:R-:W-:-:S03]  /*24710*/  IMAD.X R6, R6, 0x1, R3, P3 ;  /* 0x0000000106067824 */ /* 0x000fc600018e0603 */
[----:B------:R0:W-:Y:S04]  /*24720*/  STL [R1+0x1f58], R8 ;  /* 0x001f580801007387 */ /* 0x0001e80000100800 */
[----:B------:R1:W-:Y:S04]  /*24730*/  STL [R1+0x1f7c], R7 ;  /* 0x001f7c0701007387 */ /* 0x0003e80000100800 */
[----:B------:R2:W-:Y:S01]  /*24740*/  STL [R1+0x1f60], R6 ;  /* 0x001f600601007387 */ /* 0x0005e20000100800 */
[----:B0-----:R-:W-:-:S05]  /*24750*/  IADD3 R8, P3, PT, R4, R27, RZ ;  /* 0x0000001b04087210 */ /* 0x001fca0007f7e0ff */
[----:B------:R-:W-:Y:S01]  /*24760*/  STL [R1+0x1284], R8 ;  /* 0x0012840801007387 */ /* 0x000fe20000100800 */
[C---:B-1----:R-:W-:Y:S01]  /*24770*/  IMAD.X R7, R5.reuse, 0x1, R2, P2 ;  /* 0x0000000105077824 */ /* 0x042fe200010e0602 */
[----:B--2---:R-:W-:Y:S01]  /*24780*/  IADD3 R6, P2, PT, R4, R28, RZ ;  /* 0x0000001c04067210 */ /* 0x004fe20007f5e0ff */
[----:B------:R-:W-:-:S03]  /*24790*/  IMAD.X R5, R5, 0x1, R3, P1 ;  /* 0x0000000105057824 */ /* 0x000fc600008e0603 */
[----:B------:R-:W-:Y:S04]  /*247a0*/  STL [R1+0x1280], R7 ;  /* 0x0012800701007387 */ /* 0x000fe80000100800 */
[----:B------:R0:W-:Y:S01]  /*247b0*/  STL [R1+0x127c], R6 ;  /* 0x00127c0601007387 */ /* 0x0001e20000100800 */
[----:B------:R-:W-:-:S03]  /*247c0*/  SHF.R.S32.HI R4, RZ, 0x1f, R4 ;  /* 0x0000001fff047819 */ /* 0x000fc60000011404 */
[----:B------:R1:W-:Y:S01]  /*247d0*/  STL [R1+0x1268], R5 ;  /* 0x0012680501007387 */ /* 0x0003e20000100800 */
[C-C-:B0-----:R-:W-:Y:S02]  /*247e0*/  IMAD.X R6, R29.reuse, 0x1, R2.reuse, P6 ;  /* 0x000000011d067824 */ /* 0x141fe400030e0602 */
[--C-:B------:R-:W-:Y:S02]  /*247f0*/  IMAD.X R7, R29, 0x1, R3.reuse, P0 ;  /* 0x000000011d077824 */ /* 0x100fe400000e0603 */
[C---:B-1----:R-:W-:Y:S01]  /*24800*/  IMAD.X R5, R0.reuse, 0x1, R2, P4 ;  /* 0x0000000100057824 */ /* 0x042fe200020e0602 */
[----:B------:R0:W-:Y:S04]  /*24810*/  STL [R1+0x126c], R6 ;  /* 0x00126c0601007387 */ /* 0x0001e80000100800 */
[----:B------:R-:W-:Y:S01]  /*24820*/  STL [R1+0x1270], R7 ;  /* 0x0012700701007387 */ /* 0x000fe20000100800 */
[----:B0-----:R-:W-:-:S03]  /*24830*/  IMAD.X R6, R0, 0x1, R3, P5 ;  /* 0x0000000100067824 */ /* 0x001fc600028e0603 */
[----:B------:R-:W2:Y:S04]  /*24840*/  LDL.LU R0, [R1+0x23e4] ;  /* 0x0023e40001007983 */ /* 0x000ea80000300800 */
[----:B------:R0:W-:Y:S04]  /*24850*/  STL [R1+0x1274], R5 ;  /* 0x0012740501007387 */ /* 0x0001e80000100800 */
[----:B------:R-:W-:Y:S01]  /*24860*/  STL [R1+0x1278], R6 ;  /* 0x0012780601007387 */ /* 0x000fe20000100800 */
[C---:B0-----:R-:W-:Y:S02]  /*24870*/  IMAD.X R5, R4.reuse, 0x1, R2, P3 ;  /* 0x0000000104057824 */ /* 0x041fe400018e0602 */
[----:B------:R-:W-:-:S03]  /*24880*/  IMAD.X R2, R4, 0x1, R3, P2 ;  /* 0x0000000104027824 */ /* 0x000fc600010e0603 */
[----:B------:R-:W-:Y:S04]  /*24890*/  STL [R1+0x1264], R5 ;  /* 0x0012640501007387 */ /* 0x000fe80000100800 */
[----:B------:R0:W-:Y:S04]  /*248a0*/  STL [R1+0xe68], R2 ;  /* 0x000e680201007387 */ /* 0x0001e80000100800 */
[----:B------:R-:W-:Y:S04]  /*248b0*/  STL [R1+0xde4], RZ ;  /* 0x000de4ff01007387 */ /* 0x000fe80000100800 */
[----:B------:R-:W-:Y:S01]  /*248c0*/  STL [R1+0x400], RZ ;  /* 0x000400ff01007387 */ /* 0x000fe20000100800 */
[----:B0-----:R-:W0:Y:S03]  /*248d0*/  LDC R2, c[0x0][0x3a8] ;  /* 0x0000ea00ff027b82 */ /* 0x001e260000000800 */
[----:B------:R-:W-:Y:S04]  /*248e0*/  STL [R1+0x404], RZ ;  /* 0x000404ff01007387 */ /* 0x000fe80000100800 */
        /* <DEDUP_REMOVED lines=154> */
[----:B------:R-:W-:Y:S01]  /*25290*/  STL [R1+0x2d0], RZ ;  /* 0x0002d0ff01007387 */ /* 0x000fe20000100800 */
[----:B------:R-:W1:Y:S03]  /*252a0*/  S2R R4, SR_TID.X ;  /* 0x0000000000047919 */ /* 0x000e660000002100 */
        /* <DEDUP_REMOVED lines=13> */
[----:B-1----:R-:W-:Y:S01]  /*25380*/  IMAD.SHL.U32 R3, R4, 0x20, RZ ;  /* 0x0000002004037824 */ /* 0x002fe200078e00ff */
[----:B------:R-:W-:-:S04]  /*25390*/  USHF.R.S32.HI UR6, URZ, 0x1f, UR4 ;  /* 0x0000001fff067899 */ /* 0x000fc80008011404 */
[----:B------:R-:W-:Y:S01]  /*253a0*/  LOP3.LUT R3, R3, 0x400, RZ, 0xc0, !PT ;  /* 0x0000040003037812 */ /* 0x000fe200078ec0ff */
[----:B--2---:R1:W-:Y:S01]  /*253b0*/  STL [R1+0x23e4], R0 ;  /* 0x0023e40001007387 */ /* 0x0043e20000100800 */
[----:B------:R-:W-:-:S03]  /*253c0*/  ULEA.HI UR6, UR6, UR4, URZ, 0x7 ;  /* 0x0000000406067291 */ /* 0x000fc6000f8f38ff */
[----:B-1----:R-:W2:Y:S01]  /*253d0*/  LDL R0, [R1+0x8dc] ;  /* 0x0008dc0001007983 */ /* 0x002ea20000100800 */
[C---:B0-----:R-:W-:Y:S02]  /*253e0*/  IMAD R5, R2.reuse, 0x7d, RZ ;  /* 0x0000007d02057824 */ /* 0x041fe400078e02ff */
[C---:B------:R-:W-:Y:S01]  /*253f0*/  IMAD R6, R2.reuse, 0x7c, RZ ;  /* 0x0000007c02067824 */ /* 0x040fe200078e02ff */
[----:B------:R0:W-:Y:S01]  /*25400*/  STL [R1+0x23dc], R3 ;  /* 0x0023dc0301007387 */ /* 0x0001e20000100800 */
[C---:B------:R-:W-:Y:S02]  /*25410*/  IMAD R7, R2.reuse, 0x7b, RZ ;  /* 0x0000007b02077824 */ /* 0x040fe400078e02ff */
[C---:B------:R-:W-:Y:S01]  /*25420*/  IMAD R8, R2.reuse, 0x7a, RZ ;  /* 0x0000007a02087824 */ /* 0x040fe200078e02ff */
[----:B------:R-:W3:Y:S01]  /*25430*/  LDL R16, [R1+0x8e4] ;  /* 0x0008e40001107983 */ /* 0x000ee20000100800 */
[C---:B------:R-:W-:Y:S02]  /*25440*/  IMAD R9, R2.reuse, 0x79, RZ ;  /* 0x0000007902097824 */ /* 0x040fe400078e02ff */
[----:B------:R-:W-:Y:S01]  /*25450*/  IMAD R11, R2, 0x77, RZ ;  /* 0x00000077020b7824 */ /* 0x000fe200078e02ff */
[----:B------:R-:W1:Y:S01]  /*25460*/  S2R R10, SR_TID.X ;  /* 0x00000000000a7919 */ /* 0x000e620000002100 */
[----:B------:R-:W-:-:S02]  /*25470*/  IMAD.SHL.U32 R4, R4, 0x2, RZ ;  /* 0x0000000204047824 */ /* 0x000fc400078e00ff */
[C---:B------:R-:W-:Y:S02]  /*25480*/  IMAD R12, R2.reuse, 0x76, RZ ;  /* 0x00000076020c7824 */ /* 0x040fe400078e02ff */
[C---:B------:R-:W-:Y:S02]  /*25490*/  IMAD R13, R2.reuse, 0x75, RZ ;  /* 0x00000075020d7824 */ /* 0x040fe400078e02ff */
[C---:B------:R-:W-:Y:S02]  /*254a0*/  IMAD R14, R2.reuse, 0x74, RZ ;  /* 0x00000074020e7824 */ /* 0x040fe400078e02ff */
[C---:B------:R-:W-:Y:S02]  /*254b0*/  IMAD R15, R2.reuse, 0x73, RZ ;  /* 0x00000073020f7824 */ /* 0x040fe400078e02ff */
[C---:B------:R-:W-:Y:S02]  /*254c0*/  IMAD R17, R2.reuse, 0x71, RZ ;  /* 0x0000007102117824 */ /* 0x040fe400078e02ff */
[----:B------:R-:W-:-:S02]  /*254d0*/  IMAD R18, R2, 0x70, RZ ;  /* 0x0000007002127824 */ /* 0x000fc400078e02ff */
        /* <DEDUP_REMOVED lines=8> */
[----:B------:R-:W-:Y:S01]  /*25560*/  IMAD R27, R2, 0x67, RZ ;  /* 0x00000067021b7824 */ /* 0x000fe200078e02ff */
[----:B-1----:R-:W-:Y:S01]  /*25570*/  LOP3.LUT R10, R10, 0x7, RZ, 0xc0, !PT ;  /* 0x000000070a0a7812 */ /* 0x002fe200078ec0ff */
[C---:B------:R-:W-:Y:S02]  /*25580*/  IMAD R28, R2.reuse, 0x66, RZ ;  /* 0x00000066021c7824 */ /* 0x040fe400078e02ff */
[----:B------:R-:W-:Y:S02]  /*25590*/  IMAD R29, R2, 0x65, RZ ;  /* 0x00000065021d7824 */ /* 0x000fe400078e02ff */
[----:B------:R-:W-:-:S05]  /*255a0*/  IMAD R10, R10, 0x90, RZ ;  /* 0x000000900a0a7824 */ /* 0x000fca00078e02ff */
[----:B------:R-:W-:-:S04]  /*255b0*/  LOP3.LUT R10, R10, 0x30, R4, 0x78, !PT ;  /* 0x000000300a0a7812 */ /* 0x000fc800078e7804 */
[----:B------:R-:W-:Y:S01]  /*255c0*/  LOP3.LUT R10, R10, R3, RZ, 0xfc, !PT ;  /* 0x000000030a0a7212 */ /* 0x000fe200078efcff */
[C---:B0-----:R-:W-:Y:S02]  /*255d0*/  IMAD R3, R2.reuse, 0x7f, RZ ;  /* 0x0000007f02037824 */ /* 0x041fe400078e02ff */
[----:B------:R-:W-:Y:S02]  /*255e0*/  IMAD R4, R2, 0x7e, RZ ;  /* 0x0000007e02047824 */ /* 0x000fe400078e02ff */
[----:B------:R3:W-:Y:S02]  /*255f0*/  STL [R1+0x70c], R10 ;  /* 0x00070c0a01007387 */ /* 0x0007e40000100800 */
[----:B---3--:R-:W-:-:S05]  /*25600*/  IADD3 R10, P3, PT, R3, R16, RZ ;  /* 0x00000010030a7210 */ /* 0x008fca0007f7e0ff */
[----:B------:R0:W-:Y:S02]  /*25610*/  STL [R1+0xe70], R10 ;  /* 0x000e700a01007387 */ /* 0x0001e40000100800 */
[----:B0-----:R-:W-:-:S05]  /*25620*/  IADD3 R10, P4, PT, R4, R16, RZ ;  /* 0x00000010040a7210 */ /* 0x001fca0007f9e0ff */
        /* <DEDUP_REMOVED lines=8> */
[----:B------:R0:W-:Y:S01]  /*256b0*/  STL [R1+0xe98], R10 ;  /* 0x000e980a01007387 */ /* 0x0001e20000100800 */
[----:B--2---:R-:W-:Y:S02]  /*256c0*/  LEA.HI.X.SX32 R3, R3, R0, 0x1, P3 ;  /* 0x0000000003037211 */ /* 0x004fe400018f0eff */
[----:B0-----:R-:W-:-:S05]  /*256d0*/  IADD3 R10, P2, PT, R9, R16, RZ ;  /* 0x00000010090a7210 */ /* 0x001fca0007f5e0ff */
[----:B------:R0:W-:Y:S04]  /*256e0*/  STL [R1+0xea0], R10 ;  /* 0x000ea00a01007387 */ /* 0x0001e80000100800 */
[----:B------:R1:W-:Y:S01]  /*256f0*/  STL [R1+0xe6c], R3 ;  /* 0x000e6c0301007387 */ /* 0x0003e20000100800 */
[----:B0-----:R-:W-:-:S05]  /*25700*/  IMAD R10, R2, 0x78, RZ ;  /* 0x00000078020a7824 */ /* 0x001fca00078e02ff */
[----:B-1----:R-:W-:-:S05]  /*25710*/  IADD3 R3, P3, PT, R10, R16, RZ ;  /* 0x000000100a037210 */ /* 0x002fca0007f7e0ff */
[----:B------:R0:W-:Y:S02]  /*25720*/  STL [R1+0xea8], R3 ;  /* 0x000ea80301007387 */ /* 0x0001e40000100800 */
[----:B0-----:R-:W-:Y:S02]  /*25730*/  LEA.HI.X.SX32 R3, R4, R0, 0x1, P4 ;  /* 0x0000000004037211 */ /* 0x001fe400020f0eff */
[----:B------:R-:W-:-:S03]  /*25740*/  IADD3 R4, P4, PT, R11, R16, RZ ;  /* 0x000000100b047210 */ /* 0x000fc60007f9e0ff */
[----:B------:R0:W-:Y:S04]  /*25750*/  STL [R1+0xe74], R3 ;  /* 0x000e740301007387 */ /* 0x0001e80000100800 */
[----:B------:R1:W-:Y:S01]  /*25760*/  STL [R1+0xeb0], R4 ;  /* 0x000eb00401007387 */ /* 0x0003e20000100800 */
[-C--:B0-----:R-:W-:Y:S02]  /*25770*/  LEA.HI.X.SX32 R3, R5, R0.reuse, 0x1, P5 ;  /* 0x0000000005037211 */ /* 0x081fe400028f0eff */
[----:B------:R-:W-:Y:S02]  /*25780*/  LEA.HI.X.SX32 R5, R6, R0, 0x1, P6 ;  /* 0x0000000006057211 */ /* 0x000fe400030f0eff */
[-C--:B-1----:R-:W-:Y:S01]  /*25790*/  IADD3 R4, P5, PT, R12, R16.reuse, RZ ;  /* 0x000000100c047210 */ /* 0x082fe20007fbe0ff */
[----:B------:R0:W-:Y:S04]  /*257a0*/  STL [R1+0xe7c], R3 ;  /* 0x000e7c0301007387 */ /* 0x0001e80000100800 */
[----:B------:R1:W-:Y:S01]  /*257b0*/  STL [R1+0xeb8], R4 ;  /* 0x000eb80401007387 */ /* 0x0003e20000100800 */
[----:B0-----:R-:W-:-:S03]  /*257c0*/  IADD3 R3, P6, PT, R13, R16, RZ ;  /* 0x000000100d037210 */ /* 0x001fc60007fde0ff */
[----:B------:R0:W-:Y:S01]  /*257d0*/  STL [R1+0xe84], R5 ;  /* 0x000e840501007387 */ /* 0x0001e20000100800 */
[----:B-1----:R-:W-:-:S03]  /*257e0*/  LEA.HI.X.SX32 R4, R7, R0, 0x1, P0 ;  /* 0x0000000007047211 */ /* 0x002fc600000f0eff */
[----:B------:R1:W-:Y:S01]  /*257f0*/  STL [R1+0xec0], R3 ;  /* 0x000ec00301007387 */ /* 0x0003e20000100800 */
[----:B0-----:R-:W-:-:S03]  /*25800*/  IADD3 R5, P0, PT, R14, R16, RZ ;  /* 0x000000100e057210 */ /* 0x001fc60007f1e0ff */
[----:B------:R-:W-:Y:S01]  /*25810*/  STL [R1+0xe8c], R4 ;  /* 0x000e8c0401007387 */ /* 0x000fe20000100800 */
[----:B-1----:R-:W-:-:S03]  /*25820*/  LEA.HI.X.SX32 R3, R8, R0, 0x1, P1 ;  /* 0x0000000008037211 */ /* 0x002fc600008f0eff */
[----:B------:R-:W-:Y:S04]  /*25830*/  STL [R1+0xec8], R5 ;  /* 0x000ec80501007387 */ /* 0x000fe80000100800 */
[----:B------:R0:W-:Y:S02]  /*25840*/  STL [R1+0xe94], R3 ;  /* 0x000e940301007387 */ /* 0x0001e40000100800 */
[----:B0-----:R-:W-:Y:S02]  /*25850*/  LEA.HI.X.SX32 R3, R9, R0, 0x1, P2 ;  /* 0x0000000009037211 */ /* 0x001fe400010f0eff */
[----:B------:R-:W2:Y:S01]  /*25860*/  LDL R9, [R1+0x8e4] ;  /* 0x0008e40001097983 */ /* 0x000ea20000100800 */
[----:B------:R-:W-:Y:S01]  /*25870*/  IADD3 R4, P1, PT, R15, R16, RZ ;  /* 0x000000100f047210 */ /* 0x000fe20007f3e0ff */
[----:B------:R-:W-:-:S04]  /*25880*/  IMAD R16, R2, 0x72, RZ ;  /* 0x0000007202107824 */ /* 0x000fc800078e02ff */
[----:B------:R-:W-:Y:S04]  /*25890*/  STL [R1+0xed0], R4 ;  /* 0x000ed00401007387 */ /* 0x000fe80000100800 */
[----:B------:R0:W-:Y:S02]  /*258a0*/  STL [R1+0xe9c], R3 ;  /* 0x000e9c0301007387 */ /* 0x0001e40000100800 */
[----:B0-----:R-:W-:Y:S01]  /*258b0*/  LEA.HI.X.SX32 R3, R10, R0, 0x1, P3 ;  /* 0x000000000a037211 */ /* 0x001fe200018f0eff */
[C---:B------:R-:W-:Y:S02]  /*258c0*/  IMAD R10, R2.reuse, 0x61, RZ ;  /* 0x00000061020a7824 */ /* 0x040fe400078e02ff */
[C---:B------:R-:W-:Y:S02]  /*258d0*/  IMAD R8, R2.reuse, 0x60, RZ ;  /* 0x0000006002087824 */ /* 0x040fe400078e02ff */
[----:B------:R-:W-:Y:S01]  /*258e0*/  IMAD R7, R2, 0x5f, RZ ;  /* 0x0000005f02077824 */ /* 0x000fe200078e02ff */
[----:B--2---:R-:W-:-:S02]  /*258f0*/  IADD3 R5, P2, PT, R16, R9, RZ ;  /* 0x0000000910057210 */ /* 0x004fc40007f5e0ff */
[----:B------:R-:W-:-:S03]  /*25900*/  IADD3 R4, P3, PT, R17, R9, RZ ;  /* 0x0000000911047210 */ /* 0x000fc60007f7e0ff */
[----:B------:R0:W-:Y:S04]  /*25910*/  STL [R1+0xed8], R5 ;  /* 0x000ed80501007387 */ /* 0x0001e80000100800 */
[----:B------:R1:W-:Y:S01]  /*25920*/  STL [R1+0xea4], R3 ;  /* 0x000ea40301007387 */ /* 0x0003e20000100800 */
[----:B0-----:R-:W-:-:S03]  /*25930*/  LEA.HI.X.SX32 R5, R11, R0, 0x1, P4 ;  /* 0x000000000b057211 */ /* 0x001fc600020f0eff */
[----:B------:R0:W-:Y:S01]  /*25940*/  STL [R1+0xee0], R4 ;  /* 0x000ee00401007387 */ /* 0x0001e20000100800 */
[----:B-1----:R-:W-:-:S03]  /*25950*/  IADD3 R3, P4, PT, R18, R9, RZ ;  /* 0x0000000912037210 */ /* 0x002fc60007f9e0ff */
[----:B------:R1:W-:Y:S01]  /*25960*/  STL [R1+0xeac], R5 ;  /* 0x000eac0501007387 */ /* 0x0003e20000100800 */
[----:B0-----:R-:W-:-:S03]  /*25970*/  LEA.HI.X.SX32 R4, R12, R0, 0x1, P5 ;  /* 0x000000000c047211 */ /* 0x001fc600028f0eff */
[----:B------:R0:W-:Y:S01]  /*25980*/  STL [R1+0xee8], R3 ;  /* 0x000ee80301007387 */ /* 0x0001e20000100800 */
[----:B-1----:R-:W-:-:S03]  /*25990*/  IADD3 R5, P5, PT, R19, R9, RZ ;  /* 0x0000000913057210 */ /* 0x002fc60007fbe0ff */
[----:B------:R1:W-:Y:S04]  /*259a0*/  STL [R1+0xeb4], R4 ;  /* 0x000eb40401007387 */ /* 0x0003e80000100800 */
[----:B------:R2:W-:Y:S01]  /*259b0*/  STL [R1+0xef0], R5 ;  /* 0x000ef00501007387 */ /* 0x0005e20000100800 */
[----:B0-----:R-:W-:Y:S02]  /*259c0*/  LEA.HI.X.SX32 R3, R13, R0, 0x1, P6 ;  /* 0x000000000d037211 */ /* 0x001fe400030f0eff */
[----:B-1----:R-:W-:-:S03]  /*259d0*/  IADD3 R4, P6, PT, R20, R9, RZ ;  /* 0x0000000914047210 */ /* 0x002fc60007fde0ff */
[----:B------:R0:W-:Y:S01]  /*259e0*/  STL [R1+0xebc], R3 ;  /* 0x000ebc0301007387 */ /* 0x0001e20000100800 */
[----:B--2---:R-:W-:-:S03]  /*259f0*/  LEA.HI.X.SX32 R5, R14, R0, 0x1, P0 ;  /* 0x000000000e057211 */ /* 0x004fc600000f0eff */
[----:B------:R1:W-:Y:S04]  /*25a00*/  STL [R1+0xef8], R4 ;  /* 0x000ef80401007387 */ /* 0x0003e80000100800 */
[----:B------:R2:W-:Y:S01]  /*25a10*/  STL [R1+0xec4], R5 ;  /* 0x000ec40501007387 */ /* 0x0005e20000100800 */
[----:B0-----:R-:W-:Y:S02]  /*25a20*/  IADD3 R3, P0, PT, R21, R9, RZ ;  /* 0x0000000915037210 */ /* 0x001fe40007f1e0ff */
[----:B-1----:R-:W-:-:S03]  /*25a30*/  LEA.HI.X.SX32 R4, R15, R0, 0x1, P1 ;  /* 0x000000000f047211 */ /* 0x002fc600008f0eff */
[----:B------:R0:W-:Y:S01]  /*25a40*/  STL [R1+0xf00], R3 ;  /* 0x000f000301007387 */ /* 0x0001e20000100800 */
[----:B--2---:R-:W-:-:S03]  /*25a50*/  IADD3 R5, P1, PT, R22, R9, RZ ;  /* 0x0000000916057210 */ /* 0x004fc60007f3e0ff */
        /* <DEDUP_REMOVED lines=26> */
[-C--:B0-----:R-:W-:Y:S02]  /*25c00*/  LEA.HI.X.SX32 R3, R22, R0.reuse, 0x1, P1 ;  /* 0x0000000016037211 */ /* 0x081fe400008f0eff */
[----:B------:R-:W-:Y:S01]  /*25c10*/  IADD3 R6, P1, PT, R29, R9, RZ ;  /* 0x000000091d067210 */ /* 0x000fe20007f3e0ff */
[----:B-1----:R-:W-:Y:S02]  /*25c20*/  IMAD R4, R2, 0x64, RZ ;  /* 0x0000006402047824 */ /* 0x002fe400078e02ff */
[----:B------:R0:W-:Y:S01]  /*25c30*/  STL [R1+0xf04], R3 ;  /* 0x000f040301007387 */ /* 0x0001e20000100800 */
[----:B--2---:R-:W-:-:S03]  /*25c40*/  LEA.HI.X.SX32 R5, R23, R0, 0x1, P2 ;  /* 0x0000000017057211 */ /* 0x004fc600010f0eff */
[----:B------:R1:W-:Y:S04]  /*25c50*/  STL [R1+0xf40], R6 ;  /* 0x000f400601007387 */ /* 0x0003e80000100800 */
[----:B------:R2:W-:Y:S01]  /*25c60*/  STL [R1+0xf0c], R5 ;  /* 0x000f0c0501007387 */ /* 0x0005e20000100800 */
[----:B0-----:R-:W-:Y:S01]  /*25c70*/  IMAD R3, R2, 0x63, RZ ;  /* 0x0000006302037824 */ /* 0x001fe200078e02ff */
[----:B-1----:R-:W-:Y:S02]  /*25c80*/  IADD3 R6, P2, PT, R4, R9, RZ ;  /* 0x0000000904067210 */ /* 0x002fe40007f5e0ff */
[----:B--2---:R-:W-:-:S03]  /*25c90*/  LEA.HI.X.SX32 R5, R24, R0, 0x1, P3 ;  /* 0x0000000018057211 */ /* 0x004fc600018f0eff */
[----:B------:R0:W-:Y:S01]  /*25ca0*/  STL [R1+0xf48], R6 ;  /* 0x000f480601007387 */ /* 0x0001e20000100800 */
[----:B------:R-:W-:-:S03]  /*25cb0*/  IMAD R11, R2, 0x62, RZ ;  /* 0x00000062020b7824 */ /* 0x000fc600078e02ff */
[----:B------:R1:W-:Y:S01]  /*25cc0*/  STL [R1+0xf14], R5 ;  /* 0x000f140501007387 */ /* 0x0003e20000100800 */
[----:B0-----:R-:W-:Y:S02]  /*25cd0*/  IADD3 R6, P3, PT, R3, R9, RZ ;  /* 0x0000000903067210 */ /* 0x001fe40007f7e0ff */
[----:B-1----:R-:W-:-:S03]  /*25ce0*/  LEA.HI.X.SX32 R5, R25, R0, 0x1, P4 ;  /* 0x0000000019057211 */ /* 0x002fc600020f0eff */
[----:B------:R0:W-:Y:S04]  /*25cf0*/  STL [R1+0xf50], R6 ;  /* 0x000f500601007387 */ /* 0x0001e80000100800 */
[----:B------:R1:W-:Y:S01]  /*25d00*/  STL [R1+0xf1c], R5 ;  /* 0x000f1c0501007387 */ /* 0x0003e20000100800 */
[----:B0-----:R-:W-:Y:S02]  /*25d10*/  IADD3 R6, P4, PT, R11, R9, RZ ;  /* 0x000000090b067210 */ /* 0x001fe40007f9e0ff */
[----:B-1----:R-:W-:-:S03]  /*25d20*/  LEA.HI.X.SX32 R5, R26, R0, 0x1, P5 ;  /* 0x000000001a057211 */ /* 0x002fc600028f0eff */
[----:B------:R0:W-:Y:S04]  /*25d30*/  STL [R1+0xf58], R6 ;  /* 0x000f580601007387 */ /* 0x0001e80000100800 */
[----:B------:R1:W-:Y:S01]  /*25d40*/  STL [R1+0xf24], R5 ;  /* 0x000f240501007387 */ /* 0x0003e20000100800 */
[----:B0-----:R-:W-:Y:S02]  /*25d50*/  IADD3 R6, P5, PT, R10, R9, RZ ;  /* 0x000000090a067210 */ /* 0x001fe40007fbe0ff */
[----:B-1----:R-:W-:-:S03]  /*25d60*/  LEA.HI.X.SX32 R5, R27, R0, 0x1, P6 ;  /* 0x000000001b057211 */ /* 0x002fc600030f0eff */
[----:B------:R0:W-:Y:S01]  /*25d70*/  STL [R1+0xf60], R6 ;  /* 0x000f600601007387 */ /* 0x0001e20000100800 */
[----:B------:R-:W-:-:S03]  /*25d80*/  IADD3 R12, P6, PT, R8, R9, RZ ;  /* 0x00000009080c7210 */ /* 0x000fc60007fde0ff */
[----:B------:R1:W-:Y:S04]  /*25d90*/  STL [R1+0xf2c], R5 ;  /* 0x000f2c0501007387 */ /* 0x0003e80000100800 */
[----:B------:R2:W-:Y:S01]  /*25da0*/  STL [R1+0xf68], R12 ;  /* 0x000f680c01007387 */ /* 0x0005e20000100800 */
[----:B0-----:R-:W-:Y:S01]  /*25db0*/  IMAD R6, R2, 0x5e, RZ ;  /* 0x0000005e02067824 */ /* 0x001fe200078e02ff */
[-C--:B-1----:R-:W-:Y:S02]  /*25dc0*/  LEA.HI.X.SX32 R5, R28, R0.reuse, 0x1, P0 ;  /* 0x000000001c057211 */ /* 0x082fe400000f0eff */
[-C--:B------:R-:W-:Y:S02]  /*25dd0*/  IADD3 R13, P0, PT, R7, R9.reuse, RZ ;  /* 0x00000009070d7210 */ /* 0x080fe40007f1e0ff */
[----:B--2---:R-:W-:Y:S01]  /*25de0*/  LEA.HI.X.SX32 R12, R29, R0, 0x1, P1 ;  /* 0x000000001d0c7211 */ /* 0x004fe200008f0eff */
[----:B------:R0:W-:Y:S04]  /*25df0*/  STL [R1+0xf34], R5 ;  /* 0x000f340501007387 */ /* 0x0001e80000100800 */
[----:B------:R1:W-:Y:S01]  /*25e00*/  STL [R1+0xf70], R13 ;  /* 0x000f700d01007387 */ /* 0x0003e20000100800 */
[----:B0-----:R-:W-:Y:S01]  /*25e10*/  IMAD R5, R2, 0x5d, RZ ;  /* 0x0000005d02057824 */ /* 0x001fe200078e02ff */
[----:B-1----:R-:W-:-:S02]  /*25e20*/  IADD3 R13, P1, PT, R6, R9, RZ ;  /* 0x00000009060d7210 */ /* 0x002fc40007f3e0ff */
[----:B------:R0:W-:Y:S04]  /*25e30*/  STL [R1+0xf3c], R12 ;  /* 0x000f3c0c01007387 */ /* 0x0001e80000100800 */
[----:B------:R1:W-:Y:S01]  /*25e40*/  STL [R1+0xf78], R13 ;  /* 0x000f780d01007387 */ /* 0x0003e20000100800 */
[----:B0-----:R-:W-:Y:S01]  /*25e50*/  LEA.HI.X.SX32 R12, R4, R0, 0x1, P2 ;  /* 0x00000000040c7211 */ /* 0x001fe200010f0eff */
[----:B------:R-:W-:Y:S01]  /*25e60*/  IMAD R4, R2, 0x5c, RZ ;  /* 0x0000005c02047824 */ /* 0x000fe200078e02ff */
[----:B-1----:R-:W-:-:S03]  /*25e70*/  IADD3 R13, P2, PT, R5, R9, RZ ;  /* 0x00000009050d7210 */ /* 0x002fc60007f5e0ff */
        /* <DEDUP_REMOVED lines=138> */
[----:B------:R-:W-:Y:S01]  /*26720*/  IMAD.SHL.U32 R8, R2, 0x40, RZ ;  /* 0x0000004002087824 */ /* 0x000fe200078e00ff */
        /* <DEDUP_REMOVED lines=266> */
[----:B------:R0:W-:Y:S01]  /*277d0*/  STL [R1+0x11cc], R12 ;  /* 0x0011cc0c01007387 */ /* 0x0001e20000100800 */
[----:B------:R-:W-:-:S03]  /*277e0*/  LEA.HI.X.SX32 R11, R11, R0, 0x1, P0 ;  /* 0x000000000b0b7211 */ /* 0x000fc600000f0eff */
[----:B------:R1:W-:Y:S01]  /*277f0*/  STL [R1+0x1208], R13 ;  /* 0x0012080d01007387 */ /* 0x0003e20000100800 */
[-C--:B------:R-:W-:Y:S01]  /*27800*/  LEA.HI.X.SX32 R10, R10, R0.reuse, 0x1, P1 ;  /* 0x000000000a0a7211 */ /* 0x080fe200008f0eff */
[----:B0-----:R-:W-:Y:S01]  /*27810*/  IMAD R12, R2, 0xa, RZ ;  /* 0x0000000a020c7824 */ /* 0x001fe200078e02ff */
[-C--:B-1----:R-:W-:Y:S01]  /*27820*/  IADD3 R13, P0, PT, R3, R9.reuse, RZ ;  /* 0x00000009030d7210 */ /* 0x082fe20007f1e0ff */
[----:B------:R0:W-:Y:S04]  /*27830*/  STL [R1+0x11d4], R11 ;  /* 0x0011d40b01007387 */ /* 0x0001e80000100800 */
[----:B------:R1:W-:Y:S01]  /*27840*/  STL [R1+0x1210], R13 ;  /* 0x0012100d01007387 */ /* 0x0003e20000100800 */
[-C--:B------:R-:W-:Y:S01]  /*27850*/  LEA.HI.X.SX32 R8, R8, R0.reuse, 0x1, P2 ;  /* 0x0000000008087211 */ /* 0x080fe200010f0eff */
[----:B0-----:R-:W-:Y:S01]  /*27860*/  IMAD R11, R2, 0x9, RZ ;  /* 0x00000009020b7824 */ /* 0x001fe200078e02ff */
[-C--:B-1----:R-:W-:Y:S01]  /*27870*/  IADD3 R13, P1, PT, R12, R9.reuse, RZ ;  /* 0x000000090c0d7210 */ /* 0x082fe20007f3e0ff */
[----:B------:R0:W-:Y:S04]  /*27880*/  STL [R1+0x11dc], R10 ;  /* 0x0011dc0a01007387 */ /* 0x0001e80000100800 */
[----:B------:R1:W-:Y:S01]  /*27890*/  STL [R1+0x1218], R13 ;  /* 0x0012180d01007387 */ /* 0x0003e20000100800 */
[-C--:B------:R-:W-:Y:S01]  /*278a0*/  LEA.HI.X.SX32 R7, R7, R0.reuse, 0x1, P3 ;  /* 0x0000000007077211 */ /* 0x080fe200018f0eff */
[----:B0-----:R-:W-:Y:S01]  /*278b0*/  IMAD.SHL.U32 R10, R2, 0x8, RZ ;  /* 0x00000008020a7824 */ /* 0x001fe200078e00ff */
        /* <DEDUP_REMOVED lines=14> */
[C---:B0-----:R-:W-:Y:S01]  /*279a0*/  IMAD R6, R2.reuse, 0x5, RZ ;  /* 0x0000000502067824 */ /* 0x041fe200078e02ff */
[-C--:B-1----:R-:W-:Y:S01]  /*279b0*/  IADD3 R13, P5, PT, R7, R9.reuse, RZ ;  /* 0x00000009070d7210 */ /* 0x082fe20007fbe0ff */
[----:B------:R0:W-:Y:S04]  /*279c0*/  STL [R1+0x11fc], R5 ;  /* 0x0011fc0501007387 */ /* 0x0001e80000100800 */
[----:B------:R1:W-:Y:S01]  /*279d0*/  STL [R1+0x1238], R13 ;  /* 0x0012380d01007387 */ /* 0x0003e20000100800 */
[-C--:B------:R-:W-:Y:S01]  /*279e0*/  LEA.HI.X.SX32 R3, R3, R0.reuse, 0x1, P0 ;  /* 0x0000000003037211 */ /* 0x080fe200000f0eff */
[----:B0-----:R-:W-:Y:S01]  /*279f0*/  IMAD.SHL.U32 R5, R2, 0x4, RZ ;  /* 0x0000000402057824 */ /* 0x001fe200078e00ff */
[----:B-1----:R-:W-:Y:S01]  /*27a00*/  IADD3 R13, P6, PT, R6, R9, RZ ;  /* 0x00000009060d7210 */ /* 0x002fe20007fde0ff */
[----:B------:R0:W-:Y:S04]  /*27a10*/  STL [R1+0x1204], R4 ;  /* 0x0012040401007387 */ /* 0x0001e80000100800 */
[----:B------:R1:W-:Y:S01]  /*27a20*/  STL [R1+0x1240], R13 ;  /* 0x0012400d01007387 */ /* 0x0003e20000100800 */
[----:B------:R-:W-:-:S03]  /*27a30*/  LEA.HI.X.SX32 R14, R12, R0, 0x1, P1 ;  /* 0x000000000c0e7211 */ /* 0x000fc600008f0eff */
[----:B------:R2:W-:Y:S01]  /*27a40*/  STL [R1+0x120c], R3 ;  /* 0x00120c0301007387 */ /* 0x0005e20000100800 */
[C---:B0-----:R-:W-:Y:S01]  /*27a50*/  IMAD R4, R2.reuse, 0x3, RZ ;  /* 0x0000000302047824 */ /* 0x041fe200078e02ff */
[----:B-1----:R-:W-:Y:S01]  /*27a60*/  IADD3 R13, P0, PT, R5, R9, RZ ;  /* 0x00000009050d7210 */ /* 0x002fe20007f1e0ff */
[----:B--2---:R-:W-:-:S04]  /*27a70*/  IMAD.SHL.U32 R3, R2, 0x2, RZ ;  /* 0x0000000202037824 */ /* 0x004fc800078e00ff */
[----:B------:R0:W-:Y:S01]  /*27a80*/  STL [R1+0x1248], R13 ;  /* 0x0012480d01007387 */ /* 0x0001e20000100800 */
[-C--:B------:R-:W-:Y:S02]  /*27a90*/  LEA.HI.X.SX32 R12, R11, R0.reuse, 0x1, P2 ;  /* 0x000000000b0c7211 */ /* 0x080fe400010f0eff */
[----:B------:R-:W-:Y:S02]  /*27aa0*/  LEA.HI.X.SX32 R10, R10, R0, 0x1, P3 ;  /* 0x000000000a0a7211 */ /* 0x000fe400018f0eff */
[-C--:B------:R-:W-:Y:S01]  /*27ab0*/  IADD3 R11, P2, PT, R3, R9.reuse, RZ ;  /* 0x00000009030b7210 */ /* 0x080fe20007f5e0ff */
[----:B------:R-:W-:Y:S01]  /*27ac0*/  STL [R1+0x1214], R14 ;  /* 0x0012140e01007387 */ /* 0x000fe20000100800 */
[----:B0-----:R-:W-:Y:S02]  /*27ad0*/  IADD3 R13, P1, PT, R4, R9, RZ ;  /* 0x00000009040d7210 */ /* 0x001fe40007f3e0ff */
[----:B------:R-:W-:Y:S02]  /*27ae0*/  IADD3 R9, P3, PT, R9, R2, RZ ;  /* 0x0000000209097210 */ /* 0x000fe40007f7e0ff */
[-C--:B------:R-:W-:Y:S01]  /*27af0*/  LEA.HI.X.SX32 R8, R8, R0.reuse, 0x1, P4 ;  /* 0x0000000008087211 */ /* 0x080fe200020f0eff */
[----:B------:R-:W-:Y:S01]  /*27b00*/  STL [R1+0x1250], R13 ;  /* 0x0012500d01007387 */ /* 0x000fe20000100800 */
[----:B------:R-:W-:-:S02]  /*27b10*/  LEA.HI.X.SX32 R7, R7, R0, 0x1, P5 ;  /* 0x0000000007077211 */ /* 0x000fc400028f0eff */
[-C--:B------:R-:W-:Y:S01]  /*27b20*/  LEA.HI.X.SX32 R6, R6, R0.reuse, 0x1, P6 ;  /* 0x0000000006067211 */ /* 0x080fe200030f0eff */
[----:B------:R-:W-:Y:S01]  /*27b30*/  STL [R1+0x121c], R12 ;  /* 0x00121c0c01007387 */ /* 0x000fe20000100800 */
[----:B------:R-:W-:-:S03]  /*27b40*/  LEA.HI.X.SX32 R5, R5, R0, 0x1, P0 ;  /* 0x0000000005057211 */ /* 0x000fc600000f0eff */
[----:B------:R-:W-:Y:S01]  /*27b50*/  STL [R1+0x1258], R11 ;  /* 0x0012580b01007387 */ /* 0x000fe20000100800 */
[----:B------:R-:W-:-:S03]  /*27b60*/  LEA.HI.X.SX32 R4, R4, R0, 0x1, P1 ;  /* 0x0000000004047211 */ /* 0x000fc600008f0eff */
[----:B------:R-:W-:Y:S01]  /*27b70*/  STL [R1+0x1224], R10 ;  /* 0x0012240a01007387 */ /* 0x000fe20000100800 */
[----:B------:R-:W-:-:S03]  /*27b80*/  LEA.HI.X.SX32 R3, R3, R0, 0x1, P2 ;  /* 0x0000000003037211 */ /* 0x000fc600010f0eff */
[----:B------:R-:W-:Y:S01]  /*27b90*/  STL [R1+0x1260], R9 ;  /* 0x0012600901007387 */ /* 0x000fe20000100800 */
[----:B------:R-:W-:-:S03]  /*27ba0*/  LEA.HI.X.SX32 R2, R2, R0, 0x1, P3 ;  /* 0x0000000002027211 */ /* 0x000fc600018f0eff */
[----:B------:R-:W-:Y:S04]  /*27bb0*/  STL [R1+0x122c], R8 ;  /* 0x00122c0801007387 */ /* 0x000fe80000100800 */
[----:B------:R-:W-:Y:S04]  /*27bc0*/  STL [R1+0x1234], R7 ;  /* 0x0012340701007387 */ /* 0x000fe80000100800 */
[----:B------:R-:W-:Y:S04]  /*27bd0*/  STL [R1+0x123c], R6 ;  /* 0x00123c0601007387 */ /* 0x000fe80000100800 */
[----:B------:R-:W-:Y:S04]  /*27be0*/  STL [R1+0x1244], R5 ;  /* 0x0012440501007387 */ /* 0x000fe80000100800 */
[----:B------:R-:W-:Y:S04]  /*27bf0*/  STL [R1+0x124c], R4 ;  /* 0x00124c0401007387 */ /* 0x000fe80000100800 */
[----:B------:R-:W2:Y:S04]  /*27c00*/  LDL.LU R0, [R1+0x23e4] ;  /* 0x0023e40001007983 */ /* 0x000ea80000300800 */
[----:B------:R0:W-:Y:S04]  /*27c10*/  STL [R1+0x1254], R3 ;  /* 0x0012540301007387 */ /* 0x0001e80000100800 */
[----:B------:R-:W-:Y:S04]  /*27c20*/  STL [R1+0x328], RZ ;  /* 0x000328ff01007387 */ /* 0x000fe80000100800 */
        /* <DEDUP_REMOVED lines=58> */
[----:B0-----:R-:W3:Y:S04]  /*27fd0*/  LDL R3, [R1+0x70c] ;  /* 0x00070c0001037983 */ /* 0x001ee80000100800 */
        /* <DEDUP_REMOVED lines=19> */
[----:B--2---:R-:W-:-:S03]  /*28110*/  LOP3.LUT R2, R0, 0x10, RZ, 0x3c, !PT ;  /* 0x0000001000027812 */ /* 0x004fc600078e3cff */
        /* <DEDUP_REMOVED lines=9> */
[----:B------:R-:W-:-:S02]  /*281b0*/  LOP3.LUT R5, R0, 0x20, RZ, 0x3c, !PT ;  /* 0x0000002000057812 */ /* 0x000fc400078e3cff */
[----:B------:R-:W-:Y:S01]  /*281c0*/  LOP3.LUT R4, R0, 0x30, RZ, 0x3c, !PT ;  /* 0x0000003000047812 */ /* 0x000fe200078e3cff */
[----:B------:R-:W-:Y:S01]  /*281d0*/  USHF.R.S32.HI UR6, URZ, 0x7, UR6 ;  /* 0x00000007ff067899 */ /* 0x000fe20008011406 */
[----:B---3--:R-:W-:-:S05]  /*281e0*/  LOP3.LUT R2, R3, 0x40, RZ, 0x3c, !PT ;  /* 0x0000004003027812 */ /* 0x008fca00078e3cff */
[----:B------:R1:W-:Y:S06]  /*281f0*/  STL [R1+0x7b0], R2 ;  /* 0x0007b00201007387 */ /* 0x0003ec0000100800 */
.L_x_2:
[----:B------:R-:W2:Y:S01]  /*28200*/  LDL R5, [R1+0x8dc] ;  /* 0x0008dc0001057983 */ /* 0x000ea20000100800 */
[----:B01----:R-:W0:Y:S03]  /*28210*/  LDC R2, c[0x0][0x3a0] ;  /* 0x0000e800ff027b82 */ /* 0x003e260000000800 */
[----:B--2---:R1:W-:Y:S04]  /*28220*/  STL [R1+0x4dd0], R5 ;  /* 0x004dd00501007387 */ /* 0x0043e80000100800 */
[----:B------:R-:W2:Y:S04]  /*28230*/  LDL R4, [R1+0x8e4] ;  /* 0x0008e40001047983 */ /* 0x000ea80000100800 */
[----:B-1----:R-:W0:Y:S04]  /*28240*/  LDL R5, [R1+0xde4] ;  /* 0x000de40001057983 */ /* 0x002e280000100800 */
[----:B------:R-:W-:Y:S04]  /*28250*/  STL [R1+0x4cc8], R11 ;  /* 0x004cc80b01007387 */ /* 0x000fe80000100800 */
        /* <DEDUP_REMOVED lines=65> */
[----:B------:R1:W-:Y:S04]  /*28670*/  STL [R1+0x4dcc], R9 ;  /* 0x004dcc0901007387 */ /* 0x0003e80000100800 */
        /* <DEDUP_REMOVED lines=23> */
[----:B-----5:R-:W-:Y:S04]  /*287f0*/  STL [R1+0x447c], R0 ;  /* 0x00447c0001007387 */ /* 0x020fe80000100800 */
        /* <DEDUP_REMOVED lines=235> */
[----:B------:R-:W-:Y:S01]  /*296b0*/  STL [R1+0x4bc8], R0 ;  /* 0x004bc80001007387 */ /* 0x000fe20000100800 */
[----:B0-----:R-:W-:-:S03]  /*296c0*/  IMAD R2, R5, -0x80, R2 ;  /* 0xffffff8005027824 */ /* 0x001fc600078e0202 */
[----:B------:R-:W-:Y:S04]  /*296d0*/  STL [R1+0x4bd0], R0 ;  /* 0x004bd00001007387 */ /* 0x000fe80000100800 */
[----:B------:R-:W-:Y:S04]  /*296e0*/  STL [R1+0x4bd8], R0 ;  /* 0x004bd80001007387 */ /* 0x000fe80000100800 */
[----:B------:R-:W-:Y:S04]  /*296f0*/  STL [R1+0x4be0], R0 ;  /* 0x004be00001007387 */ /* 0x000fe80000100800 */
[----:B------:R-:W-:Y:S04]  /*29700*/  STL [R1+0x4be8], R0 ;  /* 0x004be80001007387 */ /* 0x000fe80000100800 */
[----:B------:R-:W2:Y:S01]  /*29710*/  LDL.LU R5, [R1+0x4dd0] ;  /* 0x004dd00001057983 */ /* 0x000ea20000300800 */
[----:B------:R-:W-:-:S02]  /*29720*/  ISETP.GT.AND P0, PT, R2, RZ, PT ;  /* 0x000000ff0200720c */ /* 0x000fc40003f04270 */
[----:B-1----:R-:W-:-:S11]  /*29730*/  PRMT R9, RZ, 0x7610, R9 ;  /* 0x00007610ff097816 */ /* 0x002fd60000000009 */
[----:B--2---:R-:W2:Y:S01]  /*29740*/  @P0 LDG.E.U8 R9, desc[UR8][R4.64] ;  /* 0x0000000804090981 */ /* 0x004ea2000c1e1100 */
[----:B------:R-:W-:-:S03]  /*29750*/  ISETP.GT.AND P1, PT, R2, 0x1, PT ;  /* 0x000000010200780c */ /* 0x000fc60003f24270 */
[----:B--2---:R0:W-:Y:S04]  /*29760*/  STL [R1+0x198], R9 ;  /* 0x0001980901007387 */ /* 0x0041e80000100800 */
[----:B0-----:R-:W2:Y:S04]  /*29770*/  LDL.LU R9, [R1+0x4dcc] ;  /* 0x004dcc0001097983 */ /* 0x001ea80000300800 */
[----:B------:R-:W3:Y:S04]  /*29780*/  LDL R4, [R1+0x125c] ;  /* 0x00125c0001047983 */ /* 0x000ee80000100800 */
[----:B------:R-:W3:Y:S01]  /*29790*/  LDL R5, [R1+0x1260] ;  /* 0x0012600001057983 */ /* 0x000ee20000100800 */
[----:B------:R-:W-:-:S02]  /*297a0*/  PRMT R11, RZ, 0x7610, R11 ;  /* 0x00007610ff0b7816 */ /* 0x000fc4000000000b */
[----:B---3--:R-:W-:-:S04]  /*297b0*/  @P1 LOP3.LUT R5, R5, R4, RZ, 0x3c, !PT ;  /* 0x0000000405051212 */ /* 0x008fc800078e3cff */
[----:B------:R-:W-:-:S04]  /*297c0*/  @P1 LOP3.LUT R4, R5, R4, RZ, 0x3c, !PT ;  /* 0x0000000405041212 */ /* 0x000fc800078e3cff */
[----:B------:R-:W-:-:S05]  /*297d0*/  @P1 LOP3.LUT R5, R5, R4, RZ, 0x3c, !PT ;  /* 0x0000000405051212 */ /* 0x000fca00078e3cff */
[----:B------:R-:W3:Y:S01]  /*297e0*/  @P1 LDG.E.U8 R11, desc[UR8][R4.64] ;  /* 0x00000008040b1981 */ /* 0x000ee2000c1e1100 */
[----:B------:R-:W-:-:S03]  /*297f0*/  ISETP.GT.AND P2, PT, R2, 0x2, PT ;  /* 0x000000020200780c */ /* 0x000fc60003f44270 */
[----:B---3--:R0:W-:Y:S04]  /*29800*/  STL [R1+0x194], R11 ;  /* 0x0001940b01007387 */ /* 0x0081e80000100800 */
[----:B0-----:R-:W3:Y:S04]  /*29810*/  LDL.LU R11, [R1+0x4dc8] ;  /* 0x004dc800010b7983 */ /* 0x001ee80000300800 */
[----:B------:R-:W4:Y:S04]  /*29820*/  LDL R4, [R1+0x1254] ;  /* 0x0012540001047983 */ /* 0x000f280000100800 */
[----:B------:R-:W4:Y:S01]  /*29830*/  LDL R5, [R1+0x1258] ;  /* 0x0012580001057983 */ /* 0x000f220000100800 */
[----:B--2---:R-:W-:-:S02]  /*29840*/  PRMT R9, RZ, 0x7610, R9 ;  /* 0x00007610ff097816 */ /* 0x004fc40000000009 */
[----:B----4-:R-:W-:-:S04]  /*29850*/  @P2 LOP3.LUT R5, R5, R4, RZ, 0x3c, !PT ;  /* 0x0000000405052212 */ /* 0x010fc800078e3cff */
[----:B------:R-:W-:-:S04]  /*29860*/  @P2 LOP3.LUT R4, R5, R4, RZ, 0x3c, !PT ;  /* 0x0000000405042212 */ /* 0x000fc800078e3cff */
[----:B------:R-:W-:-:S05]  /*29870*/  @P2 LOP3.LUT R5, R5, R4, RZ, 0x3c, !PT ;  /* 0x0000000405052212 */ /* 0x000fca00078e3cff */
[----:B------:R-:W2:Y:S01]  /*29880*/  @P2 LDG.E.U8 R9, desc[UR8][R4.64] ;  /* 0x0000000804092981 */ /* 0x000ea2000c1e1100 */
[----:B------:R-:W-:-:S03]  /*29890*/  ISETP.GT.AND P3, PT, R2, 0x3, PT ;  /* 0x000000030200780c */ /* 0x000fc60003f64270 */
[----:B--2---:R0:W-:Y:S04]  /*298a0*/  STL [R1+0x190], R9 ;  /* 0x0001900901007387 */ /* 0x0041e80000100800 */
[----:B0-----:R-:W2:Y:S04]  /*298b0*/  LDL.LU R9, [R1+0x4dc4] ;  /* 0x004dc40001097983 */ /* 0x001ea80000300800 */
[----:B------:R-:W4:Y:S04]  /*298c0*/  LDL R4, [R1+0x124c] ;  /* 0x00124c0001047983 */ /* 0x000f280000100800 */
[----:B------:R-:W4:Y:S01]  /*298d0*/  LDL R5, [R1+0x1250] ;  /* 0x0012500001057983 */ /* 0x000f220000100800 */
[----:B---3--:R-:W-:-:S02]  /*298e0*/  PRMT R11, RZ, 0x7610, R11 ;  /* 0x00007610ff0b7816 */ /* 0x008fc4000000000b */
[----:B----4-:R-:W-:-:S04]  /*298f0*/  @P3 LOP3.LUT R5, R5, R4, RZ, 0x3c, !PT ;  /* 0x0000000405053212 */ /* 0x010fc800078e3cff */
        /* <DEDUP_REMOVED lines=638> */
[----:B------:R-:W-:-:S02]  /*2c0e0*/  PRMT R7, RZ, 0x7610, R7 ;  /* 0x00007610ff077816 */ /* 0x000fc40000000007 */
[----:B----4-:R-:W-:-:S04]  /*2c0f0*/  @P3 LOP3.LUT R5, R5, R4, RZ, 0x3c, !PT ;  /* 0x0000000405053212 */ /* 0x010fc800078e3cff */
[----:B------:R-:W-:-:S04]  /*2c100*/  @P3 LOP3.LUT R4, R5, R4, RZ, 0x3c, !PT ;  /* 0x0000000405043212 */ /* 0x000fc800078e3cff */
[----:B------:R-:W-:-:S05]  /*2c110*/  @P3 LOP3.LUT R5, R5, R4, RZ, 0x3c, !PT ;  /* 0x0000000405053212 */ /* 0x000fca00078e3cff */
[----:B------:R-:W4:Y:S01]  /*2c120*/  @P3 LDG.E.U8 R7, desc[UR8][R4.64] ;  /* 0x0000000804073981 */ /* 0x000f22000c1e1100 */
[----:B------:R-:W-:-:S03]  /*2c130*/  ISETP.GT.AND P0, PT, R2, 0x44, PT ;  /* 0x000000440200780c */ /* 0x000fc60003f04270 */
[----:B----4-:R0:W-:Y:S04]  /*2c140*/  STL [R1+0x8c], R7 ;  /* 0x00008c0701007387 */ /* 0x0101e80000100800 */
[----:B0-----:R-:W4:Y:S04]  /*2c150*/  LDL.LU R7, [R1+0x4cc0] ;  /* 0x004cc00001077983 */ /* 0x001f280000300800 */
[----:B------:R-:W2:Y:S04]  /*2c160*/  LDL R4, [R1+0x1044] ;  /* 0x0010440001047983 */ /* 0x000ea80000100800 */
[----:B------:R-:W2:Y:S01]  /*2c170*/  LDL R5, [R1+0x1048] ;  /* 0x0010480001057983 */ /* 0x000ea20000100800 */
[----:B------:R-:W-:-:S02]  /*2c180*/  PRMT R8, RZ, 0x7610, R8 ;  /* 0x00007610ff087816 */ /* 0x000fc40000000008 */
[----:B--2---:R-:W-:-:S04]  /*2c190*/  @P0 LOP3.LUT R5, R5, R4, RZ, 0x3c, !PT ;  /* 0x0000000405050212 */ /* 0x004fc800078e3cff */
[----:B------:R-:W-:-:S04]  /*2c1a0*/  @P0 LOP3.LUT R4, R5, R4, RZ, 0x3c, !PT ;  /* 0x0000000405040212 */ /* 0x000fc800078e3cff */
[----:B------:R-:W-:-:S05]  /*2c1b0*/  @P0 LOP3.LUT R5, R5, R4, RZ, 0x3c, !PT ;  /* 0x0000000405050212 */ /* 0x000fca00078e3cff */
[----:B------:R-:W2:Y:S01]  /*2c1c0*/  @P0 LDG.E.U8 R8, desc[UR8][R4.64] ;  /* 0x0000000804080981 */ /* 0x000ea2000c1e1100 */
[----:B------:R-:W-:-:S03]  /*2c1d0*/  ISETP.GT.AND P1, PT, R2, 0x45, PT ;  /* 0x000000450200780c */ /* 0x000fc60003f24270 */
[----:B--2---:R0:W-:Y:S04]  /*2c1e0*/  STL [R1+0x88], R8 ;  /* 0x0000880801007387 */ /* 0x0041e80000100800 */
[----:B0-----:R-:W2:Y:S04]  /*2c1f0*/  LDL.LU R8, [R1+0x4cbc] ;  /* 0x004cbc0001087983 */ /* 0x001ea80000300800 */
        /* <DEDUP_REMOVED lines=106> */
[----:B------:R0:W2:Y:S04]  /*2c8a0*/  @P3 LDG.E.U8 R0, desc[UR8][R4.64] ;  /* 0x0000000804003981 */ /* 0x0000a8000c1e1100 */
[----:B------:R-:W0:Y:S04]  /*2c8b0*/  LDL R4, [R1+0xfe4] ;  /* 0x000fe40001047983 */ /* 0x000e280000100800 */
[----:B------:R-:W0:Y:S01]  /*2c8c0*/  LDL R5, [R1+0xfe8] ;  /* 0x000fe80001057983 */ /* 0x000e220000100800 */
[----:B------:R-:W-:Y:S02]  /*2c8d0*/  ISETP.GT.AND P0, PT, R2, 0x50, PT ;  /* 0x000000500200780c */ /* 0x000fe40003f04270 */
[----:B------:R-:W-:-:S11]  /*2c8e0*/  PRMT R29, RZ, 0x7610, R29 ;  /* 0x00007610ff1d7816 */ /* 0x000fd6000000001d */
[----:B0-----:R-:W-:-:S04]  /*2c8f0*/  @P0 LOP3.LUT R5, R5, R4, RZ, 0x3c, !PT ;  /* 0x0000000405050212 */ /* 0x001fc800078e3cff */
[----:B------:R-:W-:-:S04]  /*2c900*/  @P0 LOP3.LUT R4, R5, R4, RZ, 0x3c, !PT ;  /* 0x0000000405040212 */ /* 0x000fc800078e3cff */
[----:B------:R-:W-:-:S05]  /*2c910*/  @P0 LOP3.LUT R5, R5, R4, RZ, 0x3c, !PT ;  /* 0x0000000405050212 */ /* 0x000fca00078e3cff */
[----:B------:R-:W3:Y:S04]  /*2c920*/  @P0 LDG.E.U8 R29, desc[UR8][R4.64] ;  /* 0x00000008041d0981 */ /* 0x000ee8000c1e1100 */
[----:B--2---:R-:W-:Y:S01]  /*2c930*/  STL [R1+0x4bec], R0 ;  /* 0x004bec0001007387 */ /* 0x004fe20000100800 */
[----:B------:R-:W-:-:S03]  /*2c940*/  ISETP.GT.AND P1, PT, R2, 0x51, PT ;  /* 0x000000510200780c */ /* 0x000fc60003f24270 */
[----:B---3--:R0:W-:Y:S04]  /*2c950*/  STL [R1+0x58], R29 ;  /* 0x0000581d01007387 */ /* 0x0081e80000100800 */
        /* <DEDUP_REMOVED lines=26> */
[----:B--2---:R0:W-:Y:S04]  /*2cb00*/  STL [R1+0x50], R11 ;  /* 0x0000500b01007387 */ /* 0x0041e80000100800 */
[----:B0-----:R-:W2:Y:S04]  /*2cb10*/  LDL R11, [R1+0xfb0] ;  /* 0x000fb000010b7983 */ /* 0x001ea80000100800 */
[----:B---3--:R0:W-:Y:S04]  /*2cb20*/  STL [R1+0x4c], R27 ;  /* 0x00004c1b01007387 */ /* 0x0081e80000100800 */
[----:B0-----:R-:W3:Y:S04]  /*2cb30*/  LDL.LU R27, [R1+0x4c88] ;  /* 0x004c8800011b7983 */ /* 0x001ee80000300800 */
[----:B------:R-:W2:Y:S04]  /*2cb40*/  LDL R4, [R1+0xfc4] ;  /* 0x000fc40001047983 */ /* 0x000ea80000100800 */
[----:B------:R-:W2:Y:S01]  /*2cb50*/  LDL R5, [R1+0xfc8] ;  /* 0x000fc80001057983 */ /* 0x000ea20000100800 */
[----:B------:R-:W-:-:S02]  /*2cb60*/  ISETP.GT.AND P0, PT, R2, 0x54, PT ;  /* 0x000000540200780c */ /* 0x000fc40003f04270 */
[----:B------:R-:W-:-:S11]  /*2cb70*/  PRMT R22, RZ, 0x7610, R22 ;  /* 0x00007610ff167816 */ /* 0x000fd60000000016 */
        /* <DEDUP_REMOVED lines=24> */
[----:B------:R-:W-:Y:S02]  /*2cd00*/  ISETP.GT.AND P3, PT, R2, 0x57, PT ;  /* 0x000000570200780c */ /* 0x000fe40003f64270 */
[----:B------:R-:W-:Y:S01]  /*2cd10*/  PRMT R19, RZ, 0x7610, R19 ;  /* 0x00007610ff137816 */ /* 0x000fe20000000013 */
[----:B--2---:R0:W-:Y:S04]  /*2cd20*/  STL [R1+0x40], R18 ;  /* 0x0000401201007387 */ /* 0x0041e80000100800 */
[----:B0-----:R-:W2:Y:S04]  /*2cd30*/  LDL.LU R18, [R1+0x4c7c] ;  /* 0x004c7c0001127983 */ /* 0x001ea80000300800 */
[----:B------:R-:W2:Y:S02]  /*2cd40*/  LDL R5, [R1+0xfac] ;  /* 0x000fac0001057983 */ /* 0x000ea40000100800 */
[----:B------:R-:W-:-:S02]  /*2cd50*/  @P3 IMAD.MOV.U32 R4, RZ, RZ, R11 ;  /* 0x000000ffff043224 */ /* 0x000fc400078e000b */
[----:B------:R-:W3:Y:S04]  /*2cd60*/  LDL R11, [R1+0xf90] ;  /* 0x000f9000010b7983 */ /* 0x000ee80000100800 */
[----:B--2---:R-:W2:Y:S01]  /*2cd70*/  @P3 LDG.E.U8 R19, desc[UR8][R4.64] ;  /* 0x0000000804133981 */ /* 0x004ea2000c1e1100 */
        /* <DEDUP_REMOVED lines=29> */
[----:B0-----:R-:W2:Y:S01]  /*2cf50*/  LDL R9, [R1+0xf80] ;  /* 0x000f800001097983 */ /* 0x001ea20000100800 */
[----:B------:R-:W-:-:S03]  /*2cf60*/  ISETP.GT.AND P3, PT, R2, 0x5b, PT ;  /* 0x0000005b0200780c */ /* 0x000fc60003f64270 */
[----:B---3--:R0:W-:Y:S04]  /*2cf70*/  STL [R1+0x30], R23 ;  /* 0x0000301701007387 */ /* 0x0081e80000100800 */
[----:B0-----:R-:W3:Y:S04]  /*2cf80*/  LDL.LU R23, [R1+0x4c70] ;  /* 0x004c700001177983 */ /* 0x001ee80000300800 */
[----:B------:R-:W2:Y:S01]  /*2cf90*/  LDL R5, [R1+0xf8c] ;  /* 0x000f8c0001057983 */ /* 0x000ea20000100800 */
[----:B------:R-:W-:Y:S01]  /*2cfa0*/  PRMT R0, RZ, 0x7610, R0 ;  /* 0x00007610ff007816 */ /* 0x000fe20000000000 */
[----:B------:R-:W-:Y:S01]  /*2cfb0*/  @P3 IMAD.MOV.U32 R4, RZ, RZ, R11 ;  /* 0x000000ffff043224 */ /* 0x000fe200078e000b */
[----:B------:R-:W-:Y:S01]  /*2cfc0*/  ISETP.GT.AND P0, PT, R2, 0x5c, PT ;  /* 0x0000005c0200780c */ /* 0x000fe20003f04270 */
[----:B------:R-:W3:Y:S04]  /*2cfd0*/  LDL R11, [R1+0xf60] ;  /* 0x000f6000010b7983 */ /* 0x000ee80000100800 */
[----:B--2---:R-:W2:Y:S04]  /*2cfe0*/  @P3 LDG.E.U8 R0, desc[UR8][R4.64] ;  /* 0x0000000804003981 */ /* 0x004ea8000c1e1100 */
[----:B------:R-:W3:Y:S04]  /*2cff0*/  LDL R4, [R1+0xf84] ;  /* 0x000f840001047983 */ /* 0x000ee80000100800 */
[----:B------:R-:W3:Y:S01]  /*2d000*/  LDL R5, [R1+0xf88] ;  /* 0x000f880001057983 */ /* 0x000ee20000100800 */
[----:B----4-:R-:W-:-:S02]  /*2d010*/  PRMT R7, RZ, 0x7610, R7 ;  /* 0x00007610ff077816 */ /* 0x010fc40000000007 */
[----:B------:R-:W-:Y:S01]  /*2d020*/  ISETP.GT.AND P1, PT, R2, 0x5d, PT ;  /* 0x0000005d0200780c */ /* 0x000fe20003f24270 */
[----:B--2---:R-:W-:Y:S01]  /*2d030*/  STL [R1+0x4c40], R0 ;  /* 0x004c400001007387 */ /* 0x004fe20000100800 */
[----:B---3--:R-:W-:-:S04]  /*2d040*/  @P0 LOP3.LUT R5, R5, R4, RZ, 0x3c, !PT ;  /* 0x0000000405050212 */ /* 0x008fc800078e3cff */
[----:B------:R-:W-:-:S04]  /*2d050*/  @P0 LOP3.LUT R4, R5, R4, RZ, 0x3c, !PT ;  /* 0x0000000405040212 */ /* 0x000fc800078e3cff */
[----:B------:R-:W-:-:S05]  /*2d060*/  @P0 LOP3.LUT R5, R5, R4, RZ, 0x3c, !PT ;  /* 0x0000000405050212 */ /* 0x000fca00078e3cff */
[----:B------:R0:W2:Y:S04]  /*2d070*/  @P0 LDG.E.U8 R7, desc[UR8][R4.64] ;  /* 0x0000000804070981 */ /* 0x0000a8000c1e1100 */
[----:B------:R-:W3:Y:S01]  /*2d080*/  LDL R5, [R1+0xf7c] ;  /* 0x000f7c0001057983 */ /* 0x000ee20000100800 */
[----:B------:R-:W-:Y:S01]  /*2d090*/  PRMT R8, RZ, 0x7610, R8 ;  /* 0x00007610ff087816 */ /* 0x000fe20000000008 */
[----:B0-----:R-:W-:Y:S02]  /*2d0a0*/  @P1 IMAD.MOV.U32 R4, RZ, RZ, R9 ;  /* 0x000000ffff041224 */ /* 0x001fe400078e0009 */
[----:B--2---:R0:W-:Y:S01]  /*2d0b0*/  STL [R1+0x28], R7 ;  /* 0x0000280701007387 */ /* 0x0041e20000100800 */
[----:B------:R-:W-:Y:S02]  /*2d0c0*/  ISETP.GT.AND P2, PT, R2, 0x60, PT ;  /* 0x000000600200780c */ /* 0x000fe40003f44270 */
[----:B------:R-:W-:Y:S01]  /*2d0d0*/  PRMT R24, RZ, 0x7610, R24 ;  /* 0x00007610ff187816 */ /* 0x000fe20000000018 */
[----:B------:R-:W2:Y:S04]  /*2d0e0*/  LDL R9, [R1+0xedc] ;  /* 0x000edc0001097983 */ /* 0x000ea80000100800 */
[----:B---3--:R1:W3:Y:S04]  /*2d0f0*/  @P1 LDG.E.U8 R8, desc[UR8][R4.64] ;  /* 0x0000000804081981 */ /* 0x0082e8000c1e1100 */
[----:B0-----:R-:W4:Y:S04]  /*2d100*/  LDL R7, [R1+0xee8] ;  /* 0x000ee80001077983 */ /* 0x001f280000100800 */
[----:B------:R-:W1:Y:S04]  /*2d110*/  LDL R4, [R1+0xf64] ;  /* 0x000f640001047983 */ /* 0x000e680000100800 */
[----:B------:R-:W1:Y:S02]  /*2d120*/  LDL R5, [R1+0xf68] ;  /* 0x000f680001057983 */ /* 0x000e640000100800 */
[----:B-1----:R-:W-:-:S04]  /*2d130*/  @P2 LOP3.LUT R5, R5, R4, RZ, 0x3c, !PT ;  /* 0x0000000405052212 */ /* 0x002fc800078e3cff */
[----:B------:R-:W-:-:S04]  /*2d140*/  @P2 LOP3.LUT R4, R5, R4, RZ, 0x3c, !PT ;  /* 0x0000000405042212 */ /* 0x000fc800078e3cff */
[----:B------:R-:W-:-:S05]  /*2d150*/  @P2 LOP3.LUT R5, R5, R4, RZ, 0x3c, !PT ;  /* 0x0000000405052212 */ /* 0x000fca00078e3cff */
[----:B------:R-:W2:Y:S04]  /*2d160*/  @P2 LDG.E.U8 R24, desc[UR8][R4.64] ;  /* 0x0000000804182981 */ /* 0x000ea8000c1e1100 */
[----:B---3--:R0:W-:Y:S04]  /*2d170*/  STL [R1+0x24], R8 ;  /* 0x0000240801007387 */ /* 0x0081e80000100800 */
[----:B0-----:R-:W3:Y:S01]  /*2d180*/  LDL R8, [R1+0xee0] ;  /* 0x000ee00001087983 */ /* 0x001ee20000100800 */
[----:B------:R-:W-:-:S03]  /*2d190*/  ISETP.GT.AND P3, PT, R2, 0x61, PT ;  /* 0x000000610200780c */ /* 0x000fc60003f64270 */
[----:B--2---:R0:W-:Y:S04]  /*2d1a0*/  STL [R1+0x20], R24 ;  /* 0x0000201801007387 */ /* 0x0041e80000100800 */
[----:B0-----:R-:W2:Y:S04]  /*2d1b0*/  LDL.LU R24, [R1+0x4c6c] ;  /* 0x004c6c0001187983 */ /* 0x001ea80000300800 */
[----:B------:R-:W2:Y:S01]  /*2d1c0*/  LDL R5, [R1+0xf5c] ;  /* 0x000f5c0001057983 */ /* 0x000ea20000100800 */
[----:B------:R-:W-:Y:S01]  /*2d1d0*/  PRMT R25, RZ, 0x7610, R25 ;  /* 0x00007610ff197816 */ /* 0x000fe20000000019 */
[----:B------:R-:W-:-:S02]  /*2d1e0*/  @P3 IMAD.MOV.U32 R4, RZ, RZ, R11 ;  /* 0x000000ffff043224 */ /* 0x000fc400078e000b */
[----:B------:R-:W3:Y:S04]  /*2d1f0*/  LDL R11, [R1+0xf58] ;  /* 0x000f5800010b7983 */ /* 0x000ee80000100800 */
[----:B--2---:R-:W2:Y:S01]  /*2d200*/  @P3 LDG.E.U8 R25, desc[UR8][R4.64] ;  /* 0x0000000804193981 */ /* 0x004ea2000c1e1100 */
[C---:B------:R-:W-:Y:S02]  /*2d210*/  ISETP.GT.AND P4, PT, R2.reuse, 0x70, PT ;  /* 0x000000700200780c */ /* 0x040fe40003f84270 */
[----:B------:R-:W-:Y:S01]  /*2d220*/  PRMT R26, RZ, 0x7610, R26 ;  /* 0x00007610ff1a7816 */ /* 0x000fe2000000001a */
[----:B--2---:R0:W-:Y:S04]  /*2d230*/  STL [R1+0x1c], R25 ;  /* 0x00001c1901007387 */ /* 0x0041e80000100800 */
[----:B0-----:R-:W2:Y:S04]  /*2d240*/  LDL.LU R25, [R1+0x4c68] ;  /* 0x004c680001197983 */ /* 0x001ea80000300800 */
[----:B------:R-:W2:Y:S02]  /*2d250*/  LDL R5, [R1+0xee4] ;  /* 0x000ee40001057983 */ /* 0x000ea40000100800 */
[----:B----4-:R-:W-:Y:S01]  /*2d260*/  @P4 IMAD.MOV.U32 R4, RZ, RZ, R7 ;  /* 0x000000ffff044224 */ /* 0x010fe200078e0007 */
[----:B------:R-:W-:Y:S01]  /*2d270*/  ISETP.GT.AND P5, PT, R2, 0x71, PT ;  /* 0x000000710200780c */ /* 0x000fe20003fa4270 */
[----:B------:R-:W4:Y:S04]  /*2d280*/  LDL R7, [R1+0xf50] ;  /* 0x000f500001077983 */ /* 0x000f280000100800 */
[----:B--2---:R3:W2:Y:S01]  /*2d290*/  @P4 LDG.E.U8 R26, desc[UR8][R4.64] ;  /* 0x00000008041a4981 */ /* 0x0046a2000c1e1100 */
[----:B------:R-:W-:-:S07]  /*2d2a0*/  PRMT R17, RZ, 0x7610, R17 ;  /* 0x00007610ff117816 */ /* 0x000fce0000000011 */
[----:B---3--:R-:W-:Y:S02]  /*2d2b0*/  @P5 IMAD.MOV.U32 R4, RZ, RZ, R8 ;  /* 0x000000ffff045224 */ /* 0x008fe400078e0008 */
[----:B------:R-:W-:-:S05]  /*2d2c0*/  @P5 IMAD.MOV.U32 R5, RZ, RZ, R9 ;  /* 0x000000ffff055224 */ /* 0x000fca00078e0009 */
[----:B------:R0:W3:Y:S04]  /*2d2d0*/  @P5 LDG.E.U8 R17, desc[UR8][R4.64] ;  /* 0x0000000804115981 */ /* 0x0000e8000c1e1100 */
[----:B--2---:R1:W-:Y:S01]  /*2d2e0*/  STL [R1+0x4c60], R26 ;  /* 0x004c601a01007387 */ /* 0x0043e20000100800 */
[----:B------:R-:W-:Y:S02]  /*2d2f0*/  ISETP.GT.AND P0, PT, R2, 0x62, PT ;  /* 0x000000620200780c */ /* 0x000fe40003f04270 */
[----:B------:R-:W-:Y:S01]  /*2d300*/  PRMT R10, RZ, 0x7610, R10 ;  /* 0x00007610ff0a7816 */ /* 0x000fe2000000000a */
[----:B------:R-:W2:Y:S04]  /*2d310*/  LDL R9, [R1+0xed4] ;  /* 0x000ed40001097983 */ /* 0x000ea80000100800 */
[----:B------:R-:W2:Y:S04]  /*2d320*/  LDL R8, [R1+0xed8] ;  /* 0x000ed80001087983 */ /* 0x000ea80000100800 */
[----:B-1----:R-:W2:Y:S02]  /*2d330*/  LDL R26, [R1+0xf54] ;  /* 0x000f5400011a7983 */ /* 0x002ea40000100800 */
[----:B0-----:R-:W-:-:S02]  /*2d340*/  @P0 IMAD.MOV.U32 R4, RZ, RZ, R11 ;  /* 0x000000ffff040224 */ /* 0x001fc400078e000b */
[----:B---3--:R0:W-:Y:S01]  /*2d350*/  STL [R1+0x4c64], R17 ;  /* 0x004c641101007387 */ /* 0x0081e20000100800 */
[----:B------:R-:W-:Y:S02]  /*2d360*/  ISETP.GT.AND P1, PT, R2, 0x63, PT ;  /* 0x000000630200780c */ /* 0x000fe40003f24270 */
[----:B------:R-:W-:Y:S01]  /*2d370*/  PRMT R6, RZ, 0x7610, R6 ;  /* 0x00007610ff067816 */ /* 0x000fe20000000006 */
[----:B------:R-:W3:Y:S04]  /*2d380*/  LDL R11, [R1+0xf44] ;  /* 0x000f4400010b7983 */ /* 0x000ee80000100800 */
[----:B0-----:R-:W3:Y:S01]  /*2d390*/  LDL R17, [R1+0xed0] ;  /* 0x000ed00001117983 */ /* 0x001ee20000100800 */
[----:B--2---:R-:W-:-:S03]  /*2d3a0*/  @P0 IMAD.MOV.U32 R5, RZ, RZ, R26 ;  /* 0x000000ffff050224 */ /* 0x004fc600078e001a */
[----:B------:R-:W2:Y:S04]  /*2d3b0*/  LDL R26, [R1+0xecc] ;  /* 0x000ecc00011a7983 */ /* 0x000ea80000100800 */
[----:B------:R4:W2:Y:S04]  /*2d3c0*/  @P0 LDG.E.U8 R10, desc[UR8][R4.64] ;  /* 0x00000008040a0981 */ /* 0x0008a8000c1e1100 */
[----:B------:R-:W2:Y:S01]  /*2d3d0*/  LDL R5, [R1+0xf4c] ;  /* 0x000f4c0001057983 */ /* 0x000ea20000100800 */
[----:B----4-:R-:W-:-:S05]  /*2d3e0*/  @P1 IMAD.MOV.U32 R4, RZ, RZ, R7 ;  /* 0x000000ffff041224 */ /* 0x010fca00078e0007 */
[----:B--2---:R-:W2:Y:S04]  /*2d3f0*/  @P1 LDG.E.U8 R6, desc[UR8][R4.64] ;  /* 0x0000000804061981 */ /* 0x004ea8000c1e1100 */
[----:B------:R0:W-:Y:S04]  /*2d400*/  STL [R1+0x18], R10 ;  /* 0x0000180a01007387 */ /* 0x0001e80000100800 */
[----:B------:R-:W4:Y:S04]  /*2d410*/  LDL R7, [R1+0xf3c] ;  /* 0x000f3c0001077983 */ /* 0x000f280000100800 */
[----:B0-----:R-:W3:Y:S01]  /*2d420*/  LDL R10, [R1+0xf48] ;  /* 0x000f4800010a7983 */ /* 0x001ee20000100800 */
[----:B------:R-:W-:-:S02]  /*2d430*/  ISETP.GT.AND P2, PT, R2, 0x72, PT ;  /* 0x000000720200780c */ /* 0x000fc40003f44270 */
[----:B------:R-:W-:Y:S02]  /*2d440*/  ISETP.GT.AND P3, PT, R2, 0x73, PT ;  /* 0x000000730200780c */ /* 0x000fe40003f64270 */
[----:B------:R-:W-:Y:S01]  /*2d450*/  PRMT R16, RZ, 0x7610, R16 ;  /* 0x00007610ff107816 */ /* 0x000fe20000000010 */
[----:B--2---:R0:W-:Y:S04]  /*2d460*/  STL [R1+0x14], R6 ;  /* 0x0000140601007387 */ /* 0x0041e80000100800 */
[----:B0-----:R-:W4:Y:S04]  /*2d470*/  LDL R6, [R1+0xf40] ;  /* 0x000f400001067983 */ /* 0x001f280000100800 */
[----:B------:R-:W-:-:S02]  /*2d480*/  @P2 IMAD.MOV.U32 R4, RZ, RZ, R8 ;  /* 0x000000ffff042224 */ /* 0x000fc400078e0008 */
[----:B------:R-:W-:Y:S01]  /*2d490*/  @P2 IMAD.MOV.U32 R5, RZ, RZ, R9 ;  /* 0x000000ffff052224 */ /* 0x000fe200078e0009 */
[----:B------:R-:W2:Y:S04]  /*2d4a0*/  LDL R8, [R1+0xec8] ;  /* 0x000ec80001087983 */ /* 0x000ea80000100800 */
[----:B------:R-:W2:Y:S01]  /*2d4b0*/  LDL R9, [R1+0xec4] ;  /* 0x000ec40001097983 */ /* 0x000ea20000100800 */
[C---:B------:R-:W-:Y:S02]  /*2d4c0*/  ISETP.GT.AND P0, PT, R2.reuse, 0x64, PT ;  /* 0x000000640200780c */ /* 0x040fe40003f04270 */
[----:B------:R-:W-:Y:S01]  /*2d4d0*/  PRMT R3, RZ, 0x7610, R3 ;  /* 0x00007610ff037816 */ /* 0x000fe20000000003 */
[----:B------:R3:W2:Y:S01]  /*2d4e0*/  @P2 LDG.E.U8 R16, desc[UR8][R4.64] ;  /* 0x0000000804102981 */ /* 0x0006a2000c1e1100 */
[----:B------:R-:W-:-:S02]  /*2d4f0*/  ISETP.GT.AND P1, PT, R2, 0x65, PT ;  /* 0x000000650200780c */ /* 0x000fc40003f24270 */
[----:B------:R-:W-:Y:S01]  /*2d500*/  PRMT R15, RZ, 0x7610, R15 ;  /* 0x00007610ff0f7816 */ /* 0x000fe2000000000f */
[----:B---3--:R-:W-:Y:S02]  /*2d510*/  @P3 IMAD.MOV.U32 R4, RZ, RZ, R17 ;  /* 0x000000ffff043224 */ /* 0x008fe400078e0011 */
[----:B------:R-:W-:Y:S01]  /*2d520*/  @P3 IMAD.MOV.U32 R5, RZ, RZ, R26 ;  /* 0x000000ffff053224 */ /* 0x000fe200078e001a */
[----:B------:R-:W-:-:S04]  /*2d530*/  PRMT R12, RZ, 0x7610, R12 ;  /* 0x00007610ff0c7816 */ /* 0x000fc8000000000c */
[----:B------:R0:W3:Y:S02]  /*2d540*/  @P3 LDG.E.U8 R3, desc[UR8][R4.64] ;  /* 0x0000000804033981 */ /* 0x0000e4000c1e1100 */
[----:B0-----:R-:W-:Y:S02]  /*2d550*/  @P0 IMAD.MOV.U32 R4, RZ, RZ, R10 ;  /* 0x000000ffff040224 */ /* 0x001fe400078e000a */
[----:B------:R-:W-:Y:S01]  /*2d560*/  @P0 IMAD.MOV.U32 R5, RZ, RZ, R11 ;  /* 0x000000ffff050224 */ /* 0x000fe200078e000b */
[----:B------:R-:W-:Y:S01]  /*2d570*/  ISETP.GT.AND P2, PT, R2, 0x74, PT ;  /* 0x000000740200780c */ /* 0x000fe20003f44270 */
[----:B------:R-:W3:Y:S04]  /*2d580*/  LDL R11, [R1+0xebc] ;  /* 0x000ebc00010b7983 */ /* 0x000ee80000100800 */
[----:B------:R0:W3:Y:S04]  /*2d590*/  @P0 LDG.E.U8 R15, desc[UR8][R4.64] ;  /* 0x00000008040f0981 */ /* 0x0000e8000c1e1100 */
[----:B------:R-:W3:Y:S04]  /*2d5a0*/  LDL R10, [R1+0xec0] ;  /* 0x000ec000010a7983 */ /* 0x000ee80000100800 */
[----:B----4-:R2:W4:Y:S01]  /*2d5b0*/  @P1 LDG.E.U8 R12, desc[UR8][R6.64] ;  /* 0x00000008060c1981 */ /* 0x010522000c1e1100 */
[----:B0-----:R-:W-:Y:S01]  /*2d5c0*/  PRMT R4, RZ, 0x7610, R4 ;  /* 0x00007610ff047816 */ /* 0x001fe20000000004 */
[----:B--2---:R-:W-:-:S02]  /*2d5d0*/  @P2 IMAD.MOV.U32 R6, RZ, RZ, R8 ;  /* 0x000000ffff062224 */ /* 0x004fc400078e0008 */
[----:B------:R-:W-:-:S05]  /*2d5e0*/  @P2 IMAD.MOV.U32 R7, RZ, RZ, R9 ;  /* 0x000000ffff072224 */ /* 0x000fca00078e0009 */
[----:B------:R-:W2:Y:S04]  /*2d5f0*/  @P2 LDG.E.U8 R4, desc[UR8][R6.64] ;  /* 0x0000000806042981 */ /* 0x000ea8000c1e1100 */
[----:B---3--:R0:W-:Y:S04]  /*2d600*/  STL [R1+0x10], R15 ;  /* 0x0000100f01007387 */ /* 0x0081e80000100800 */
[----:B0-----:R-:W3:Y:S04]  /*2d610*/  LDL R15, [R1+0xf34] ;  /* 0x000f3400010f7983 */ /* 0x001ee80000100800 */
[----:B----4-:R0:W-:Y:S04]  /*2d620*/  STL [R1+0xc], R12 ;  /* 0x00000c0c01007387 */ /* 0x0101e80000100800 */
[----:B------:R-:W4:Y:S04]  /*2d630*/  LDL R9, [R1+0xf2c] ;  /* 0x000f2c0001097983 */ /* 0x000f280000100800 */
[----:B------:R-:W4:Y:S01]  /*2d640*/  LDL R8, [R1+0xf30] ;  /* 0x000f300001087983 */ /* 0x000f220000100800 */
[----:B------:R-:W-:-:S03]  /*2d650*/  ISETP.GT.AND P3, PT, R2, 0x75, PT ;  /* 0x000000750200780c */ /* 0x000fc60003f64270 */
[----:B0-----:R-:W3:Y:S01]  /*2d660*/  LDL R12, [R1+0xf38] ;  /* 0x000f3800010c7983 */ /* 0x001ee20000100800 */
[----:B------:R-:W-:-:S03]  /*2d670*/  PRMT R5, RZ, 0x7610, R5 ;  /* 0x00007610ff057816 */ /* 0x000fc60000000005 */
[----:B--2---:R0:W-:Y:S06]  /*2d680*/  STL [R1+0x4c48], R4 ;  /* 0x004c480401007387 */ /* 0x0041ec0000100800 */
[----:B------:R-:W-:Y:S02]  /*2d690*/  @P3 IMAD.MOV.U32 R6, RZ, RZ, R10 ;  /* 0x000000ffff063224 */ /* 0x000fe400078e000a */
[----:B------:R-:W-:Y:S01]  /*2d6a0*/  @P3 IMAD.MOV.U32 R7, RZ, RZ, R11 ;  /* 0x000000ffff073224 */ /* 0x000fe200078e000b */
[----:B------:R-:W2:Y:S04]  /*2d6b0*/  LDL R10, [R1+0xeb8] ;  /* 0x000eb800010a7983 */ /* 0x000ea80000100800 */
[----:B------:R-:W2:Y:S04]  /*2d6c0*/  LDL R11, [R1+0xeb4] ;  /* 0x000eb400010b7983 */ /* 0x000ea80000100800 */
[----:B------:R3:W2:Y:S01]  /*2d6d0*/  @P3 LDG.E.U8 R5, desc[UR8][R6.64] ;  /* 0x0000000806053981 */ /* 0x0006a2000c1e1100 */
[----:B------:R-:W-:-:S02]  /*2d6e0*/  ISETP.GT.AND P1, PT, R2, 0x67, PT ;  /* 0x000000670200780c */ /* 0x000fc40003f24270 */
[----:B------:R-:W-:Y:S02]  /*2d6f0*/  PRMT R13, RZ, 0x7610, R13 ;  /* 0x00007610ff0d7816 */ /* 0x000fe4000000000d */
[C---:B------:R-:W-:Y:S02]  /*2d700*/  ISETP.GT.AND P0, PT, R2.reuse, 0x66, PT ;  /* 0x000000660200780c */ /* 0x040fe40003f04270 */
[----:B------:R-:W-:-:S07]  /*2d710*/  ISETP.GT.AND P2, PT, R2, 0x76, PT ;  /* 0x000000760200780c */ /* 0x000fce0003f44270 */
[----:B----4-:R2:W4:Y:S01]  /*2d720*/  @P1 LDG.E.U8 R13, desc[UR8][R8.64] ;  /* 0x00000008080d1981 */ /* 0x010522000c1e1100 */
[----:B------:R-:W-:-:S03]  /*2d730*/  PRMT R14, RZ, 0x7610, R14 ;  /* 0x00007610ff0e7816 */ /* 0x000fc6000000000e */
[----:B---3--:R-:W-:Y:S02]  /*2d740*/  @P0 IMAD.MOV.U32 R7, RZ, RZ, R15 ;  /* 0x000000ffff070224 */ /* 0x008fe400078e000f */
[----:B------:R-:W-:-:S05]  /*2d750*/  @P0 IMAD.MOV.U32 R6, RZ, RZ, R12 ;  /* 0x000000ffff060224 */ /* 0x000fca00078e000c */
[----:B------:R1:W3:Y:S01]  /*2d760*/  @P0 LDG.E.U8 R14, desc[UR8][R6.64] ;  /* 0x00000008060e0981 */ /* 0x0002e2000c1e1100 */
[----:B--2---:R-:W-:Y:S01]  /*2d770*/  @P2 IMAD.MOV.U32 R8, RZ, RZ, R10 ;  /* 0x000000ffff082224 */ /* 0x004fe200078e000a */
[----:B-1----:R-:W-:Y:S01]  /*2d780*/  PRMT R6, RZ, 0x7610, R6 ;  /* 0x00007610ff067816 */ /* 0x002fe20000000006 */
[----:B------:R-:W-:Y:S01]  /*2d790*/  @P2 IMAD.MOV.U32 R9, RZ, RZ, R11 ;  /* 0x000000ffff092224 */ /* 0x000fe200078e000b */
[----:B------:R1:W-:Y:S04]  /*2d7a0*/  STL [R1+0x4c4c], R5 ;  /* 0x004c4c0501007387 */ /* 0x0003e80000100800 */
[----:B------:R-:W2:Y:S04]  /*2d7b0*/  LDL R12, [R1+0xeac] ;  /* 0x000eac00010c7983 */ /* 0x000ea80000100800 */
[----:B0-----:R-:W3:Y:S04]  /*2d7c0*/  LDL R4, [R1+0xeb0] ;  /* 0x000eb00001047983 */ /* 0x001ee80000100800 */
[----:B------:R2:W3:Y:S04]  /*2d7d0*/  @P2 LDG.E.U8 R6, desc[UR8][R8.64] ;  /* 0x0000000808062981 */ /* 0x0004e8000c1e1100 */
[----:B-1----:R-:W3:Y:S04]  /*2d7e0*/  LDL R5, [R1+0xf28] ;  /* 0x000f280001057983 */ /* 0x002ee80000100800 */
[----:B----4-:R0:W-:Y:S04]  /*2d7f0*/  STL [R1+0x4], R13 ;  /* 0x0000040d01007387 */ /* 0x0101e80000100800 */
[----:B------:R-:W4:Y:S04]  /*2d800*/  LDL R11, [R1+0xf1c] ;  /* 0x000f1c00010b7983 */ /* 0x000f280000100800 */
[----:B------:R-:W4:Y:S04]  /*2d810*/  LDL R10, [R1+0xf20] ;  /* 0x000f2000010a7983 */ /* 0x000f280000100800 */
[----:B0-----:R-:W4:Y:S01]  /*2d820*/  LDL R13, [R1+0xf24] ;  /* 0x000f2400010d7983 */ /* 0x001f220000100800 */
[----:B------:R-:W-:-:S02]  /*2d830*/  ISETP.GT.AND P3, PT, R2, 0x77, PT ;  /* 0x000000770200780c */ /* 0x000fc40003f64270 */
[----:B------:R-:W-:Y:S02]  /*2d840*/  PRMT R7, RZ, 0x7610, R7 ;  /* 0x00007610ff077816 */ /* 0x000fe40000000007 */
[----:B------:R-:W-:-:S09]  /*2d850*/  ISETP.GT.AND P0, PT, R2, 0x68, PT ;  /* 0x000000680200780c */ /* 0x000fd20003f04270 */
[----:B--2---:R-:W-:Y:S02]  /*2d860*/  @P3 IMAD.MOV.U32 R9, RZ, RZ, R12 ;  /* 0x000000ffff093224 */ /* 0x004fe400078e000c */
[----:B---3--:R-:W-:Y:S01]  /*2d870*/  @P3 IMAD.MOV.U32 R8, RZ, RZ, R4 ;  /* 0x000000ffff083224 */ /* 0x008fe200078e0004 */
[----:B------:R0:W-:Y:S04]  /*2d880*/  STL [R1+0x4c50], R6 ;  /* 0x004c500601007387 */ /* 0x0001e80000100800 */
[----:B------:R-:W2:Y:S04]  /*2d890*/  LDL R12, [R1+0xea4] ;  /* 0x000ea400010c7983 */ /* 0x000ea80000100800 */
[----:B------:R-:W3:Y:S04]  /*2d8a0*/  LDL R4, [R1+0xea8] ;  /* 0x000ea80001047983 */ /* 0x000ee80000100800 */
[----:B------:R1:W3:Y:S01]  /*2d8b0*/  @P3 LDG.E.U8 R7, desc[UR8][R8.64] ;  /* 0x0000000808073981 */ /* 0x0002e2000c1e1100 */
[----:B------:R-:W-:Y:S01]  /*2d8c0*/  PRMT R0, RZ, 0x7610, R0 ;  /* 0x00007610ff007816 */ /* 0x000fe20000000000 */
[----:B-1----:R-:W-:Y:S01]  /*2d8d0*/  @P0 IMAD.MOV.U32 R8, RZ, RZ, R5 ;  /* 0x000000ffff080224 */ /* 0x002fe200078e0005 */
[----:B------:R-:W-:Y:S01]  /*2d8e0*/  ISETP.GT.AND P1, PT, R2, 0x69, PT ;  /* 0x000000690200780c */ /* 0x000fe20003f24270 */
[----:B----4-:R-:W-:-:S05]  /*2d8f0*/  @P0 IMAD.MOV.U32 R9, RZ, RZ, R13 ;  /* 0x000000ffff090224 */ /* 0x010fca00078e000d */
[----:B------:R1:W4:Y:S01]  /*2d900*/  @P0 LDG.E.U8 R0, desc[UR8][R8.64] ;  /* 0x0000000808000981 */ /* 0x000322000c1e1100 */
[----:B------:R-:W-:-:S06]  /*2d910*/  PRMT R29, RZ, 0x7610, R29 ;  /* 0x00007610ff1d7816 */ /* 0x000fcc000000001d */
[----:B------:R2:W4:Y:S01]  /*2d920*/  @P1 LDG.E.U8 R29, desc[UR8][R10.64] ;  /* 0x000000080a1d1981 */ /* 0x000522000c1e1100 */
[----:B------:R-:W-:Y:S02]  /*2d930*/  ISETP.GT.AND P2, PT, R2, 0x78, PT ;  /* 0x000000780200780c */ /* 0x000fe40003f44270 */
[----:B-1----:R-:W-:-:S11]  /*2d940*/  PRMT R8, RZ, 0x7610, R8 ;  /* 0x00007610ff087816 */ /* 0x002fd60000000008 */
[----:B--2---:R-:W-:Y:S02]  /*2d950*/  @P2 IMAD.MOV.U32 R11, RZ, RZ, R12 ;  /* 0x000000ffff0b2224 */ /* 0x004fe400078e000c */
[----:B---3--:R-:W-:Y:S01]  /*2d960*/  @P2 IMAD.MOV.U32 R10, RZ, RZ, R4 ;  /* 0x000000ffff0a2224 */ /* 0x008fe200078e0004 */
[----:B------:R-:W-:Y:S04]  /*2d970*/  STL [R1+0x4c54], R7 ;  /* 0x004c540701007387 */ /* 0x000fe80000100800 */
[----:B0-----:R-:W2:Y:S04]  /*2d980*/  LDL R6, [R1+0xe9c] ;  /* 0x000e9c0001067983 */ /* 0x001ea80000100800 */
[----:B------:R-:W3:Y:S04]  /*2d990*/  LDL R5, [R1+0xea0] ;  /* 0x000ea00001057983 */ /* 0x000ee80000100800 */
[----:B------:R-:W2:Y:S04]  /*2d9a0*/  @P2 LDG.E.U8 R8, desc[UR8][R10.64] ;  /* 0x000000080a082981 */ /* 0x000ea8000c1e1100 */
[----:B----4-:R-:W-:Y:S04]  /*2d9b0*/  STL [R1+0x4c44], R0 ;  /* 0x004c440001007387 */ /* 0x010fe80000100800 */
[----:B------:R0:W-:Y:S04]  /*2d9c0*/  STL [R1+0x8], R14 ;  /* 0x0000080e01007387 */ /* 0x0001e80000100800 */
[----:B------:R-:W4:Y:S04]  /*2d9d0*/  LDL R13, [R1+0xf18] ;  /* 0x000f1800010d7983 */ /* 0x000f280000100800 */
[----:B0-----:R-:W4:Y:S04]  /*2d9e0*/  LDL R14, [R1+0xf14] ;  /* 0x000f1400010e7983 */ /* 0x001f280000100800 */
[----:B------:R-:W-:Y:S04]  /*2d9f0*/  STL [R1+0x4c58], R29 ;  /* 0x004c581d01007387 */ /* 0x000fe80000100800 */
[----:B------:R-:W4:Y:S04]  /*2da00*/  LDL R12, [R1+0xf0c] ;  /* 0x000f0c00010c7983 */ /* 0x000f280000100800 */
[----:B------:R-:W4:Y:S04]  /*2da10*/  LDL R7, [R1+0xf10] ;  /* 0x000f100001077983 */ /* 0x000f280000100800 */
[----:B------:R-:W4:Y:S04]  /*2da20*/  LDL R4, [R1+0xe94] ;  /* 0x000e940001047983 */ /* 0x000f280000100800 */
[----:B------:R-:W4:Y:S01]  /*2da30*/  LDL R0, [R1+0xe98] ;  /* 0x000e980001007983 */ /* 0x000f220000100800 */
[----:B------:R-:W-:-:S02]  /*2da40*/  ISETP.GT.AND P3, PT, R2, 0x79, PT ;  /* 0x000000790200780c */ /* 0x000fc40003f64270 */
[C---:B------:R-:W-:Y:S01]  /*2da50*/  ISETP.GT.AND P0, PT, R2.reuse, 0x6a, PT ;  /* 0x0000006a0200780c */ /* 0x040fe20003f04270 */
[----:B--2---:R0:W-:Y:S10]  /*2da60*/  STL [R1+0x4c5c], R8 ;  /* 0x004c5c0801007387 */ /* 0x0041f40000100800 */
[----:B---3--:R-:W-:Y:S01]  /*2da70*/  @P3 IMAD.MOV.U32 R10, RZ, RZ, R5 ;  /* 0x000000ffff0a3224 */ /* 0x008fe200078e0005 */
[----:B------:R-:W-:Y:S01]  /*2da80*/  PRMT R9, RZ, 0x7610, R9 ;  /* 0x00007610ff097816 */ /* 0x000fe20000000009 */
[----:B------:R-:W-:Y:S01]  /*2da90*/  @P3 IMAD.MOV.U32 R11, RZ, RZ, R6 ;  /* 0x000000ffff0b3224 */ /* 0x000fe200078e0006 */
[----:B------:R-:W2:Y:S04]  /*2daa0*/  LDL R5, [R1+0xe90] ;  /* 0x000e900001057983 */ /* 0x000ea80000100800 */
[----:B------:R-:W3:Y:S04]  /*2dab0*/  LDL R6, [R1+0xe8c] ;  /* 0x000e8c0001067983 */ /* 0x000ee80000100800 */
[----:B------:R4:W2:Y:S04]  /*2dac0*/  @P3 LDG.E.U8 R9, desc[UR8][R10.64] ;  /* 0x000000080a093981 */ /* 0x0008a8000c1e1100 */
[----:B------:R-:W2:Y:S01]  /*2dad0*/  LDL R15, [R1+0xf04] ;  /* 0x000f0400010f7983 */ /* 0x000ea20000100800 */
[----:B------:R-:W-:-:S02]  /*2dae0*/  ISETP.GT.AND P1, PT, R2, 0x6b, PT ;  /* 0x0000006b0200780c */ /* 0x000fc40003f24270 */
[----:B------:R-:W-:Y:S01]  /*2daf0*/  ISETP.GT.AND P2, PT, R2, 0x7a, PT ;  /* 0x0000007a0200780c */ /* 0x000fe20003f44270 */
[----:B0-----:R-:W3:Y:S01]  /*2db00*/  LDL R8, [R1+0xe84] ;  /* 0x000e840001087983 */ /* 0x001ee20000100800 */
[----:B----4-:R-:W-:-:S03]  /*2db10*/  @P0 IMAD.MOV.U32 R11, RZ, RZ, R14 ;  /* 0x000000ffff0b0224 */ /* 0x010fc600078e000e */
[----:B------:R-:W4:Y:S01]  /*2db20*/  LDL R14, [R1+0xf08] ;  /* 0x000f0800010e7983 */ /* 0x000f220000100800 */
[----:B------:R-:W-:Y:S01]  /*2db30*/  @P0 IMAD.MOV.U32 R10, RZ, RZ, R13 ;  /* 0x000000ffff0a0224 */ /* 0x000fe200078e000d */
[----:B------:R-:W-:-:S04]  /*2db40*/  PRMT R27, RZ, 0x7610, R27 ;  /* 0x00007610ff1b7816 */ /* 0x000fc8000000001b */
[----:B------:R-:W-:Y:S02]  /*2db50*/  @P1 IMAD.MOV.U32 R13, RZ, RZ, R12 ;  /* 0x000000ffff0d1224 */ /* 0x000fe400078e000c */
[----:B------:R-:W-:Y:S01]  /*2db60*/  @P1 IMAD.MOV.U32 R12, RZ, RZ, R7 ;  /* 0x000000ffff0c1224 */ /* 0x000fe200078e0007 */
[----:B------:R-:W-:Y:S01]  /*2db70*/  PRMT R28, RZ, 0x7610, R28 ;  /* 0x00007610ff1c7816 */ /* 0x000fe2000000001c */
[----:B------:R-:W4:Y:S04]  /*2db80*/  LDL R7, [R1+0xe88] ;  /* 0x000e880001077983 */ /* 0x000f280000100800 */
[----:B------:R0:W4:Y:S01]  /*2db90*/  @P1 LDG.E.U8 R27, desc[UR8][R12.64] ;  /* 0x000000080c1b1981 */ /* 0x000122000c1e1100 */
[----:B------:R-:W-:-:S03]  /*2dba0*/  ISETP.GT.AND P3, PT, R2, 0x7b, PT ;  /* 0x0000007b0200780c */ /* 0x000fc60003f64270 */
[----:B------:R1:W4:Y:S01]  /*2dbb0*/  @P0 LDG.E.U8 R28, desc[UR8][R10.64] ;  /* 0x000000080a1c0981 */ /* 0x000322000c1e1100 */
[----:B0-----:R-:W-:Y:S02]  /*2dbc0*/  @P2 IMAD.MOV.U32 R12, RZ, RZ, R0 ;  /* 0x000000ffff0c2224 */ /* 0x001fe400078e0000 */
[----:B------:R-:W-:Y:S01]  /*2dbd0*/  @P2 IMAD.MOV.U32 R13, RZ, RZ, R4 ;  /* 0x000000ffff0d2224 */ /* 0x000fe200078e0004 */
[----:B------:R-:W4:Y:S04]  /*2dbe0*/  LDL R0, [R1+0xf00] ;  /* 0x000f000001007983 */ /* 0x000f280000100800 */
[----:B------:R-:W4:Y:S01]  /*2dbf0*/  LDL R4, [R1+0xefc] ;  /* 0x000efc0001047983 */ /* 0x000f220000100800 */
[----:B-1----:R-:W-:-:S06]  /*2dc00*/  PRMT R10, RZ, 0x7610, R10 ;  /* 0x00007610ff0a7816 */ /* 0x002fcc000000000a */
[----:B------:R2:W4:Y:S01]  /*2dc10*/  @P2 LDG.E.U8 R10, desc[UR8][R12.64] ;  /* 0x000000080c0a2981 */ /* 0x000522000c1e1100 */
[----:B------:R-:W-:Y:S01]  /*2dc20*/  ISETP.GT.AND P0, PT, R2, 0x6c, PT ;  /* 0x0000006c0200780c */ /* 0x000fe20003f04270 */
[----:B--2---:R-:W-:Y:S02]  /*2dc30*/  @P3 IMAD.MOV.U32 R12, RZ, RZ, R5 ;  /* 0x000000ffff0c3224 */ /* 0x004fe400078e0005 */
[----:B---3--:R-:W-:Y:S01]  /*2dc40*/  @P3 IMAD.MOV.U32 R13, RZ, RZ, R6 ;  /* 0x000000ffff0d3224 */ /* 0x008fe200078e0006 */
[----:B------:R-:W2:Y:S04]  /*2dc50*/  LDL R5, [R1+0xe80] ;  /* 0x000e800001057983 */ /* 0x000ea80000100800 */
[----:B------:R-:W3:Y:S01]  /*2dc60*/  LDL R6, [R1+0xe7c] ;  /* 0x000e7c0001067983 */ /* 0x000ee20000100800 */
[----:B------:R-:W-:-:S02]  /*2dc70*/  PRMT R11, RZ, 0x7610, R11 ;  /* 0x00007610ff0b7816 */ /* 0x000fc4000000000b */
[----:B------:R-:W-:-:S04]  /*2dc80*/  PRMT R22, RZ, 0x7610, R22 ;  /* 0x00007610ff167816 */ /* 0x000fc80000000016 */
[----:B------:R0:W2:Y:S02]  /*2dc90*/  @P3 LDG.E.U8 R11, desc[UR8][R12.64] ;  /* 0x000000080c0b3981 */ /* 0x0000a4000c1e1100 */
[----:B0-----:R-:W-:Y:S02]  /*2dca0*/  @P0 IMAD.MOV.U32 R13, RZ, RZ, R15 ;  /* 0x000000ffff0d0224 */ /* 0x001fe400078e000f */
[----:B----4-:R-:W-:-:S05]  /*2dcb0*/  @P0 IMAD.MOV.U32 R12, RZ, RZ, R14 ;  /* 0x000000ffff0c0224 */ /* 0x010fca00078e000e */
[----:B------:R0:W4:Y:S01]  /*2dcc0*/  @P0 LDG.E.U8 R22, desc[UR8][R12.64] ;  /* 0x000000080c160981 */ /* 0x000122000c1e1100 */
[C---:B------:R-:W-:Y:S02]  /*2dcd0*/  ISETP.GT.AND P1, PT, R2.reuse, 0x6d, PT ;  /* 0x0000006d0200780c */ /* 0x040fe40003f24270 */
[C---:B------:R-:W-:Y:S02]  /*2dce0*/  ISETP.GT.AND P2, PT, R2.reuse, 0x7c, PT ;  /* 0x0000007c0200780c */ /* 0x040fe40003f44270 */
[----:B------:R-:W-:Y:S02]  /*2dcf0*/  PRMT R20, RZ, 0x7610, R20 ;  /* 0x00007610ff147816 */ /* 0x000fe40000000014 */
[----:B------:R-:W-:Y:S02]  /*2dd00*/  ISETP.GT.AND P3, PT, R2, 0x7d, PT ;  /* 0x0000007d0200780c */ /* 0x000fe40003f64270 */
[----:B0-----:R-:W-:-:S05]  /*2dd10*/  PRMT R12, RZ, 0x7610, R12 ;  /* 0x00007610ff0c7816 */ /* 0x001fca000000000c */
[----:B------:R-:W-:Y:S02]  /*2dd20*/  @P1 IMAD.MOV.U32 R14, RZ, RZ, R0 ;  /* 0x000000ffff0e1224 */ /* 0x000fe400078e0000 */
[----:B------:R-:W-:-:S05]  /*2dd30*/  @P1 IMAD.MOV.U32 R15, RZ, RZ, R4 ;  /* 0x000000ffff0f1224 */ /* 0x000fca00078e0004 */
[----:B------:R0:W4:Y:S02]  /*2dd40*/  @P1 LDG.E.U8 R20, desc[UR8][R14.64] ;  /* 0x000000080e141981 */ /* 0x000124000c1e1100 */
[----:B0-----:R-:W-:Y:S02]  /*2dd50*/  @P2 IMAD.MOV.U32 R14, RZ, RZ, R7 ;  /* 0x000000ffff0e2224 */ /* 0x001fe400078e0007 */
[----:B------:R-:W-:-:S05]  /*2dd60*/  @P2 IMAD.MOV.U32 R15, RZ, RZ, R8 ;  /* 0x000000ffff0f2224 */ /* 0x000fca00078e0008 */
[----:B------:R2:W4:Y:S01]  /*2dd70*/  @P2 LDG.E.U8 R12, desc[UR8][R14.64] ;  /* 0x000000080e0c2981 */ /* 0x000522000c1e1100 */
[----:B------:R-:W-:Y:S01]  /*2dd80*/  PRMT R13, RZ, 0x7610, R13 ;  /* 0x00007610ff0d7816 */ /* 0x000fe2000000000d */
[----:B--2---:R-:W-:Y:S02]  /*2dd90*/  @P3 IMAD.MOV.U32 R14, RZ, RZ, R5 ;  /* 0x000000ffff0e3224 */ /* 0x004fe400078e0005 */
[----:B---3--:R-:W-:-:S05]  /*2dda0*/  @P3 IMAD.MOV.U32 R15, RZ, RZ, R6 ;  /* 0x000000ffff0f3224 */ /* 0x008fca00078e0006 */
[----:B------:R-:W2:Y:S04]  /*2ddb0*/  @P3 LDG.E.U8 R13, desc[UR8][R14.64] ;  /* 0x000000080e0d3981 */ /* 0x000ea8000c1e1100 */
[----:B----4-:R0:W-:Y:S04]  /*2ddc0*/  STL [R1+0x4c0c], R22 ;  /* 0x004c0c1601007387 */ /* 0x0101e80000100800 */
[----:B------:R-:W3:Y:S04]  /*2ddd0*/  LDL R4, [R1+0xf74] ;  /* 0x000f740001047983 */ /* 0x000ee80000100800 */
[----:B------:R-:W4:Y:S01]  /*2dde0*/  LDL R0, [R1+0xf78] ;  /* 0x000f780001007983 */ /* 0x000f220000100800 */
[----:B------:R-:W-:-:S03]  /*2ddf0*/  ISETP.GT.AND P0, PT, R2, 0x5e, PT ;  /* 0x0000005e0200780c */ /* 0x000fc60003f04270 */
[----:B------:R1:W-:Y:S04]  /*2de00*/  STL [R1+0x4c10], R20 ;  /* 0x004c101401007387 */ /* 0x0003e80000100800 */
[----:B------:R2:W-:Y:S04]  /*2de10*/  STL [R1+0x4c14], R12 ;  /* 0x004c140c01007387 */ /* 0x0005e80000100800 */
[----:B0-----:R-:W4:Y:S04]  /*2de20*/  LDL R22, [R1+0xf6c] ;  /* 0x000f6c0001167983 */ /* 0x001f280000100800 */
[----:B-1----:R-:W4:Y:S04]  /*2de30*/  LDL R20, [R1+0xf70] ;  /* 0x000f700001147983 */ /* 0x002f280000100800 */
[----:B------:R-:W4:Y:S04]  /*2de40*/  LDL R17, [R1+0xef4] ;  /* 0x000ef40001117983 */ /* 0x000f280000100800 */
[----:B--2---:R-:W2:Y:S04]  /*2de50*/  LDL R12, [R1+0xef8] ;  /* 0x000ef800010c7983 */ /* 0x004ea80000100800 */
[----:B------:R-:W-:Y:S04]  /*2de60*/  STL [R1+0x4c18], R13 ;  /* 0x004c180d01007387 */ /* 0x000fe80000100800 */
[----:B------:R-:W2:Y:S04]  /*2de70*/  LDL R8, [R1+0xeec] ;  /* 0x000eec0001087983 */ /* 0x000ea80000100800 */
[----:B------:R-:W2:Y:S04]  /*2de80*/  LDL R7, [R1+0xef0] ;  /* 0x000ef00001077983 */ /* 0x000ea80000100800 */
[----:B------:R-:W2:Y:S04]  /*2de90*/  LDL R6, [R1+0xe74] ;  /* 0x000e740001067983 */ /* 0x000ea80000100800 */
[----:B------:R-:W2:Y:S01]  /*2dea0*/  LDL R5, [R1+0xe78] ;  /* 0x000e780001057983 */ /* 0x000ea20000100800 */
[----:B---3--:R-:W-:-:S03]  /*2deb0*/  @P0 IMAD.MOV.U32 R15, RZ, RZ, R4 ;  /* 0x000000ffff0f0224 */ /* 0x008fc600078e0004 */
[----:B------:R-:W3:Y:S01]  /*2dec0*/  LDL R4, [R1+0xe6c] ;  /* 0x000e6c0001047983 */ /* 0x000ee20000100800 */
[----:B----4-:R-:W-:-:S03]  /*2ded0*/  @P0 IMAD.MOV.U32 R14, RZ, RZ, R0 ;  /* 0x000000ffff0e0224 */ /* 0x010fc600078e0000 */
[----:B------:R-:W4:Y:S01]  /*2dee0*/  LDL R0, [R1+0xe70] ;  /* 0x000e700001007983 */ /* 0x000f220000100800 */
[C---:B------:R-:W-:Y:S02]  /*2def0*/  ISETP.GT.AND P1, PT, R2.reuse, 0x5f, PT ;  /* 0x0000005f0200780c */ /* 0x040fe40003f24270 */
[C---:B------:R-:W-:Y:S02]  /*2df00*/  ISETP.GT.AND P2, PT, R2.reuse, 0x6e, PT ;  /* 0x0000006e0200780c */ /* 0x040fe40003f44270 */
[----:B------:R-:W-:Y:S02]  /*2df10*/  PRMT R18, RZ, 0x7610, R18 ;  /* 0x00007610ff127816 */ /* 0x000fe40000000012 */
[----:B------:R-:W-:Y:S02]  /*2df20*/  PRMT R19, RZ, 0x7610, R19 ;  /* 0x00007610ff137816 */ /* 0x000fe40000000013 */
[C---:B------:R-:W-:Y:S02]  /*2df30*/  ISETP.GT.AND P3, PT, R2.reuse, 0x6f, PT ;  /* 0x0000006f0200780c */ /* 0x040fe40003f64270 */
[----:B------:R0:W4:Y:S01]  /*2df40*/  @P0 LDG.E.U8 R18, desc[UR8][R14.64] ;  /* 0x000000080e120981 */ /* 0x000122000c1e1100 */
[----:B------:R-:W-:-:S02]  /*2df50*/  ISETP.GT.AND P4, PT, R2, 0x7e, PT ;  /* 0x0000007e0200780c */ /* 0x000fc40003f84270 */
[----:B------:R-:W-:Y:S02]  /*2df60*/  PRMT R21, RZ, 0x7610, R21 ;  /* 0x00007610ff157816 */ /* 0x000fe40000000015 */
[----:B------:R-:W-:Y:S02]  /*2df70*/  PRMT R23, RZ, 0x7610, R23 ;  /* 0x00007610ff177816 */ /* 0x000fe40000000017 */
[----:B------:R-:W-:Y:S02]  /*2df80*/  ISETP.GT.AND P0, PT, R2, 0x7f, PT ;  /* 0x0000007f0200780c */ /* 0x000fe40003f04270 */
[----:B------:R-:W-:Y:S01]  /*2df90*/  PRMT R24, RZ, 0x7610, R24 ;  /* 0x00007610ff187816 */ /* 0x000fe20000000018 */
[----:B0-----:R-:W-:Y:S02]  /*2dfa0*/  @P1 IMAD.MOV.U32 R15, RZ, RZ, R22 ;  /* 0x000000ffff0f1224 */ /* 0x001fe400078e0016 */
[----:B------:R-:W-:-:S05]  /*2dfb0*/  @P1 IMAD.MOV.U32 R14, RZ, RZ, R20 ;  /* 0x000000ffff0e1224 */ /* 0x000fca00078e0014 */
[----:B------:R2:W4:Y:S02]  /*2dfc0*/  @P1 LDG.E.U8 R19, desc[UR8][R14.64] ;  /* 0x000000080e131981 */ /* 0x000524000c1e1100 */
[----:B--2---:R-:W-:Y:S02]  /*2dfd0*/  @P2 IMAD.MOV.U32 R14, RZ, RZ, R12 ;  /* 0x000000ffff0e2224 */ /* 0x004fe400078e000c */
[----:B------:R-:W-:-:S05]  /*2dfe0*/  @P2 IMAD.MOV.U32 R15, RZ, RZ, R17 ;  /* 0x000000ffff0f2224 */ /* 0x000fca00078e0011 */
[----:B------:R0:W2:Y:S02]  /*2dff0*/  @P2 LDG.E.U8 R21, desc[UR8][R14.64] ;  /* 0x000000080e152981 */ /* 0x0000a4000c1e1100 */
[----:B0-----:R-:W-:Y:S02]  /*2e000*/  @P3 IMAD.MOV.U32 R14, RZ, RZ, R7 ;  /* 0x000000ffff0e3224 */ /* 0x001fe400078e0007 */
[----:B------:R-:W-:-:S05]  /*2e010*/  @P3 IMAD.MOV.U32 R15, RZ, RZ, R8 ;  /* 0x000000ffff0f3224 */ /* 0x000fca00078e0008 */
[----:B------:R0:W2:Y:S02]  /*2e020*/  @P3 LDG.E.U8 R23, desc[UR8][R14.64] ;  /* 0x000000080e173981 */ /* 0x0000a4000c1e1100 */
[----:B0-----:R-:W-:Y:S02]  /*2e030*/  @P4 IMAD.MOV.U32 R14, RZ, RZ, R5 ;  /* 0x000000ffff0e4224 */ /* 0x001fe400078e0005 */
[----:B------:R-:W-:-:S05]  /*2e040*/  @P4 IMAD.MOV.U32 R15, RZ, RZ, R6 ;  /* 0x000000ffff0f4224 */ /* 0x000fca00078e0006 */
[----:B------:R3:W2:Y:S01]  /*2e050*/  @P4 LDG.E.U8 R24, desc[UR8][R14.64] ;  /* 0x000000080e184981 */ /* 0x0006a2000c1e1100 */
[----:B------:R-:W-:Y:S01]  /*2e060*/  PRMT R25, RZ, 0x7610, R25 ;  /* 0x00007610ff197816 */ /* 0x000fe20000000019 */
[----:B---3--:R-:W-:Y:S02]  /*2e070*/  @P0 IMAD.MOV.U32 R15, RZ, RZ, R4 ;  /* 0x000000ffff0f0224 */ /* 0x008fe400078e0004 */
[----:B----4-:R-:W-:-:S05]  /*2e080*/  @P0 IMAD.MOV.U32 R14, RZ, RZ, R0 ;  /* 0x000000ffff0e0224 */ /* 0x010fca00078e0000 */
[----:B------:R-:W3:Y:S04]  /*2e090*/  @P0 LDG.E.U8 R25, desc[UR8][R14.64] ;  /* 0x000000080e190981 */ /* 0x000ee8000c1e1100 */
[----:B------:R-:W-:Y:S04]  /*2e0a0*/  STL [R1+0x4bf0], R18 ;  /* 0x004bf01201007387 */ /* 0x000fe80000100800 */
[----:B------:R-:W-:Y:S04]  /*2e0b0*/  STL [R1+0x4bf4], R19 ;  /* 0x004bf41301007387 */ /* 0x000fe80000100800 */
[----:B--2---:R0:W-:Y:S04]  /*2e0c0*/  STL [R1+0x4bf8], R21 ;  /* 0x004bf81501007387 */ /* 0x0041e80000100800 */
[----:B------:R-:W-:Y:S04]  /*2e0d0*/  STL [R1+0x4bfc], R23 ;  /* 0x004bfc1701007387 */ /* 0x000fe80000100800 */
[----:B------:R-:W-:Y:S04]  /*2e0e0*/  STL [R1+0x4c00], R24 ;  /* 0x004c001801007387 */ /* 0x000fe80000100800 */
[----:B------:R-:W2:Y:S04]  /*2e0f0*/  LDL.LU R29, [R1+0x198] ;  /* 0x00019800011d7983 */ /* 0x000ea80000300800 */
[----:B------:R-:W4:Y:S04]  /*2e100*/  LDL.LU R0, [R1+0x194] ;  /* 0x0001940001007983 */ /* 0x000f280000300800 */
[----:B------:R-:W2:Y:S04]  /*2e110*/  LDL.LU R7, [R1+0x158] ;  /* 0x0001580001077983 */ /* 0x000ea80000300800 */
[----:B------:R-:W2:Y:S04]  /*2e120*/  LDL.LU R6, [R1+0x154] ;  /* 0x0001540001067983 */ /* 0x000ea80000300800 */
[----:B------:R-:W2:Y:S04]  /*2e130*/  LDL.LU R17, [R1+0x118] ;  /* 0x0001180001117983 */ /* 0x000ea80000300800 */
[----:B------:R-:W2:Y:S04]  /*2e140*/  LDL.LU R26, [R1+0x114] ;  /* 0x00011400011a7983 */ /* 0x000ea80000300800 */
[----:B0-----:R-:W2:Y:S04]  /*2e150*/  LDL.LU R21, [R1+0x94] ;  /* 0x0000940001157983 */ /* 0x001ea80000300800 */
[----:B------:R-:W2:Y:S04]  /*2e160*/  LDL.LU R19, [R1+0x58] ;  /* 0x0000580001137983 */ /* 0x000ea80000300800 */
[----:B------:R-:W2:Y:S04]  /*2e170*/  LDL.LU R5, [R1+0x54] ;  /* 0x0000540001057983 */ /* 0x000ea80000300800 */
[----:B------:R-:W2:Y:S04]  /*2e180*/  LDL.LU R4, [R1+0x20] ;  /* 0x0000200001047983 */ /* 0x000ea80000300800 */
[----:B------:R-:W2:Y:S04]  /*2e190*/  LDL.LU R20, [R1+0x1c] ;  /* 0x00001c0001147983 */ /* 0x000ea80000300800 */
[----:B---3--:R0:W-:Y:S04]  /*2e1a0*/  STL [R1+0x4c04], R25 ;  /* 0x004c041901007387 */ /* 0x0081e80000100800 */
[----:B0-----:R-:W3:Y:S04]  /*2e1b0*/  LDL.LU R25, [R1+0x98] ;  /* 0x0000980001197983 */ /* 0x001ee80000300800 */
        /* <DEDUP_REMOVED lines=197> */
[----:B------:R-:W0:Y:S03]  /*2ee10*/  S2R R8, SR_TID.X ;  /* 0x0000000000087919 */ /* 0x000e260000002100 */
[----:B------:R-:W-:Y:S04]  /*2ee20*/  STL [R1+0x4abc], R15 ;  /* 0x004abc0f01007387 */ /* 0x000fe80000100800 */
[----:B------:R-:W-:Y:S01]  /*2ee30*/  STL [R1+0x4ac4], R15 ;  /* 0x004ac40f01007387 */ /* 0x000fe20000100800 */
[----:B------:R-:W1:Y:S03]  /*2ee40*/  S2R R14, SR_TID.X ;  /* 0x00000000000e7919 */ /* 0x000e660000002100 */
        /* <DEDUP_REMOVED lines=26> */
[----:B0-----:R-:W-:-:S03]  /*2eff0*/  LOP3.LUT R8, R8, 0x3f, RZ, 0xc0, !PT ;  /* 0x0000003f08087812 */ /* 0x001fc600078ec0ff */
[----:B------:R-:W-:Y:S04]  /*2f000*/  STL [R1+0x4b9c], R15 ;  /* 0x004b9c0f01007387 */ /* 0x000fe80000100800 */
[----:B------:R-:W-:Y:S01]  /*2f010*/  STL [R1+0x4ba4], R15 ;  /* 0x004ba40f01007387 */ /* 0x000fe20000100800 */
[----:B-1----:R-:W-:-:S03]  /*2f020*/  LOP3.LUT R14, R14, 0x3f, RZ, 0xc0, !PT ;  /* 0x0000003f0e0e7812 */ /* 0x002fc600078ec0ff */
[----:B------:R-:W-:Y:S04]  /*2f030*/  STL [R1+0x4bac], R15 ;  /* 0x004bac0f01007387 */ /* 0x000fe80000100800 */
[----:B------:R-:W-:Y:S01]  /*2f040*/  STL [R1+0x4bb4], R15 ;  /* 0x004bb40f01007387 */ /* 0x000fe20000100800 */
[----:B------:R-:W-:-:S03]  /*2f050*/  LOP3.LUT R8, R8, 0x40, RZ, 0xfc, !PT ;  /* 0x0000004008087812 */ /* 0x000fc600078efcff */
[----:B------:R-:W-:Y:S04]  /*2f060*/  STL [R1+0x4bbc], R15 ;  /* 0x004bbc0f01007387 */ /* 0x000fe80000100800 */
[----:B------:R-:W-:Y:S04]  /*2f070*/  STL [R1+0x4bc4], R15 ;  /* 0x004bc40f01007387 */ /* 0x000fe80000100800 */
[----:B------:R-:W-:Y:S01]  /*2f080*/  STL [R1+0x4bcc], R15 ;  /* 0x004bcc0f01007387 */ /* 0x000fe20000100800 */
[----:B------:R-:W-:Y:S01]  /*2f090*/  BAR.SYNC.DEFER_BLOCKING 0x0 ;  /* 0x0000000000007b1d */ /* 0x000fe20000010000 */
[----:B------:R-:W-:-:S02]  /*2f0a0*/  ISETP.GE.AND P0, PT, R14, R2, PT ;  /* 0x000000020e00720c */ /* 0x000fc40003f06270 */
[----:B------:R-:W-:-:S03]  /*2f0b0*/  ISETP.GE.AND P1, PT, R8, R2, PT ;  /* 0x000000020800720c */ /* 0x000fc60003f26270 */
[----:B------:R-:W-:Y:S04]  /*2f0c0*/  STL [R1+0x4bd4], R15 ;  /* 0x004bd40f01007387 */ /* 0x000fe80000100800 */
[----:B------:R-:W-:Y:S04]  /*2f0d0*/  STL [R1+0x4bdc], R15 ;  /* 0x004bdc0f01007387 */ /* 0x000fe80000100800 */
[----:B------:R-:W-:Y:S04]  /*2f0e0*/  STL [R1+0x4be4], R15 ;  /* 0x004be40f01007387 */ /* 0x000fe80000100800 */
[----:B------:R0:W-:Y:S04]  /*2f0f0*/  STL [R1+0x4c08], R14 ;  /* 0x004c080e01007387 */ /* 0x0001e80000100800 */
[----:B0-----:R-:W3:Y:S04]  /*2f100*/  LDL.LU R14, [R1+0xd4] ;  /* 0x0000d400010e7983 */ /* 0x001ee80000300800 */
[----:B------:R-:W3:Y:S01]  /*2f110*/  LDL.LU R2, [R1+0xd8] ;  /* 0x0000d80001027983 */ /* 0x000ee20000300800 */
[----:B------:R-:W0:Y:S03]  /*2f120*/  S2R R22, SR_TID.X ;  /* 0x0000000000167919 */ /* 0x000e260000002100 */
[----:B------:R-:W3:Y:S01]  /*2f130*/  LDL.LU R18, [R1+0x190] ;  /* 0x0001900001127983 */ /* 0x000ee20000300800 */
[----:B0-----:R-:W-:-:S05]  /*2f140*/  LOP3.LUT R15, R22, 0x3f, RZ, 0xc0, !PT ;  /* 0x0000003f160f7812 */ /* 0x001fca00078ec0ff */
[----:B--2---:R-:W-:Y:S04]  /*2f150*/  STS.U8 [R15+UR5], R29 ;  /* 0x0000001d0f007988 */ /* 0x004fe80008000005 */
[----:B----4-:R0:W-:Y:S04]  /*2f160*/  STS.U8 [R15+UR5+0x40], R0 ;  /* 0x000040000f007988 */ /* 0x0101e80008000005 */
[----:B------:R1:W-:Y:S04]  /*2f170*/  STS.U8 [R15+UR5+0x400], R7 ;  /* 0x000400070f007988 */ /* 0x0003e80008000005 */
[----:B0-----:R-:W2:Y:S04]  /*2f180*/  LDL.LU R0, [R1+0x18c] ;  /* 0x00018c0001007983 */ /* 0x001ea80000300800 */
[----:B------:R-:W4:Y:S04]  /*2f190*/  LDL.LU R24, [R1+0x150] ;  /* 0x0001500001187983 */ /* 0x000f280000300800 */
[----:B------:R-:W2:Y:S04]  /*2f1a0*/  LDL.LU R23, [R1+0x14c] ;  /* 0x00014c0001177983 */ /* 0x000ea80000300800 */
[----:B------:R-:W2:Y:S04]  /*2f1b0*/  LDL.LU R13, [R1+0x110] ;  /* 0x00011000010d7983 */ /* 0x000ea80000300800 */
[----:B------:R-:W2:Y:S04]  /*2f1c0*/  LDL.LU R12, [R1+0x10c] ;  /* 0x00010c00010c7983 */ /* 0x000ea80000300800 */
[----:B------:R-:W2:Y:S04]  /*2f1d0*/  LDL.LU R8, [R1+0xd0] ;  /* 0x0000d00001087983 */ /* 0x000ea80000300800 */
[----:B------:R-:W2:Y:S04]  /*2f1e0*/  LDL.LU R29, [R1+0xcc] ;  /* 0x0000cc00011d7983 */ /* 0x000ea80000300800 */
[----:B------:R0:W-:Y:S04]  /*2f1f0*/  STS.U8 [R15+UR5+0x440], R6 ;  /* 0x000440060f007988 */ /* 0x0001e80008000005 */
[----:B-1----:R-:W2:Y:S04]  /*2f200*/  LDL.LU R7, [R1+0x90] ;  /* 0x0000900001077983 */ /* 0x002ea80000300800 */
[----:B------:R1:W-:Y:S04]  /*2f210*/  STS.U8 [R15+UR5+0x800], R17 ;  /* 0x000800110f007988 */ /* 0x0003e80008000005 */
[----:B0-----:R-:W2:Y:S04]  /*2f220*/  LDL.LU R6, [R1+0x8c] ;  /* 0x00008c0001067983 */ /* 0x001ea80000300800 */
[----:B------:R0:W-:Y:S04]  /*2f230*/  STS.U8 [R15+UR5+0x840], R26 ;  /* 0x0008401a0f007988 */ /* 0x0001e80008000005 */
[----:B-1----:R-:W2:Y:S04]  /*2f240*/  LDL.LU R17, [R1+0x4c64] ;  /* 0x004c640001117983 */ /* 0x002ea80000300800 */
[----:B0-----:R-:W2:Y:S04]  /*2f250*/  LDL.LU R26, [R1+0x4c60] ;  /* 0x004c6000011a7983 */ /* 0x001ea80000300800 */
[----:B---3--:R-:W-:Y:S04]  /*2f260*/  STS.U8 [R15+UR5+0xc00], R2 ;  /* 0x000c00020f007988 */ /* 0x008fe80008000005 */
[----:B------:R-:W-:Y:S04]  /*2f270*/  STS.U8 [R15+UR5+0xc40], R14 ;  /* 0x000c400e0f007988 */ /* 0x000fe80008000005 */
[----:B------:R-:W-:Y:S04]  /*2f280*/  STS.U8 [R15+UR5+0x1000], R25 ;  /* 0x001000190f007988 */ /* 0x000fe80008000005 */
[----:B------:R0:W-:Y:S04]  /*2f290*/  STS.U8 [R15+UR5+0x1040], R21 ;  /* 0x001040150f007988 */ /* 0x0001e80008000005 */
[----:B------:R-:W-:Y:S04]  /*2f2a0*/  STS.U8 [R15+UR5+0x1400], R19 ;  /* 0x001400130f007988 */ /* 0x000fe80008000005 */
[----:B------:R1:W-:Y:S04]  /*2f2b0*/  STS.U8 [R15+UR5+0x1440], R5 ;  /* 0x001440050f007988 */ /* 0x0003e80008000005 */
[----:B------:R3:W-:Y:S04]  /*2f2c0*/  STS.U8 [R15+UR5+0x1800], R4 ;  /* 0x001800040f007988 */ /* 0x0007e80008000005 */
[----:B0-----:R-:W4:Y:S01]  /*2f2d0*/  LDL.LU R21, [R1+0x50] ;  /* 0x0000500001157983 */ /* 0x001f220000300800 */
[----:B-1----:R-:W0:Y:S03]  /*2f2e0*/  S2R R5, SR_TID.X ;  /* 0x0000000000057919 */ /* 0x002e260000002100 */
[----:B---3--:R-:W3:Y:S04]  /*2f2f0*/  LDL.LU R4, [R1+0x4c] ;  /* 0x00004c0001047983 */ /* 0x008ee80000300800 */
[----:B------:R1:W-:Y:S04]  /*2f300*/  STS.U8 [R15+UR5+0x1840], R20 ;  /* 0x001840140f007988 */ /* 0x0003e80008000005 */
[----:B-1----:R-:W3:Y:S01]  /*2f310*/  LDL.LU R20, [R1+0x18] ;  /* 0x0000180001147983 */ /* 0x002ee20000300800 */
[----:B0-----:R-:W-:-:S03]  /*2f320*/  LOP3.LUT R19, R5, 0x3f, RZ, 0xc0, !PT ;  /* 0x0000003f05137812 */ /* 0x001fc600078ec0ff */
[----:B------:R-:W3:Y:S01]  /*2f330*/  LDL.LU R5, [R1+0x14] ;  /* 0x0000140001057983 */ /* 0x000ee20000300800 */
[----:B------:R-:W-:-:S03]  /*2f340*/  LOP3.LUT R19, R19, 0x8, RZ, 0x3c, !PT ;  /* 0x0000000813137812 */ /* 0x000fc600078e3cff */
[----:B--2---:R-:W-:Y:S04]  /*2f350*/  STS.U8 [R15+UR5+0x1c00], R26 ;  /* 0x001c001a0f007988 */ /* 0x004fe80008000005 */
[----:B------:R-:W-:Y:S04]  /*2f360*/  STS.U8 [R15+UR5+0x1c40], R17 ;  /* 0x001c40110f007988 */ /* 0x000fe80008000005 */
[----:B------:R0:W-:Y:S04]  /*2f370*/  STS.U8 [R19+UR5+0x80], R18 ;  /* 0x0000801213007988 */ /* 0x0001e80008000005 */
[----:B------:R1:W-:Y:S04]  /*2f380*/  STS.U8 [R19+UR5+0xc0], R0 ;  /* 0x0000c00013007988 */ /* 0x0003e80008000005 */
[----:B----4-:R-:W-:Y:S04]  /*2f390*/  STS.U8 [R19+UR5+0x480], R24 ;  /* 0x0004801813007988 */ /* 0x010fe80008000005 */
[----:B------:R-:W-:Y:S04]  /*2f3a0*/  STS.U8 [R19+UR5+0x4c0], R23 ;  /* 0x0004c01713007988 */ /* 0x000fe80008000005 */
[----:B------:R-:W-:Y:S04]  /*2f3b0*/  STS.U8 [R19+UR5+0x880], R13 ;  /* 0x0008800d13007988 */ /* 0x000fe80008000005 */
[----:B------:R-:W-:Y:S04]  /*2f3c0*/  STS.U8 [R19+UR5+0x8c0], R12 ;  /* 0x0008c00c13007988 */ /* 0x000fe80008000005 */
[----:B------:R2:W-:Y:S04]  /*2f3d0*/  STS.U8 [R19+UR5+0xc80], R8 ;  /* 0x000c800813007988 */ /* 0x0005e80008000005 */
[----:B------:R4:W-:Y:S04]  /*2f3e0*/  STS.U8 [R19+UR5+0xcc0], R29 ;  /* 0x000cc01d13007988 */ /* 0x0009e80008000005 */
[----:B------:R0:W-:Y:S04]  /*2f3f0*/  STS.U8 [R19+UR5+0x1080], R7 ;  /* 0x0010800713007988 */ /* 0x0001e80008000005 */
[----:B------:R0:W-:Y:S04]  /*2f400*/  STS.U8 [R19+UR5+0x10c0], R6 ;  /* 0x0010c00613007988 */ /* 0x0001e80008000005 */
[----:B------:R-:W-:Y:S04]  /*2f410*/  STL [R1+0x4c1c], R26 ;  /* 0x004c1c1a01007387 */ /* 0x000fe80000100800 */
[----:B------:R-:W-:Y:S04]  /*2f420*/  STL [R1+0x4c20], R17 ;  /* 0x004c201101007387 */ /* 0x000fe80000100800 */
[----:B0-----:R-:W3:Y:S04]  /*2f430*/  LDL.LU R18, [R1+0x188] ;  /* 0x0001880001127983 */ /* 0x001ee80000300800 */
[----:B-1----:R-:W3:Y:S04]  /*2f440*/  LDL.LU R0, [R1+0x184] ;  /* 0x0001840001007983 */ /* 0x002ee80000300800 */
[----:B--2---:R-:W2:Y:S04]  /*2f450*/  LDL.LU R8, [R1+0x148] ;  /* 0x0001480001087983 */ /* 0x004ea80000300800 */
[----:B----4-:R-:W4:Y:S04]  /*2f460*/  LDL.LU R29, [R1+0x144] ;  /* 0x00014400011d7983 */ /* 0x010f280000300800 */
[----:B------:R-:W4:Y:S04]  /*2f470*/  LDL.LU R7, [R1+0x108] ;  /* 0x0001080001077983 */ /* 0x000f280000300800 */
[----:B------:R-:W4:Y:S04]  /*2f480*/  LDL.LU R6, [R1+0x104] ;  /* 0x0001040001067983 */ /* 0x000f280000300800 */
[----:B------:R-:W4:Y:S04]  /*2f490*/  LDL.LU R14, [R1+0xc8] ;  /* 0x0000c800010e7983 */ /* 0x000f280000300800 */
[----:B------:R-:W4:Y:S04]  /*2f4a0*/  LDL.LU R25, [R1+0xc4] ;  /* 0x0000c40001197983 */ /* 0x000f280000300800 */
[----:B------:R-:W4:Y:S04]  /*2f4b0*/  LDL.LU R24, [R1+0x88] ;  /* 0x0000880001187983 */ /* 0x000f280000300800 */
[----:B------:R-:W4:Y:S04]  /*2f4c0*/  LDL.LU R13, [R1+0x84] ;  /* 0x00008400010d7983 */ /* 0x000f280000300800 */
[----:B------:R-:W4:Y:S04]  /*2f4d0*/  LDL.LU R12, [R1+0x48] ;  /* 0x00004800010c7983 */ /* 0x000f280000300800 */
[----:B------:R-:W-:Y:S04]  /*2f4e0*/  STS.U8 [R19+UR5+0x1480], R21 ;  /* 0x0014801513007988 */ /* 0x000fe80008000005 */
[----:B---3--:R0:W-:Y:S02]  /*2f4f0*/  STS.U8 [R19+UR5+0x14c0], R4 ;  /* 0x0014c00413007988 */ /* 0x0081e40008000005 */
[----:B0-----:R-:W0:Y:S02]  /*2f500*/  S2R R4, SR_TID.X ;  /* 0x0000000000047919 */ /* 0x001e240000002100 */
[----:B------:R1:W-:Y:S04]  /*2f510*/  STS.U8 [R19+UR5+0x1880], R20 ;  /* 0x0018801413007988 */ /* 0x0003e80008000005 */
[----:B-1----:R-:W3:Y:S04]  /*2f520*/  LDL.LU R20, [R1+0x44] ;  /* 0x0000440001147983 */ /* 0x002ee80000300800 */
[----:B------:R1:W-:Y:S04]  /*2f530*/  STS.U8 [R19+UR5+0x18c0], R5 ;  /* 0x0018c00513007988 */ /* 0x0003e80008000005 */
[----:B-1----:R-:W3:Y:S01]  /*2f540*/  LDL.LU R5, [R1+0x10] ;  /* 0x0000100001057983 */ /* 0x002ee20000300800 */
[----:B0-----:R-:W-:-:S03]  /*2f550*/  LOP3.LUT R2, R4, 0x3f, RZ, 0xc0, !PT ;  /* 0x0000003f04027812 */ /* 0x001fc600078ec0ff */
[----:B------:R-:W3:Y:S04]  /*2f560*/  LDL.LU R4, [R1+0xc] ;  /* 0x00000c0001047983 */ /* 0x000ee80000300800 */
[----:B------:R-:W-:Y:S04]  /*2f570*/  STS.U8 [R19+UR5+0x1c80], R16 ;  /* 0x001c801013007988 */ /* 0x000fe80008000005 */
[----:B------:R0:W-:Y:S04]  /*2f580*/  STL [R1+0x4c24], R16 ;  /* 0x004c241001007387 */ /* 0x0001e80000100800 */
[----:B------:R1:W-:Y:S04]  /*2f590*/  STS.U8 [R19+UR5+0x1cc0], R3 ;  /* 0x001cc00313007988 */ /* 0x0003e80008000005 */
[----:B0-----:R-:W3:Y:S01]  /*2f5a0*/  LDL.LU R16, [R1+0x180] ;  /* 0x0001800001107983 */ /* 0x001ee20000300800 */
[----:B-1----:R-:W-:-:S03]  /*2f5b0*/  LOP3.LUT R3, R2, 0x10, RZ, 0x3c, !PT ;  /* 0x0000001002037812 */ /* 0x002fc600078e3cff */
[----:B------:R-:W3:Y:S04]  /*2f5c0*/  LDL.LU R17, [R1+0x17c] ;  /* 0x00017c0001117983 */ /* 0x000ee80000300800 */
[----:B------:R-:W3:Y:S04]  /*2f5d0*/  LDL.LU R26, [R1+0x140] ;  /* 0x00014000011a7983 */ /* 0x000ee80000300800 */
[----:B------:R-:W3:Y:S04]  /*2f5e0*/  LDL.LU R23, [R1+0x13c] ;  /* 0x00013c0001177983 */ /* 0x000ee80000300800 */
[----:B------:R-:W3:Y:S04]  /*2f5f0*/  LDL.LU R21, [R1+0x100] ;  /* 0x0001000001157983 */ /* 0x000ee80000300800 */
[----:B------:R-:W3:Y:S04]  /*2f600*/  LDL.LU R19, [R1+0xfc] ;  /* 0x0000fc0001137983 */ /* 0x000ee80000300800 */
[----:B------:R0:W-:Y:S04]  /*2f610*/  STS.U8 [R3+UR5+0x100], R18 ;  /* 0x0001001203007988 */ /* 0x0001e80008000005 */
[----:B------:R1:W-:Y:S04]  /*2f620*/  STS.U8 [R3+UR5+0x140], R0 ;  /* 0x0001400003007988 */ /* 0x0003e80008000005 */
[----:B--2---:R2:W-:Y:S04]  /*2f630*/  STS.U8 [R3+UR5+0x500], R8 ;  /* 0x0005000803007988 */ /* 0x0045e80008000005 */
[----:B0-----:R-:W3:Y:S04]  /*2f640*/  LDL.LU R18, [R1+0xc0] ;  /* 0x0000c00001127983 */ /* 0x001ee80000300800 */
[----:B-1----:R-:W3:Y:S04]  /*2f650*/  LDL.LU R0, [R1+0xbc] ;  /* 0x0000bc0001007983 */ /* 0x002ee80000300800 */
[----:B--2---:R-:W2:Y:S04]  /*2f660*/  LDL.LU R8, [R1+0x4c5c] ;  /* 0x004c5c0001087983 */ /* 0x004ea80000300800 */
[----:B----4-:R0:W-:Y:S04]  /*2f670*/  STS.U8 [R3+UR5+0x540], R29 ;  /* 0x0005401d03007988 */ /* 0x0101e80008000005 */
[----:B------:R1:W-:Y:S04]  /*2f680*/  STS.U8 [R3+UR5+0x900], R7 ;  /* 0x0009000703007988 */ /* 0x0003e80008000005 */
[----:B------:R4:W-:Y:S04]  /*2f690*/  STS.U8 [R3+UR5+0x940], R6 ;  /* 0x0009400603007988 */ /* 0x0009e80008000005 */
[----:B0-----:R-:W2:Y:S04]  /*2f6a0*/  LDL.LU R29, [R1+0x4c58] ;  /* 0x004c5800011d7983 */ /* 0x001ea80000300800 */
[----:B-1----:R-:W2:Y:S04]  /*2f6b0*/  LDL.LU R7, [R1+0x4c54] ;  /* 0x004c540001077983 */ /* 0x002ea80000300800 */
[----:B----4-:R-:W4:Y:S04]  /*2f6c0*/  LDL.LU R6, [R1+0x4c50] ;  /* 0x004c500001067983 */ /* 0x010f280000300800 */
[----:B------:R0:W-:Y:S04]  /*2f6d0*/  STS.U8 [R3+UR5+0xd00], R14 ;  /* 0x000d000e03007988 */ /* 0x0001e80008000005 */
[----:B------:R1:W-:Y:S04]  /*2f6e0*/  STS.U8 [R3+UR5+0xd40], R25 ;  /* 0x000d401903007988 */ /* 0x0003e80008000005 */
[----:B------:R1:W-:Y:S04]  /*2f6f0*/  STS.U8 [R3+UR5+0x1100], R24 ;  /* 0x0011001803007988 */ /* 0x0003e80008000005 */
[----:B0-----:R-:W2:Y:S04]  /*2f700*/  LDL.LU R14, [R1+0x80] ;  /* 0x00008000010e7983 */ /* 0x001ea80000300800 */
[----:B-1----:R-:W2:Y:S04]  /*2f710*/  LDL.LU R25, [R1+0x7c] ;  /* 0x00007c0001197983 */ /* 0x002ea80000300800 */
[----:B------:R0:W-:Y:S04]  /*2f720*/  STS.U8 [R3+UR5+0x1140], R13 ;  /* 0x0011400d03007988 */ /* 0x0001e80008000005 */
[----:B------:R-:W2:Y:S04]  /*2f730*/  LDL.LU R24, [R1+0x40] ;  /* 0x0000400001187983 */ /* 0x000ea80000300800 */
[----:B------:R1:W-:Y:S04]  /*2f740*/  STS.U8 [R3+UR5+0x1500], R12 ;  /* 0x0015000c03007988 */ /* 0x0003e80008000005 */
[----:B0-----:R-:W2:Y:S04]  /*2f750*/  LDL.LU R13, [R1+0x3c] ;  /* 0x00003c00010d7983 */ /* 0x001ea80000300800 */
[----:B-1----:R-:W2:Y:S04]  /*2f760*/  LDL.LU R12, [R1+0x8] ;  /* 0x00000800010c7983 */ /* 0x002ea80000300800 */
[----:B---3--:R0:W-:Y:S04]  /*2f770*/  STS.U8 [R3+UR5+0x1540], R20 ;  /* 0x0015401403007988 */ /* 0x0081e80008000005 */
[----:B0-----:R-:W3:Y:S04]  /*2f780*/  LDL.LU R20, [R1+0x4] ;  /* 0x0000040001147983 */ /* 0x001ee80000300800 */
[----:B------:R0:W-:Y:S04]  /*2f790*/  STS.U8 [R3+UR5+0x1900], R5 ;  /* 0x0019000503007988 */ /* 0x0001e80008000005 */
[----:B------:R1:W-:Y:S04]  /*2f7a0*/  STS.U8 [R3+UR5+0x1940], R4 ;  /* 0x0019400403007988 */ /* 0x0003e80008000005 */
[----:B0-----:R-:W2:Y:S04]  /*2f7b0*/  LDL.LU R5, [R1+0x4c4c] ;  /* 0x004c4c0001057983 */ /* 0x001ea80000300800 */
[----:B-1----:R-:W2:Y:S01]  /*2f7c0*/  LDL.LU R4, [R1+0x4c48] ;  /* 0x004c480001047983 */ /* 0x002ea20000300800 */
[----:B------:R-:W-:-:S03]  /*2f7d0*/  LOP3.LUT R2, R2, 0x18, RZ, 0x3c, !PT ;  /* 0x0000001802027812 */ /* 0x000fc600078e3cff */
[----:B--2---:R-:W-:Y:S04]  /*2f7e0*/  STS.U8 [R3+UR5+0x1d00], R4 ;  /* 0x001d000403007988 */ /* 0x004fe80008000005 */
[----:B------:R-:W-:Y:S04]  /*2f7f0*/  STS.U8 [R3+UR5+0x1d40], R5 ;  /* 0x001d400503007988 */ /* 0x000fe80008000005 */
[----:B------:R-:W-:Y:S04]  /*2f800*/  STS.U8 [R2+UR5+0x180], R16 ;  /* 0x0001801002007988 */ /* 0x000fe80008000005 */
[----:B------:R-:W-:Y:S04]  /*2f810*/  STS.U8 [R2+UR5+0x1c0], R17 ;  /* 0x0001c01102007988 */ /* 0x000fe80008000005 */
[----:B------:R-:W-:Y:S04]  /*2f820*/  STS.U8 [R2+UR5+0x580], R26 ;  /* 0x0005801a02007988 */ /* 0x000fe80008000005 */
[----:B------:R-:W-:Y:S04]  /*2f830*/  STS.U8 [R2+UR5+0x5c0], R23 ;  /* 0x0005c01702007988 */ /* 0x000fe80008000005 */
[----:B------:R-:W-:Y:S04]  /*2f840*/  STS.U8 [R2+UR5+0x980], R21 ;  /* 0x0009801502007988 */ /* 0x000fe80008000005 */
[----:B------:R-:W-:Y:S04]  /*2f850*/  STS.U8 [R2+UR5+0x9c0], R19 ;  /* 0x0009c01302007988 */ /* 0x000fe80008000005 */
[----:B------:R-:W-:Y:S04]  /*2f860*/  STL [R1+0x4c28], R4 ;  /* 0x004c280401007387 */ /* 0x000fe80000100800 */
[----:B------:R-:W-:Y:S04]  /*2f870*/  STS.U8 [R2+UR5+0xd80], R18 ;  /* 0x000d801202007988 */ /* 0x000fe80008000005 */
[----:B------:R-:W-:Y:S04]  /*2f880*/  STL [R1+0x4c2c], R5 ;  /* 0x004c2c0501007387 */ /* 0x000fe80000100800 */
[----:B------:R0:W-:Y:S04]  /*2f890*/  STS.U8 [R2+UR5+0xdc0], R0 ;  /* 0x000dc00002007988 */ /* 0x0001e80008000005 */
[----:B0-----:R-:W2:Y:S04]  /*2f8a0*/  LDL.LU R0, [R1+0x178] ;  /* 0x0001780001007983 */ /* 0x001ea80000300800 */
[----:B------:R-:W2:Y:S04]  /*2f8b0*/  LDL.LU R5, [R1+0x134] ;  /* 0x0001340001057983 */ /* 0x000ea80000300800 */
[----:B------:R-:W2:Y:S04]  /*2f8c0*/  LDL.LU R4, [R1+0xf8] ;  /* 0x0000f80001047983 */ /* 0x000ea80000300800 */
[----:B------:R-:W2:Y:S04]  /*2f8d0*/  LDL.LU R3, [R1+0xf4] ;  /* 0x0000f40001037983 */ /* 0x000ea80000300800 */
[----:B------:R-:W2:Y:S04]  /*2f8e0*/  LDL.LU R16, [R1+0xb8] ;  /* 0x0000b80001107983 */ /* 0x000ea80000300800 */
[----:B------:R-:W-:Y:S04]  /*2f8f0*/  STS.U8 [R2+UR5+0x1180], R14 ;  /* 0x0011800e02007988 */ /* 0x000fe80008000005 */
        /* <DEDUP_REMOVED lines=9> */
[----:B---3--:R-:W-:Y:S04]  /*2f990*/  STS.U8 [R2+UR5+0x19c0], R20 ;  /* 0x0019c01402007988 */ /* 0x008fe80008000005 */
[----:B----4-:R-:W-:Y:S04]  /*2f9a0*/  STS.U8 [R2+UR5+0x1d80], R6 ;  /* 0x001d800602007988 */ /* 0x010fe80008000005 */
[----:B------:R0:W-:Y:S01]  /*2f9b0*/  STL [R1+0x4c30], R6 ;  /* 0x004c300601007387 */ /* 0x0001e20000100800 */
[----:B------:R-:W-:-:S03]  /*2f9c0*/  LOP3.LUT R26, R22, 0x3f, RZ, 0xc0, !PT ;  /* 0x0000003f161a7812 */ /* 0x000fc600078ec0ff */
[----:B0-----:R-:W3:Y:S04]  /*2f9d0*/  LDL.LU R6, [R1+0x138] ;  /* 0x0001380001067983 */ /* 0x001ee80000300800 */
[----:B------:R-:W4:Y:S04]  /*2f9e0*/  LDL.LU R14, [R1+0x170] ;  /* 0x00017000010e7983 */ /* 0x000f280000300800 */
[----:B------:R-:W3:Y:S04]  /*2f9f0*/  LDL.LU R25, [R1+0x16c] ;  /* 0x00016c0001197983 */ /* 0x000ee80000300800 */
[----:B------:R-:W3:Y:S04]  /*2fa00*/  LDL.LU R24, [R1+0x130] ;  /* 0x0001300001187983 */ /* 0x000ee80000300800 */
[----:B------:R-:W3:Y:S04]  /*2fa10*/  LDL.LU R13, [R1+0x12c] ;  /* 0x00012c00010d7983 */ /* 0x000ee80000300800 */
[----:B------:R-:W3:Y:S04]  /*2fa20*/  LDL.LU R12, [R1+0xf0] ;  /* 0x0000f000010c7983 */ /* 0x000ee80000300800 */
[----:B------:R-:W3:Y:S04]  /*2fa30*/  LDL.LU R20, [R1+0xec] ;  /* 0x0000ec0001147983 */ /* 0x000ee80000300800 */
[----:B------:R-:W3:Y:S04]  /*2fa40*/  LDL.LU R22, [R1+0xb0] ;  /* 0x0000b00001167983 */ /* 0x000ee80000300800 */
[----:B------:R-:W-:Y:S04]  /*2fa50*/  STS.U8 [R2+UR5+0x1dc0], R7 ;  /* 0x001dc00702007988 */ /* 0x000fe80008000005 */
[----:B------:R0:W-:Y:S04]  /*2fa60*/  STL [R1+0x4c34], R7 ;  /* 0x004c340701007387 */ /* 0x0001e80000100800 */
[----:B0-----:R-:W3:Y:S01]  /*2fa70*/  LDL.LU R7, [R1+0x174] ;  /* 0x0001740001077983 */ /* 0x001ee20000300800 */
[----:B------:R-:W-:-:S05]  /*2fa80*/  LOP3.LUT R2, R26, 0x20, RZ, 0x3c, !PT ;  /* 0x000000201a027812 */ /* 0x000fca00078e3cff */
[----:B--2---:R0:W-:Y:S04]  /*2fa90*/  STS.U8 [R2+UR5+0x200], R0 ;  /* 0x0002000002007988 */ /* 0x0041e80008000005 */
[----:B0-----:R-:W2:Y:S04]  /*2faa0*/  LDL.LU R0, [R1+0x4c44] ;  /* 0x004c440001007983 */ /* 0x001ea80000300800 */
[----:B---3--:R-:W-:Y:S04]  /*2fab0*/  STS.U8 [R2+UR5+0x240], R7 ;  /* 0x0002400702007988 */ /* 0x008fe80008000005 */
[----:B------:R-:W-:Y:S04]  /*2fac0*/  STS.U8 [R2+UR5+0x600], R6 ;  /* 0x0006000602007988 */ /* 0x000fe80008000005 */
[----:B------:R-:W-:Y:S04]  /*2fad0*/  STS.U8 [R2+UR5+0x640], R5 ;  /* 0x0006400502007988 */ /* 0x000fe80008000005 */
[----:B------:R-:W-:Y:S04]  /*2fae0*/  STS.U8 [R2+UR5+0xa00], R4 ;  /* 0x000a000402007988 */ /* 0x000fe80008000005 */
[----:B------:R-:W-:Y:S04]  /*2faf0*/  STS.U8 [R2+UR5+0xa40], R3 ;  /* 0x000a400302007988 */ /* 0x000fe80008000005 */
[----:B------:R-:W-:Y:S04]  /*2fb00*/  STS.U8 [R2+UR5+0xe00], R16 ;  /* 0x000e001002007988 */ /* 0x000fe80008000005 */
[----:B------:R0:W-:Y:S04]  /*2fb10*/  STS.U8 [R2+UR5+0xe40], R23 ;  /* 0x000e401702007988 */ /* 0x0001e80008000005 */
[----:B------:R1:W-:Y:S04]  /*2fb20*/  STS.U8 [R2+UR5+0x1200], R21 ;  /* 0x0012001502007988 */ /* 0x0003e80008000005 */
[----:B------:R3:W-:Y:S04]  /*2fb30*/  STS.U8 [R2+UR5+0x1240], R19 ;  /* 0x0012401302007988 */ /* 0x0007e80008000005 */
[----:B0-----:R-:W4:Y:S04]  /*2fb40*/  LDL.LU R23, [R1+0xac] ;  /* 0x0000ac0001177983 */ /* 0x001f280000300800 */
[----:B------:R0:W-:Y:S04]  /*2fb50*/  STS.U8 [R2+UR5+0x1600], R18 ;  /* 0x0016001202007988 */ /* 0x0001e80008000005 */
[----:B-1----:R-:W4:Y:S04]  /*2fb60*/  LDL.LU R21, [R1+0x70] ;  /* 0x0000700001157983 */ /* 0x002f280000300800 */
[----:B---3--:R-:W3:Y:S04]  /*2fb70*/  LDL.LU R19, [R1+0x6c] ;  /* 0x00006c0001137983 */ /* 0x008ee80000300800 */
[----:B------:R-:W-:Y:S04]  /*2fb80*/  STS.U8 [R2+UR5+0x1640], R17 ;  /* 0x0016401102007988 */ /* 0x000fe80008000005 */
[----:B0-----:R-:W3:Y:S04]  /*2fb90*/  LDL.LU R18, [R1+0x30] ;  /* 0x0000300001127983 */ /* 0x001ee80000300800 */
[----:B--2---:R0:W-:Y:S04]  /*2fba0*/  STS.U8 [R2+UR5+0x1a00], R0 ;  /* 0x001a000002007988 */ /* 0x0041e80008000005 */
[----:B------:R-:W-:Y:S04]  /*2fbb0*/  STS.U8 [R2+UR5+0x1a40], R29 ;  /* 0x001a401d02007988 */ /* 0x000fe80008000005 */
[----:B0-----:R-:W2:Y:S04]  /*2fbc0*/  LDL.LU R0, [R1+0x4c40] ;  /* 0x004c400001007983 */ /* 0x001ea80000300800 */
[----:B------:R0:W-:Y:S04]  /*2fbd0*/  STL [R1+0x4c38], R29 ;  /* 0x004c381d01007387 */ /* 0x0001e80000100800 */
[----:B------:R-:W-:Y:S04]  /*2fbe0*/  STS.U8 [R2+UR5+0x1e00], R8 ;  /* 0x001e000802007988 */ /* 0x000fe80008000005 */
[----:B------:R1:W-:Y:S04]  /*2fbf0*/  STL [R1+0x4c3c], R8 ;  /* 0x004c3c0801007387 */ /* 0x0003e80000100800 */
[----:B0-----:R-:W2:Y:S04]  /*2fc00*/  LDL.LU R29, [R1+0x168] ;  /* 0x00016800011d7983 */ /* 0x001ea80000300800 */
[----:B------:R-:W2:Y:S01]  /*2fc10*/  LDL.LU R7, [R1+0x164] ;  /* 0x0001640001077983 */ /* 0x000ea20000300800 */
[----:B-1----:R-:W-:-:S03]  /*2fc20*/  LOP3.LUT R8, R26, 0x28, RZ, 0x3c, !PT ;  /* 0x000000281a087812 */ /* 0x002fc600078e3cff */
[----:B------:R-:W2:Y:S04]  /*2fc30*/  LDL.LU R6, [R1+0x128] ;  /* 0x0001280001067983 */ /* 0x000ea80000300800 */
[----:B------:R-:W-:Y:S04]  /*2fc40*/  STS.U8 [R2+UR5+0x1e40], R9 ;  /* 0x001e400902007988 */ /* 0x000fe80008000005 */
[----:B------:R-:W2:Y:S04]  /*2fc50*/  LDL.LU R5, [R1+0x124] ;  /* 0x0001240001057983 */ /* 0x000ea80000300800 */
[----:B----4-:R-:W-:Y:S04]  /*2fc60*/  STS.U8 [R8+UR5+0x280], R14 ;  /* 0x0002800e08007988 */ /* 0x010fe80008000005 */
[----:B------:R-:W4:Y:S04]  /*2fc70*/  LDL.LU R4, [R1+0xe8] ;  /* 0x0000e80001047983 */ /* 0x000f280000300800 */
[----:B------:R-:W-:Y:S04]  /*2fc80*/  STS.U8 [R8+UR5+0x2c0], R25 ;  /* 0x0002c01908007988 */ /* 0x000fe80008000005 */
[----:B------:R-:W4:Y:S04]  /*2fc90*/  LDL.LU R16, [R1+0xe4] ;  /* 0x0000e40001107983 */ /* 0x000f280000300800 */
[----:B------:R-:W-:Y:S04]  /*2fca0*/  STS.U8 [R8+UR5+0x680], R24 ;  /* 0x0006801808007988 */ /* 0x000fe80008000005 */
[----:B------:R-:W4:Y:S04]  /*2fcb0*/  LDL.LU R17, [R1+0xa8] ;  /* 0x0000a80001117983 */ /* 0x000f280000300800 */
[----:B------:R0:W-:Y:S04]  /*2fcc0*/  STS.U8 [R8+UR5+0x6c0], R13 ;  /* 0x0006c00d08007988 */ /* 0x0001e80008000005 */
[----:B------:R-:W4:Y:S04]  /*2fcd0*/  LDL.LU R26, [R1+0xa4] ;  /* 0x0000a400011a7983 */ /* 0x000f280000300800 */
[----:B------:R1:W-:Y:S04]  /*2fce0*/  STS.U8 [R8+UR5+0xa80], R12 ;  /* 0x000a800c08007988 */ /* 0x0003e80008000005 */
[----:B0-----:R-:W4:Y:S04]  /*2fcf0*/  LDL.LU R13, [R1+0x68] ;  /* 0x00006800010d7983 */ /* 0x001f280000300800 */
[----:B------:R0:W-:Y:S04]  /*2fd00*/  STS.U8 [R8+UR5+0xac0], R20 ;  /* 0x000ac01408007988 */ /* 0x0001e80008000005 */
[----:B-1----:R-:W4:Y:S04]  /*2fd10*/  LDL.LU R12, [R1+0x64] ;  /* 0x00006400010c7983 */ /* 0x002f280000300800 */
[----:B------:R1:W-:Y:S04]  /*2fd20*/  STS.U8 [R8+UR5+0xe80], R22 ;  /* 0x000e801608007988 */ /* 0x0003e80008000005 */
[----:B0-----:R-:W4:Y:S04]  /*2fd30*/  LDL.LU R20, [R1+0x28] ;  /* 0x0000280001147983 */ /* 0x001f280000300800 */
[----:B-1----:R-:W4:Y:S04]  /*2fd40*/  LDL.LU R22, [R1+0x24] ;  /* 0x0000240001167983 */ /* 0x002f280000300800 */
[----:B------:R-:W4:Y:S01]  /*2fd50*/  LDL.LU R3, [R1+0x160] ;  /* 0x0001600001037983 */ /* 0x000f220000300800 */
[----:B------:R-:W-:-:S03]  /*2fd60*/  LOP3.LUT R14, R15, 0x30, RZ, 0x3c, !PT ;  /* 0x000000300f0e7812 */ /* 0x000fc600078e3cff */
[----:B------:R-:W4:Y:S04]  /*2fd70*/  LDL.LU R2, [R1+0x15c] ;  /* 0x00015c0001027983 */ /* 0x000f280000300800 */
[----:B------:R-:W4:Y:S04]  /*2fd80*/  LDL.LU R25, [R1+0x120] ;  /* 0x0001200001197983 */ /* 0x000f280000300800 */
[----:B------:R-:W4:Y:S04]  /*2fd90*/  LDL.LU R24, [R1+0x11c] ;  /* 0x00011c0001187983 */ /* 0x000f280000300800 */
[----:B------:R0:W-:Y:S04]  /*2fda0*/  STS.U8 [R8+UR5+0xec0], R23 ;  /* 0x000ec01708007988 */ /* 0x0001e80008000005 */
[----:B------:R1:W-:Y:S04]  /*2fdb0*/  STS.U8 [R8+UR5+0x1280], R21 ;  /* 0x0012801508007988 */ /* 0x0003e80008000005 */
[----:B---3--:R3:W-:Y:S04]  /*2fdc0*/  STS.U8 [R8+UR5+0x12c0], R19 ;  /* 0x0012c01308007988 */ /* 0x0087e80008000005 */
[----:B0-----:R-:W4:Y:S04]  /*2fdd0*/  LDL.LU R23, [R1+0xe0] ;  /* 0x0000e00001177983 */ /* 0x001f280000300800 */
[----:B------:R0:W-:Y:S04]  /*2fde0*/  STS.U8 [R8+UR5+0x1680], R18 ;  /* 0x0016801208007988 */ /* 0x0001e80008000005 */
[----:B-1----:R-:W4:Y:S04]  /*2fdf0*/  LDL.LU R21, [R1+0xdc] ;  /* 0x0000dc0001157983 */ /* 0x002f280000300800 */
[----:B---3--:R-:W3:Y:S04]  /*2fe00*/  LDL.LU R19, [R1+0xa0] ;  /* 0x0000a00001137983 */ /* 0x008ee80000300800 */
[----:B0-----:R-:W3:Y:S04]  /*2fe10*/  LDL.LU R18, [R1+0x9c] ;  /* 0x00009c0001127983 */ /* 0x001ee80000300800 */
[----:B--2---:R0:W-:Y:S04]  /*2fe20*/  STS.U8 [R8+UR5+0x16c0], R0 ;  /* 0x0016c00008007988 */ /* 0x0041e80008000005 */
[----:B------:R-:W-:Y:S04]  /*2fe30*/  STS.U8 [R8+UR5+0x1a80], R28 ;  /* 0x001a801c08007988 */ /* 0x000fe80008000005 */
[----:B------:R-:W-:Y:S04]  /*2fe40*/  STS.U8 [R8+UR5+0x1ac0], R27 ;  /* 0x001ac01b08007988 */ /* 0x000fe80008000005 */
[----:B------:R-:W-:Y:S04]  /*2fe50*/  STS.U8 [R8+UR5+0x1e80], R10 ;  /* 0x001e800a08007988 */ /* 0x000fe80008000005 */
[----:B0-----:R-:W2:Y:S04]  /*2fe60*/  LDL.LU R0, [R1+0x60] ;  /* 0x0000600001007983 */ /* 0x001ea80000300800 */
[----:B------:R0:W-:Y:S04]  /*2fe70*/  STS.U8 [R8+UR5+0x1ec0], R11 ;  /* 0x001ec00b08007988 */ /* 0x0001e80008000005 */
[----:B------:R1:W-:Y:S04]  /*2fe80*/  STS.U8 [R14+UR5+0x300], R29 ;  /* 0x0003001d0e007988 */ /* 0x0003e80008000005 */
[----:B------:R1:W-:Y:S04]  /*2fe90*/  STS.U8 [R14+UR5+0x340], R7 ;  /* 0x000340070e007988 */ /* 0x0003e80008000005 */
[----:B0-----:R-:W2:Y:S04]  /*2fea0*/  LDL.LU R8, [R1+0x4c3c] ;  /* 0x004c3c0001087983 */ /* 0x001ea80000300800 */
[----:B-1----:R-:W2:Y:S04]  /*2feb0*/  LDL.LU R29, [R1+0x4c38] ;  /* 0x004c3800011d7983 */ /* 0x002ea80000300800 */
[----:B------:R-:W2:Y:S04]  /*2fec0*/  LDL.LU R7, [R1+0x4c34] ;  /* 0x004c340001077983 */ /* 0x000ea80000300800 */
[----:B------:R0:W-:Y:S04]  /*2fed0*/  STS.U8 [R14+UR5+0x700], R6 ;  /* 0x000700060e007988 */ /* 0x0001e80008000005 */
[----:B------:R1:W-:Y:S04]  /*2fee0*/  STS.U8 [R14+UR5+0x740], R5 ;  /* 0x000740050e007988 */ /* 0x0003e80008000005 */
[----:B----4-:R4:W-:Y:S04]  /*2fef0*/  STS.U8 [R14+UR5+0xb00], R4 ;  /* 0x000b00040e007988 */ /* 0x0109e80008000005 */
        /* <DEDUP_REMOVED lines=11> */
[----:B------:R1:W-:Y:S04]  /*2ffb0*/  STS.U8 [R14+UR5+0x1700], R20 ;  /* 0x001700140e007988 */ /* 0x0003e80008000005 */
[----:B0-----:R-:W2:Y:S04]  /*2ffc0*/  LDL.LU R13, [R1+0x4c18] ;  /* 0x004c1800010d7983 */ /* 0x001ea80000300800 */
[----:B-1----:R-:W2:Y:S04]  /*2ffd0*/  LDL.LU R12, [R1+0x4c14] ;  /* 0x004c1400010c7983 */ /* 0x002ea80000300800 */
[----:B------:R-:W2:Y:S04]  /*2ffe0*/  LDL.LU R20, [R1+0x4c10] ;  /* 0x004c100001147983 */ /* 0x000ea80000300800 */
[----:B------:R0:W-:Y:S04]  /*2fff0*/  STS.U8 [R14+UR5+0x1740], R22 ;  /* 0x001740160e007988 */ /* 0x0001e80008000005 */
[----:B0-----:R-:W2:Y:S01]  /*30000*/  LDL.LU R22, [R1+0x4c0c] ;  /* 0x004c0c0001167983 */ /* 0x001ea20000300800 */
[----:B------:R-:W-:-:S03]  /*30010*/  LOP3.LUT R15, R15, 0x38, RZ, 0x3c, !PT ;  /* 0x000000380f0f7812 */ /* 0x000fc600078e3cff */
[----:B--2---:R-:W-:Y:S04]  /*30020*/  STS.U8 [R14+UR5+0x1b00], R22 ;  /* 0x001b00160e007988 */ /* 0x004fe80008000005 */
[----:B------:R-:W-:Y:S04]  /*30030*/  STS.U8 [R14+UR5+0x1b40], R20 ;  /* 0x001b40140e007988 */ /* 0x000fe80008000005 */
[----:B------:R-:W-:Y:S04]  /*30040*/  STS.U8 [R14+UR5+0x1f00], R12 ;  /* 0x001f000c0e007988 */ /* 0x000fe80008000005 */
[----:B------:R0:W-:Y:S04]  /*30050*/  STS.U8 [R14+UR5+0x1f40], R13 ;  /* 0x001f400d0e007988 */ /* 0x0001e80008000005 */
[----:B------:R1:W-:Y:S04]  /*30060*/  STS.U8 [R15+UR5+0x380], R3 ;  /* 0x000380030f007988 */ /* 0x0003e80008000005 */
[----:B------:R2:W-:Y:S04]  /*30070*/  STS.U8 [R15+UR5+0x3c0], R2 ;  /* 0x0003c0020f007988 */ /* 0x0005e80008000005 */
[----:B0-----:R-:W4:Y:S04]  /*30080*/  LDL.LU R14, [R1+0x4c08] ;  /* 0x004c0800010e7983 */ /* 0x001f280000300800 */
[----:B-1----:R-:W4:Y:S04]  /*30090*/  LDL R3, [R1+0x2240] ;  /* 0x0022400001037983 */ /* 0x002f280000100800 */
[----:B--2---:R-:W4:Y:S04]  /*300a0*/  LDL R2, [R1+0x225c] ;  /* 0x00225c0001027983 */ /* 0x004f280000100800 */
[----:B------:R0:W-:Y:S04]  /*300b0*/  STS.U8 [R15+UR5+0x780], R25 ;  /* 0x000780190f007988 */ /* 0x0001e80008000005 */
[----:B------:R1:W-:Y:S04]  /*300c0*/  STS.U8 [R15+UR5+0x7c0], R24 ;  /* 0x0007c0180f007988 */ /* 0x0003e80008000005 */
[----:B------:R2:W-:Y:S04]  /*300d0*/  STS.U8 [R15+UR5+0xb80], R23 ;  /* 0x000b80170f007988 */ /* 0x0005e80008000005 */
[----:B0-----:R-:W4:Y:S04]  /*300e0*/  LDL.LU R25, [R1+0x4c04] ;  /* 0x004c040001197983 */ /* 0x001f280000300800 */
[----:B-1----:R-:W4:Y:S04]  /*300f0*/  LDL.LU R24, [R1+0x4c00] ;  /* 0x004c000001187983 */ /* 0x002f280000300800 */
[----:B--2---:R-:W2:Y:S04]  /*30100*/  LDL.LU R23, [R1+0x4bfc] ;  /* 0x004bfc0001177983 */ /* 0x004ea80000300800 */
[----:B------:R0:W-:Y:S04]  /*30110*/  STS.U8 [R15+UR5+0xbc0], R21 ;  /* 0x000bc0150f007988 */ /* 0x0001e80008000005 */
[----:B---3--:R1:W-:Y:S04]  /*30120*/  STS.U8 [R15+UR5+0xf80], R19 ;  /* 0x000f80130f007988 */ /* 0x0083e80008000005 */
[----:B------:R3:W-:Y:S04]  /*30130*/  STS.U8 [R15+UR5+0xfc0], R18 ;  /* 0x000fc0120f007988 */ /* 0x0007e80008000005 */
[----:B0-----:R-:W2:Y:S04]  /*30140*/  LDL.LU R21, [R1+0x4bf8] ;  /* 0x004bf80001157983 */ /* 0x001ea80000300800 */
[----:B-1----:R-:W2:Y:S04]  /*30150*/  LDL.LU R19, [R1+0x4bf4] ;  /* 0x004bf40001137983 */ /* 0x002ea80000300800 */
[----:B---3--:R-:W3:Y:S04]  /*30160*/  LDL.LU R18, [R1+0x4bf0] ;  /* 0x004bf00001127983 */ /* 0x008ee80000300800 */
[----:B------:R0:W-:Y:S04]  /*30170*/  STS.U8 [R15+UR5+0x1380], R0 ;  /* 0x001380000f007988 */ /* 0x0001e80008000005 */
[----:B0-----:R-:W2:Y:S04]  /*30180*/  LDL.LU R0, [R1+0x4bec] ;  /* 0x004bec0001007983 */ /* 0x001ea80000300800 */
[----:B--2---:R0:W-:Y:S04]  /*30190*/  STS.U8 [R15+UR5+0x13c0], R0 ;  /* 0x0013c0000f007988 */ /* 0x0041e80008000005 */
[----:B0-----:R-:W2:Y:S04]  /*301a0*/  LDL.LU R0, [R1+0x4be8] ;  /* 0x004be80001007983 */ /* 0x001ea80000300800 */
[----:B---3--:R-:W-:Y:S04]  /*301b0*/  STS.U8 [R15+UR5+0x1780], R18 ;  /* 0x001780120f007988 */ /* 0x008fe80008000005 */
[----:B------:R-:W-:Y:S04]  /*301c0*/  STS.U8 [R15+UR5+0x17c0], R19 ;  /* 0x0017c0130f007988 */ /* 0x000fe80008000005 */
[----:B------:R-:W-:Y:S04]  /*301d0*/  STS.U8 [R15+UR5+0x1b80], R21 ;  /* 0x001b80150f007988 */ /* 0x000fe80008000005 */
[----:B------:R-:W-:Y:S04]  /*301e0*/  STS.U8 [R15+UR5+0x1bc0], R23 ;  /* 0x001bc0170f007988 */ /* 0x000fe80008000005 */
[----:B----4-:R-:W-:Y:S04]  /*301f0*/  STS.U8 [R15+UR5+0x1f80], R24 ;  /* 0x001f80180f007988 */ /* 0x010fe80008000005 */
[----:B------:R0:W-:Y:S04]  /*30200*/  STS.U8 [R15+UR5+0x1fc0], R25 ;  /* 0x001fc0190f007988 */ /* 0x0001e80008000005 */
[----:B0-----:R-:W3:Y:S01]  /*30210*/  LDL.LU R15, [R1+0x4be4] ;  /* 0x004be400010f7983 */ /* 0x001ee20000300800 */
[----:B------:R-:W-:Y:S01]  /*30220*/  BAR.SYNC.DEFER_BLOCKING 0x0 ;  /* 0x0000000000007b1d */ /* 0x000fe20000010000 */
[----:B--2---:R-:W-:-:S06]  /*30230*/  PRMT R0, RZ, 0x7610, R0 ;  /* 0x00007610ff007816 */ /* 0x004fcc0000000000 */
[----:B------:R-:W2:Y:S04]  /*30240*/  @!P1 LDG.E.U8 R0, desc[UR8][R2.64] ;  /* 0x0000000802009981 */ /* 0x000ea8000c1e1100 */
[----:B--2---:R0:W-:Y:S04]  /*30250*/  STL [R1+0xc60], R0 ;  /* 0x000c600001007387 */ /* 0x0041e80000100800 */
[----:B0-----:R-:W2:Y:S04]  /*30260*/  LDL.LU R0, [R1+0x4be0] ;  /* 0x004be00001007983 */ /* 0x001ea80000300800 */
[----:B------:R-:W4:Y:S04]  /*30270*/  LDL R2, [R1+0x223c] ;  /* 0x00223c0001027983 */ /* 0x000f280000100800 */
[----:B------:R-:W4:Y:S01]  /*30280*/  LDL R3, [R1+0x2254] ;  /* 0x0022540001037983 */ /* 0x000f220000100800 */
[----:B---3--:R-:W-:-:S02]  /*30290*/  PRMT R15, RZ, 0x7610, R15 ;  /* 0x00007610ff0f7816 */ /* 0x008fc4000000000f */
[----:B----4-:R-:W-:-:S04]  /*302a0*/  @!P0 LOP3.LUT R3, R3, R2, RZ, 0x3c, !PT ;  /* 0x0000000203038212 */ /* 0x010fc800078e3cff */
[----:B------:R-:W-:-:S04]  /*302b0*/  @!P0 LOP3.LUT R2, R3, R2, RZ, 0x3c, !PT ;  /* 0x0000000203028212 */ /* 0x000fc800078e3cff */
[----:B------:R-:W-:-:S05]  /*302c0*/  @!P0 LOP3.LUT R3, R3, R2, RZ, 0x3c, !PT ;  /* 0x0000000203038212 */ /* 0x000fca00078e3cff */
[----:B------:R-:W3:Y:S04]  /*302d0*/  @!P0 LDG.E.U8 R15, desc[UR8][R2.64] ;  /* 0x00000008020f8981 */ /* 0x000ee8000c1e1100 */
[----:B---3--:R0:W-:Y:S04]  /*302e0*/  STL [R1+0xc5c], R15 ;  /* 0x000c5c0f01007387 */ /* 0x0081e80000100800 */
[----:B0-----:R-:W3:Y:S04]  /*302f0*/  LDL.LU R15, [R1+0x4bdc] ;  /* 0x004bdc00010f7983 */ /* 0x001ee80000300800 */
[----:B------:R-:W4:Y:S04]  /*30300*/  LDL R2, [R1+0x1f88] ;  /* 0x001f880001027983 */ /* 0x000f280000100800 */
[----:B------:R-:W4:Y:S01]  /*30310*/  LDL R3, [R1+0x1f8c] ;  /* 0x001f8c0001037983 */ /* 0x000f220000100800 */
[----:B--2---:R-:W-:-:S02]  /*30320*/  PRMT R0, RZ, 0x7610, R0 ;  /* 0x00007610ff007816 */ /* 0x004fc40000000000 */
[----:B----4-:R-:W-:-:S04]  /*30330*/  @!P0 LOP3.LUT R3, R3, R2, RZ, 0x3c, !PT ;  /* 0x0000000203038212 */ /* 0x010fc800078e3cff */
[----:B------:R-:W-:-:S04]  /*30340*/  @!P0 LOP3.LUT R2, R3, R2, RZ, 0x3c, !PT ;  /* 0x0000000203028212 */ /* 0x000fc800078e3cff */
[----:B------:R-:W-:-:S05]  /*30350*/  @!P0 LOP3.LUT R3, R3, R2, RZ, 0x3c, !PT ;  /* 0x0000000203038212 */ /* 0x000fca00078e3cff */
        /* <DEDUP_REMOVED lines=4145> */
[----:B------:R-:W-:-:S02]  /*40670*/  PRMT R27, RZ, 0x7610, R27 ;  /* 0x00007610ff1b7816 */ /* 0x000fc4000000001b */
[----:B----4-:R-:W-:-:S04]  /*40680*/  @!P1 LOP3.LUT R3, R3, R2, RZ, 0x3c, !PT ;  /* 0x0000000203039212 */ /* 0x010fc800078e3cff */
[----:B------:R-:W-:-:S04]  /*40690*/  @!P1 LOP3.LUT R2, R3, R2, RZ, 0x3c, !PT ;  /* 0x0000000203029212 */ /* 0x000fc800078e3cff */
[----:B------:R-:W-:-:S05]  /*406a0*/  @!P1 LOP3.LUT R3, R3, R2, RZ, 0x3c, !PT ;  /* 0x0000000203039212 */ /* 0x000fca00078e3cff */
[----:B------:R0:W4:Y:S04]  /*406b0*/  @!P1 LDG.E.U8 R27, desc[UR8][R2.64] ;  /* 0x00000008021b9981 */ /* 0x000128000c1e1100 */
[----:B------:R-:W0:Y:S04]  /*406c0*/  LDL R2, [R1+0x20b0] ;  /* 0x0020b00001027983 */ /* 0x000e280000100800 */
[----:B------:R-:W0:Y:S01]  /*406d0*/  LDL R3, [R1+0x20e4] ;  /* 0x0020e40001037983 */ /* 0x000e220000100800 */
[----:B--2---:R-:W-:Y:S02]  /*406e0*/  PRMT R0, RZ, 0x7610, R0 ;  /* 0x00007610ff007816 */ /* 0x004fe40000000000 */
[----:B0-----:R-:W-:-:S04]  /*406f0*/  @!P0 LOP3.LUT R3, R3, R2, RZ, 0x3c, !PT ;  /* 0x0000000203038212 */ /* 0x001fc800078e3cff */
[----:B------:R-:W-:-:S04]  /*40700*/  @!P0 LOP3.LUT R2, R3, R2, RZ, 0x3c, !PT ;  /* 0x0000000203028212 */ /* 0x000fc800078e3cff */
[----:B------:R-:W-:-:S05]  /*40710*/  @!P0 LOP3.LUT R3, R3, R2, RZ, 0x3c, !PT ;  /* 0x0000000203038212 */ /* 0x000fca00078e3cff */
[----:B------:R-:W2:Y:S04]  /*40720*/  @!P0 LDG.E.U8 R0, desc[UR8][R2.64] ;  /* 0x0000000802008981 */ /* 0x000ea8000c1e1100 */
[----:B----4-:R0:W-:Y:S04]  /*40730*/  STL [R1+0x70], R27 ;  /* 0x0000701b01007387 */ /* 0x0101e80000100800 */
[----:B0-----:R-:W4:Y:S04]  /*40740*/  LDL R27, [R1+0x2118] ;  /* 0x00211800011b7983 */ /* 0x001f280000100800 */
[----:B--2---:R0:W-:Y:S04]  /*40750*/  STL [R1+0x6c], R0 ;  /* 0x00006c0001007387 */ /* 0x0041e80000100800 */
[----:B0-----:R-:W2:Y:S04]  /*40760*/  LDL.LU R0, [R1+0x44a4] ;  /* 0x0044a40001007983 */ /* 0x001ea80000300800 */
[----:B------:R-:W2:Y:S04]  /*40770*/  LDL R2, [R1+0x20c4] ;  /* 0x0020c40001027983 */ /* 0x000ea80000100800 */
[----:B------:R-:W2:Y:S01]  /*40780*/  LDL R3, [R1+0x20f8] ;  /* 0x0020f80001037983 */ /* 0x000ea20000100800 */
[----:B---3--:R-:W-:-:S02]  /*40790*/  PRMT R15, RZ, 0x7610, R15 ;  /* 0x00007610ff0f7816 */ /* 0x008fc4000000000f */
[----:B--2---:R-:W-:-:S04]  /*407a0*/  @!P1 LOP3.LUT R3, R3, R2, RZ, 0x3c, !PT ;  /* 0x0000000203039212 */ /* 0x004fc800078e3cff */
[----:B------:R-:W-:-:S04]  /*407b0*/  @!P1 LOP3.LUT R2, R3, R2, RZ, 0x3c, !PT ;  /* 0x0000000203029212 */ /* 0x000fc800078e3cff */
[----:B------:R-:W-:-:S05]  /*407c0*/  @!P1 LOP3.LUT R3, R3, R2, RZ, 0x3c, !PT ;  /* 0x0000000203039212 */ /* 0x000fca00078e3cff */
[----:B------:R-:W2:Y:S04]  /*407d0*/  @!P1 LDG.E.U8 R15, desc[UR8][R2.64] ;  /* 0x00000008020f9981 */ /* 0x000ea8000c1e1100 */
[----:B--2---:R0:W-:Y:S04]  /*407e0*/  STL [R1+0x68], R15 ;  /* 0x0000680f01007387 */ /* 0x0041e80000100800 */
[----:B0-----:R-:W2:Y:S04]  /*407f0*/  LDL.LU R15, [R1+0x44a0] ;  /* 0x0044a000010f7983 */ /* 0x001ea80000300800 */
[----:B------:R-:W3:Y:S04]  /*40800*/  LDL R2, [R1+0x20c0] ;  /* 0x0020c00001027983 */ /* 0x000ee80000100800 */
[----:B------:R-:W3:Y:S01]  /*40810*/  LDL R3, [R1+0x20f4] ;  /* 0x0020f40001037983 */ /* 0x000ee20000100800 */
[----:B------:R-:W-:-:S02]  /*40820*/  PRMT R0, RZ, 0x7610, R0 ;  /* 0x00007610ff007816 */ /* 0x000fc40000000000 */
[----:B---3--:R-:W-:-:S04]  /*40830*/  @!P0 LOP3.LUT R3, R3, R2, RZ, 0x3c, !PT ;  /* 0x0000000203038212 */ /* 0x008fc800078e3cff */
[----:B------:R-:W-:-:S04]  /*40840*/  @!P0 LOP3.LUT R2, R3, R2, RZ, 0x3c, !PT ;  /* 0x0000000203028212 */ /* 0x000fc800078e3cff */
[----:B------:R-:W-:-:S05]  /*40850*/  @!P0 LOP3.LUT R3, R3, R2, RZ, 0x3c, !PT ;  /* 0x0000000203038212 */ /* 0x000fca00078e3cff */
[----:B------:R-:W3:Y:S04]  /*40860*/  @!P0 LDG.E.U8 R0, desc[UR8][R2.64] ;  /* 0x0000000802008981 */ /* 0x000ee8000c1e1100 */
[----:B---3--:R0:W-:Y:S04]  /*40870*/  STL [R1+0x64], R0 ;  /* 0x0000640001007387 */ /* 0x0081e80000100800 */
[----:B0-----:R-:W3:Y:S04]  /*40880*/  LDL.LU R0, [R1+0x449c] ;  /* 0x00449c0001007983 */ /* 0x001ee80000300800 */
[----:B------:R-:W2:Y:S04]  /*40890*/  LDL R2, [R1+0x20d0] ;  /* 0x0020d00001027983 */ /* 0x000ea80000100800 */
[----:B------:R-:W2:Y:S01]  /*408a0*/  LDL R3, [R1+0x2108] ;  /* 0x0021080001037983 */ /* 0x000ea20000100800 */
[----:B------:R-:W-:-:S02]  /*408b0*/  PRMT R29, RZ, 0x7610, R29 ;  /* 0x00007610ff1d7816 */ /* 0x000fc4000000001d */
[----:B--2---:R-:W-:-:S04]  /*408c0*/  @!P1 LOP3.LUT R3, R3, R2, RZ, 0x3c, !PT ;  /* 0x0000000203039212 */ /* 0x004fc800078e3cff */
[----:B------:R-:W-:-:S04]  /*408d0*/  @!P1 LOP3.LUT R2, R3, R2, RZ, 0x3c, !PT ;  /* 0x0000000203029212 */ /* 0x000fc800078e3cff */
[----:B------:R-:W-:-:S05]  /*408e0*/  @!P1 LOP3.LUT R3, R3, R2, RZ, 0x3c, !PT ;  /* 0x0000000203039212 */ /* 0x000fca00078e3cff */
[----:B------:R0:W2:Y:S04]  /*408f0*/  @!P1 LDG.E.U8 R29, desc[UR8][R2.64] ;  /* 0x00000008021d9981 */ /* 0x0000a8000c1e1100 */
[----:B------:R-:W0:Y:S04]  /*40900*/  LDL R2, [R1+0x20dc] ;  /* 0x0020dc0001027983 */ /* 0x000e280000100800 */
[----:B------:R-:W0:Y:S01]  /*40910*/  LDL R3, [R1+0x2104] ;  /* 0x0021040001037983 */ /* 0x000e220000100800 */
[----:B---3--:R-:W-:Y:S02]  /*40920*/  PRMT R0, RZ, 0x7610, R0 ;  /* 0x00007610ff007816 */ /* 0x008fe40000000000 */
[----:B0-----:R-:W-:-:S04]  /*40930*/  @!P0 LOP3.LUT R3, R3, R2, RZ, 0x3c, !PT ;  /* 0x0000000203038212 */ /* 0x001fc800078e3cff */
[----:B------:R-:W-:-:S04]  /*40940*/  @!P0 LOP3.LUT R2, R3, R2, RZ, 0x3c, !PT ;  /* 0x0000000203028212 */ /* 0x000fc800078e3cff */
[----:B------:R-:W-:-:S05]  /*40950*/  @!P0 LOP3.LUT R3, R3, R2, RZ, 0x3c, !PT ;  /* 0x0000000203038212 */ /* 0x000fca00078e3cff */
[----:B------:R-:W3:Y:S04]  /*40960*/  @!P0 LDG.E.U8 R0, desc[UR8][R2.64] ;  /* 0x0000000802008981 */ /* 0x000ee8000c1e1100 */
[----:B--2---:R0:W-:Y:S04]  /*40970*/  STL [R1+0x60], R29 ;  /* 0x0000601d01007387 */ /* 0x0041e80000100800 */
[----:B0-----:R-:W2:Y:S04]  /*40980*/  LDL R29, [R1+0x2138] ;  /* 0x00213800011d7983 */ /* 0x001ea80000100800 */
[----:B---3--:R0:W-:Y:S04]  /*40990*/  STL [R1+0x5c], R0 ;  /* 0x00005c0001007387 */ /* 0x0081e80000100800 */
[----:B0-----:R-:W3:Y:S04]  /*409a0*/  LDL.LU R0, [R1+0x4498] ;  /* 0x0044980001007983 */ /* 0x001ee80000300800 */
[----:B------:R-:W2:Y:S01]  /*409b0*/  LDL R3, [R1+0x20e0] ;  /* 0x0020e00001037983 */ /* 0x000ea20000100800 */
[----:B------:R-:W-:Y:S01]  /*409c0*/  PRMT R15, RZ, 0x7610, R15 ;  /* 0x00007610ff0f7816 */ /* 0x000fe2000000000f */
[----:B----4-:R-:W-:-:S02]  /*409d0*/  @!P1 IMAD.MOV.U32 R2, RZ, RZ, R27 ;  /* 0x000000ffff029224 */ /* 0x010fc400078e001b */
[----:B------:R-:W4:Y:S04]  /*409e0*/  LDL R27, [R1+0x2134] ;  /* 0x00213400011b7983 */ /* 0x000f280000100800 */
[----:B--2---:R-:W2:Y:S04]  /*409f0*/  @!P1 LDG.E.U8 R15, desc[UR8][R2.64] ;  /* 0x00000008020f9981 */ /* 0x004ea8000c1e1100 */
        /* <DEDUP_REMOVED lines=20> */
[----:B------:R-:W3:Y:S04]  /*40b40*/  LDL R2, [R1+0x20fc] ;  /* 0x0020fc0001027983 */ /* 0x000ee80000100800 */
[----:B------:R-:W3:Y:S01]  /*40b50*/  LDL R3, [R1+0x2124] ;  /* 0x0021240001037983 */ /* 0x000ee20000100800 */
[----:B--2---:R-:W-:-:S02]  /*40b60*/  PRMT R0, RZ, 0x7610, R0 ;  /* 0x00007610ff007816 */ /* 0x004fc40000000000 */
[----:B---3--:R-:W-:-:S04]  /*40b70*/  @!P0 LOP3.LUT R3, R3, R2, RZ, 0x3c, !PT ;  /* 0x0000000203038212 */ /* 0x008fc800078e3cff */
[----:B------:R-:W-:-:S04]  /*40b80*/  @!P0 LOP3.LUT R2, R3, R2, RZ, 0x3c, !PT ;  /* 0x0000000203028212 */ /* 0x000fc800078e3cff */
[----:B------:R-:W-:-:S05]  /*40b90*/  @!P0 LOP3.LUT R3, R3, R2, RZ, 0x3c, !PT ;  /* 0x0000000203038212 */ /* 0x000fca00078e3cff */
[----:B------:R-:W2:Y:S01]  /*40ba0*/  @!P0 LDG.E.U8 R0, desc[UR8][R2.64] ;  /* 0x0000000802008981 */ /* 0x000ea2000c1e1100 */
[----:B------:R-:W-:-:S03]  /*40bb0*/  PRMT R28, RZ, 0x7610, R28 ;  /* 0x00007610ff1c7816 */ /* 0x000fc6000000001c */
[----:B--2---:R0:W-:Y:S04]  /*40bc0*/  STL [R1+0x4c], R0 ;  /* 0x00004c0001007387 */ /* 0x0041e80000100800 */
[----:B0-----:R-:W2:Y:S04]  /*40bd0*/  LDL.LU R0, [R1+0x4488] ;  /* 0x0044880001007983 */ /* 0x001ea80000300800 */
[----:B------:R-:W3:Y:S01]  /*40be0*/  LDL R3, [R1+0x2100] ;  /* 0x0021000001037983 */ /* 0x000ee20000100800 */
[----:B------:R-:W-:Y:S01]  /*40bf0*/  @!P1 IMAD.MOV.U32 R2, RZ, RZ, R29 ;  /* 0x000000ffff029224 */ /* 0x000fe200078e001d */
[----:B------:R-:W-:-:S02]  /*40c00*/  PRMT R25, RZ, 0x7610, R25 ;  /* 0x00007610ff197816 */ /* 0x000fc40000000019 */
[----:B------:R-:W2:Y:S04]  /*40c10*/  LDL R29, [R1+0x212c] ;  /* 0x00212c00011d7983 */ /* 0x000ea80000100800 */
[----:B---3--:R4:W3:Y:S04]  /*40c20*/  @!P1 LDG.E.U8 R28, desc[UR8][R2.64] ;  /* 0x00000008021c9981 */ /* 0x0088e8000c1e1100 */
[----:B------:R-:W2:Y:S01]  /*40c30*/  LDL R3, [R1+0x210c] ;  /* 0x00210c0001037983 */ /* 0x000ea20000100800 */
[----:B----4-:R-:W-:-:S03]  /*40c40*/  @!P0 IMAD.MOV.U32 R2, RZ, RZ, R27 ;  /* 0x000000ffff028224 */ /* 0x010fc600078e001b */
[----:B---3--:R0:W-:Y:S01]  /*40c50*/  STL [R1+0x48], R28 ;  /* 0x0000481c01007387 */ /* 0x0081e20000100800 */
[----:B--2---:R-:W-:-:S03]  /*40c60*/  PRMT R0, RZ, 0x7610, R0 ;  /* 0x00007610ff007816 */ /* 0x004fc60000000000 */
[----:B------:R-:W2:Y:S04]  /*40c70*/  LDL R27, [R1+0x2130] ;  /* 0x00213000011b7983 */ /* 0x000ea80000100800 */
[----:B------:R1:W3:Y:S04]  /*40c80*/  @!P0 LDG.E.U8 R25, desc[UR8][R2.64] ;  /* 0x0000000802198981 */ /* 0x0002e8000c1e1100 */
[----:B0-----:R-:W4:Y:S04]  /*40c90*/  LDL R28, [R1+0x2154] ;  /* 0x00215400011c7983 */ /* 0x001f280000100800 */
[----:B------:R-:W1:Y:S04]  /*40ca0*/  LDL R2, [R1+0x2110] ;  /* 0x0021100001027983 */ /* 0x000e680000100800 */
[----:B------:R-:W1:Y:S02]  /*40cb0*/  LDL R3, [R1+0x2148] ;  /* 0x0021480001037983 */ /* 0x000e640000100800 */
[----:B-1----:R-:W-:-:S04]  /*40cc0*/  @!P1 LOP3.LUT R3, R3, R2, RZ, 0x3c, !PT ;  /* 0x0000000203039212 */ /* 0x002fc800078e3cff */
[----:B------:R-:W-:-:S04]  /*40cd0*/  @!P1 LOP3.LUT R2, R3, R2, RZ, 0x3c, !PT ;  /* 0x0000000203029212 */ /* 0x000fc800078e3cff */
[----:B------:R-:W-:-:S05]  /*40ce0*/  @!P1 LOP3.LUT R3, R3, R2, RZ, 0x3c, !PT ;  /* 0x0000000203039212 */ /* 0x000fca00078e3cff */
[----:B------:R-:W2:Y:S04]  /*40cf0*/  @!P1 LDG.E.U8 R0, desc[UR8][R2.64] ;  /* 0x0000000802009981 */ /* 0x000ea8000c1e1100 */
[----:B---3--:R0:W-:Y:S04]  /*40d00*/  STL [R1+0x44], R25 ;  /* 0x0000441901007387 */ /* 0x0081e80000100800 */
[----:B0-----:R-:W3:Y:S04]  /*40d10*/  LDL R25, [R1+0x2168] ;  /* 0x0021680001197983 */ /* 0x001ee80000100800 */
[----:B--2---:R0:W-:Y:S04]  /*40d20*/  STL [R1+0x40], R0 ;  /* 0x0000400001007387 */ /* 0x0041e80000100800 */
[----:B0-----:R-:W2:Y:S04]  /*40d30*/  LDL.LU R0, [R1+0x4484] ;  /* 0x0044840001007983 */ /* 0x001ea80000300800 */
        /* <DEDUP_REMOVED lines=9> */
[----:B------:R-:W-:Y:S02]  /*40dd0*/  PRMT R0, RZ, 0x7610, R0 ;  /* 0x00007610ff007816 */ /* 0x000fe40000000000 */
[----:B------:R-:W-:-:S02]  /*40de0*/  PRMT R12, RZ, 0x7610, R12 ;  /* 0x00007610ff0c7816 */ /* 0x000fc4000000000c */
[----:B0-----:R-:W-:-:S04]  /*40df0*/  @!P1 LOP3.LUT R3, R3, R2, RZ, 0x3c, !PT ;  /* 0x0000000203039212 */ /* 0x001fc800078e3cff */
[----:B------:R-:W-:-:S04]  /*40e00*/  @!P1 LOP3.LUT R2, R3, R2, RZ, 0x3c, !PT ;  /* 0x0000000203029212 */ /* 0x000fc800078e3cff */
[----:B------:R-:W-:-:S05]  /*40e10*/  @!P1 LOP3.LUT R3, R3, R2, RZ, 0x3c, !PT ;  /* 0x0000000203039212 */ /* 0x000fca00078e3cff */
[----:B------:R4:W3:Y:S02]  /*40e20*/  @!P1 LDG.E.U8 R0, desc[UR8][R2.64] ;  /* 0x0000000802009981 */ /* 0x0008e4000c1e1100 */
[----:B----4-:R-:W-:Y:S02]  /*40e30*/  @!P0 IMAD.MOV.U32 R2, RZ, RZ, R28 ;  /* 0x000000ffff028224 */ /* 0x010fe400078e001c */
[----:B------:R-:W-:-:S05]  /*40e40*/  @!P0 IMAD.MOV.U32 R3, RZ, RZ, R29 ;  /* 0x000000ffff038224 */ /* 0x000fca00078e001d */
[----:B------:R3:W4:Y:S01]  /*40e50*/  @!P0 LDG.E.U8 R12, desc[UR8][R2.64] ;  /* 0x00000008020c8981 */ /* 0x000722000c1e1100 */
[----:B------:R-:W-:-:S03]  /*40e60*/  PRMT R6, RZ, 0x7610, R6 ;  /* 0x00007610ff067816 */ /* 0x000fc60000000006 */
[----:B--2---:R0:W-:Y:S01]  /*40e70*/  STL [R1+0x3c], R13 ;  /* 0x00003c0d01007387 */ /* 0x0041e20000100800 */
[----:B---3--:R-:W-:Y:S02]  /*40e80*/  @!P1 IMAD.MOV.U32 R2, RZ, RZ, R25 ;  /* 0x000000ffff029224 */ /* 0x008fe400078e0019 */
[----:B------:R-:W-:Y:S01]  /*40e90*/  @!P1 IMAD.MOV.U32 R3, RZ, RZ, R27 ;  /* 0x000000ffff039224 */ /* 0x000fe200078e001b */
[----:B0-----:R-:W2:Y:S04]  /*40ea0*/  LDL R13, [R1+0x2164] ;  /* 0x00216400010d7983 */ /* 0x001ea80000100800 */
[----:B------:R2:W3:Y:S04]  /*40eb0*/  @!P1 LDG.E.U8 R6, desc[UR8][R2.64] ;  /* 0x0000000802069981 */ /* 0x0004e8000c1e1100 */
[----:B------:R0:W-:Y:S04]  /*40ec0*/  STL [R1+0x38], R0 ;  /* 0x0000380001007387 */ /* 0x0001e80000100800 */
[----:B0-----:R-:W3:Y:S04]  /*40ed0*/  LDL.LU R0, [R1+0x4480] ;  /* 0x0044800001007983 */ /* 0x001ee80000300800 */
[----:B------:R-:W3:Y:S04]  /*40ee0*/  LDL R29, [R1+0x214c] ;  /* 0x00214c00011d7983 */ /* 0x000ee80000100800 */
[----:B----4-:R0:W-:Y:S04]  /*40ef0*/  STL [R1+0x34], R12 ;  /* 0x0000340c01007387 */ /* 0x0101e80000100800 */
[----:B------:R-:W4:Y:S01]  /*40f00*/  LDL R3, [R1+0x213c] ;  /* 0x00213c0001037983 */ /* 0x000f220000100800 */
[----:B------:R-:W-:-:S03]  /*40f10*/  PRMT R5, RZ, 0x7610, R5 ;  /* 0x00007610ff057816 */ /* 0x000fc60000000005 */
[----:B------:R-:W4:Y:S04]  /*40f20*/  LDL R28, [R1+0x2150] ;  /* 0x00215000011c7983 */ /* 0x000f280000100800 */
[----:B------:R-:W4:Y:S04]  /*40f30*/  LDL R27, [R1+0x2188] ;  /* 0x00218800011b7983 */ /* 0x000f280000100800 */
[----:B------:R-:W4:Y:S04]  /*40f40*/  LDL R25, [R1+0x215c] ;  /* 0x00215c0001197983 */ /* 0x000f280000100800 */
[----:B0-----:R-:W4:Y:S01]  /*40f50*/  LDL R12, [R1+0x2174] ;  /* 0x00217400010c7983 */ /* 0x001f220000100800 */
[----:B--2---:R-:W-:-:S03]  /*40f60*/  @!P0 IMAD.MOV.U32 R2, RZ, RZ, R13 ;  /* 0x000000ffff028224 */ /* 0x004fc600078e000d */
[----:B---3--:R0:W-:Y:S01]  /*40f70*/  STL [R1+0x30], R6 ;  /* 0x0000300601007387 */ /* 0x0081e20000100800 */
[----:B------:R-:W-:Y:S02]  /*40f80*/  PRMT R10, RZ, 0x7610, R10 ;  /* 0x00007610ff0a7816 */ /* 0x000fe4000000000a */
[----:B------:R-:W-:Y:S01]  /*40f90*/  PRMT R26, RZ, 0x7610, R26 ;  /* 0x00007610ff1a7816 */ /* 0x000fe2000000001a */
[----:B------:R-:W2:Y:S04]  /*40fa0*/  LDL R13, [R1+0x2160] ;  /* 0x00216000010d7983 */ /* 0x000ea80000100800 */
[----:B0-----:R-:W3:Y:S04]  /*40fb0*/  LDL R6, [R1+0x2184] ;  /* 0x0021840001067983 */ /* 0x001ee80000100800 */
[----:B----4-:R0:W4:Y:S04]  /*40fc0*/  @!P0 LDG.E.U8 R5, desc[UR8][R2.64] ;  /* 0x0000000802058981 */ /* 0x010128000c1e1100 */
[----:B------:R-:W0:Y:S04]  /*40fd0*/  LDL R2, [R1+0x2140] ;  /* 0x0021400001027983 */ /* 0x000e280000100800 */
[----:B------:R-:W0:Y:S01]  /*40fe0*/  LDL R3, [R1+0x2178] ;  /* 0x0021780001037983 */ /* 0x000e220000100800 */
[----:B------:R-:W-:-:S02]  /*40ff0*/  PRMT R0, RZ, 0x7610, R0 ;  /* 0x00007610ff007816 */ /* 0x000fc40000000000 */
[----:B0-----:R-:W-:-:S04]  /*41000*/  @!P1 LOP3.LUT R3, R3, R2, RZ, 0x3c, !PT ;  /* 0x0000000203039212 */ /* 0x001fc800078e3cff */
[----:B------:R-:W-:-:S04]  /*41010*/  @!P1 LOP3.LUT R2, R3, R2, RZ, 0x3c, !PT ;  /* 0x0000000203029212 */ /* 0x000fc800078e3cff */
[----:B------:R-:W-:-:S05]  /*41020*/  @!P1 LOP3.LUT R3, R3, R2, RZ, 0x3c, !PT ;  /* 0x0000000203039212 */ /* 0x000fca00078e3cff */
[----:B------:R0:W2:Y:S02]  /*41030*/  @!P1 LDG.E.U8 R0, desc[UR8][R2.64] ;  /* 0x0000000802009981 */ /* 0x0000a4000c1e1100 */
[----:B0-----:R-:W-:Y:S02]  /*41040*/  @!P0 IMAD.MOV.U32 R2, RZ, RZ, R12 ;  /* 0x000000ffff028224 */ /* 0x001fe400078e000c */
[----:B------:R-:W-:-:S05]  /*41050*/  @!P0 IMAD.MOV.U32 R3, RZ, RZ, R29 ;  /* 0x000000ffff038224 */ /* 0x000fca00078e001d */
[----:B------:R0:W2:Y:S02]  /*41060*/  @!P0 LDG.E.U8 R10, desc[UR8][R2.64] ;  /* 0x00000008020a8981 */ /* 0x0000a4000c1e1100 */
[----:B0-----:R-:W-:Y:S02]  /*41070*/  @!P1 IMAD.MOV.U32 R2, RZ, RZ, R27 ;  /* 0x000000ffff029224 */ /* 0x001fe400078e001b */
[----:B------:R-:W-:-:S05]  /*41080*/  @!P1 IMAD.MOV.U32 R3, RZ, RZ, R28 ;  /* 0x000000ffff039224 */ /* 0x000fca00078e001c */
[----:B------:R3:W2:Y:S04]  /*41090*/  @!P1 LDG.E.U8 R26, desc[UR8][R2.64] ;  /* 0x00000008021a9981 */ /* 0x0006a8000c1e1100 */
[----:B----4-:R0:W-:Y:S04]  /*410a0*/  STL [R1+0x2c], R5 ;  /* 0x00002c0501007387 */ /* 0x0101e80000100800 */
[----:B0-----:R-:W4:Y:S01]  /*410b0*/  LDL R5, [R1+0x2198] ;  /* 0x0021980001057983 */ /* 0x001f220000100800 */
[----:B---3--:R-:W-:-:S03]  /*410c0*/  @!P0 IMAD.MOV.U32 R2, RZ, RZ, R6 ;  /* 0x000000ffff028224 */ /* 0x008fc600078e0006 */
[----:B--2---:R0:W-:Y:S04]  /*410d0*/  STL [R1+0x28], R0 ;  /* 0x0000280001007387 */ /* 0x0041e80000100800 */
[----:B0-----:R-:W2:Y:S04]  /*410e0*/  LDL.LU R0, [R1+0x447c] ;  /* 0x00447c0001007983 */ /* 0x001ea80000300800 */
[----:B------:R-:W3:Y:S04]  /*410f0*/  LDL R12, [R1+0x216c] ;  /* 0x00216c00010c7983 */ /* 0x000ee80000100800 */
[----:B------:R0:W-:Y:S04]  /*41100*/  STL [R1+0x24], R10 ;  /* 0x0000240a01007387 */ /* 0x0001e80000100800 */
[----:B0-----:R-:W3:Y:S04]  /*41110*/  LDL R10, [R1+0x2194] ;  /* 0x00219400010a7983 */ /* 0x001ee80000100800 */
[----:B------:R0:W-:Y:S04]  /*41120*/  STL [R1+0x20], R26 ;  /* 0x0000201a01007387 */ /* 0x0001e80000100800 */
[----:B------:R-:W3:Y:S04]  /*41130*/  LDL R6, [R1+0x21a8] ;  /* 0x0021a80001067983 */ /* 0x000ee80000100800 */
[----:B0-----:R-:W3:Y:S01]  /*41140*/  LDL R26, [R1+0x2170] ;  /* 0x00217000011a7983 */ /* 0x001ee20000100800 */
[----:B------:R-:W-:Y:S01]  /*41150*/  PRMT R24, RZ, 0x7610, R24 ;  /* 0x00007610ff187816 */ /* 0x000fe20000000018 */
[----:B------:R-:W-:Y:S01]  /*41160*/  @!P0 IMAD.MOV.U32 R3, RZ, RZ, R25 ;  /* 0x000000ffff038224 */ /* 0x000fe200078e0019 */
[----:B------:R-:W-:-:S02]  /*41170*/  PRMT R4, RZ, 0x7610, R4 ;  /* 0x00007610ff047816 */ /* 0x000fc40000000004 */
[----:B------:R-:W-:Y:S02]  /*41180*/  PRMT R9, RZ, 0x7610, R9 ;  /* 0x00007610ff097816 */ /* 0x000fe40000000009 */
[----:B------:R-:W-:Y:S01]  /*41190*/  PRMT R7, RZ, 0x7610, R7 ;  /* 0x00007610ff077816 */ /* 0x000fe20000000007 */
[----:B------:R-:W3:Y:S04]  /*411a0*/  LDL R25, [R1+0x217c] ;  /* 0x00217c0001197983 */ /* 0x000ee80000100800 */
[----:B------:R4:W3:Y:S02]  /*411b0*/  @!P0 LDG.E.U8 R24, desc[UR8][R2.64] ;  /* 0x0000000802188981 */ /* 0x0008e4000c1e1100 */
[----:B----4-:R-:W-:Y:S02]  /*411c0*/  @!P1 IMAD.MOV.U32 R2, RZ, RZ, R5 ;  /* 0x000000ffff029224 */ /* 0x010fe400078e0005 */
[----:B------:R-:W-:-:S05]  /*411d0*/  @!P1 IMAD.MOV.U32 R3, RZ, RZ, R13 ;  /* 0x000000ffff039224 */ /* 0x000fca00078e000d */
[----:B------:R3:W4:Y:S01]  /*411e0*/  @!P1 LDG.E.U8 R4, desc[UR8][R2.64] ;  /* 0x0000000802049981 */ /* 0x000722000c1e1100 */
[----:B------:R-:W-:Y:S02]  /*411f0*/  PRMT R15, RZ, 0x7610, R15 ;  /* 0x00007610ff0f7816 */ /* 0x000fe4000000000f */
[----:B------:R-:W-:Y:S02]  /*41200*/  PRMT R14, RZ, 0x7610, R14 ;  /* 0x00007610ff0e7816 */ /* 0x000fe4000000000e */
[----:B------:R-:W-:Y:S02]  /*41210*/  PRMT R11, RZ, 0x7610, R11 ;  /* 0x00007610ff0b7816 */ /* 0x000fe4000000000b */
[----:B------:R-:W-:Y:S02]  /*41220*/  PRMT R8, RZ, 0x7610, R8 ;  /* 0x00007610ff087816 */ /* 0x000fe40000000008 */
[----:B------:R-:W-:Y:S02]  /*41230*/  PRMT R18, RZ, 0x7610, R18 ;  /* 0x00007610ff127816 */ /* 0x000fe40000000012 */
[----:B------:R-:W-:-:S02]  /*41240*/  PRMT R16, RZ, 0x7610, R16 ;  /* 0x00007610ff107816 */ /* 0x000fc40000000010 */
[----:B------:R-:W-:Y:S02]  /*41250*/  PRMT R17, RZ, 0x7610, R17 ;  /* 0x00007610ff117816 */ /* 0x000fe40000000011 */
[----:B------:R-:W-:Y:S02]  /*41260*/  PRMT R19, RZ, 0x7610, R19 ;  /* 0x00007610ff137816 */ /* 0x000fe40000000013 */
[----:B------:R-:W-:Y:S02]  /*41270*/  PRMT R20, RZ, 0x7610, R20 ;  /* 0x00007610ff147816 */ /* 0x000fe40000000014 */
[----:B------:R-:W-:Y:S02]  /*41280*/  PRMT R21, RZ, 0x7610, R21 ;  /* 0x00007610ff157816 */ /* 0x000fe40000000015 */
[----:B------:R-:W-:Y:S02]  /*41290*/  PRMT R23, RZ, 0x7610, R23 ;  /* 0x00007610ff177816 */ /* 0x000fe40000000017 */
[----:B------:R-:W-:Y:S01]  /*412a0*/  PRMT R22, RZ, 0x7610, R22 ;  /* 0x00007610ff167816 */ /* 0x000fe20000000016 */
[----:B--2---:R-:W-:Y:S01]  /*412b0*/  LDS.U8 R27, [R0+UR5+0x440] ;  /* 0x00044005001b7984 */ /* 0x004fe20008000000 */
[----:B---3--:R-:W-:-:S03]  /*412c0*/  @!P0 IMAD.MOV.U32 R3, RZ, RZ, R12 ;  /* 0x000000ffff038224 */ /* 0x008fc600078e000c */
[----:B------:R-:W-:Y:S04]  /*412d0*/  LDS.U8 R28, [R0+UR5+0x408] ;  /* 0x00040805001c7984 */ /* 0x000fe80008000000 */
[----:B------:R-:W-:Y:S01]  /*412e0*/  LDS.U8 R29, [R0+UR5+0x448] ;  /* 0x00044805001d7984 */ /* 0x000fe20008000000 */
[----:B------:R-:W-:-:S05]  /*412f0*/  @!P0 IMAD.MOV.U32 R2, RZ, RZ, R10 ;  /* 0x000000ffff028224 */ /* 0x000fca00078e000a */
[----:B------:R0:W2:Y:S02]  /*41300*/  @!P0 LDG.E.U8 R9, desc[UR8][R2.64] ;  /* 0x0000000802098981 */ /* 0x0000a4000c1e1100 */
[----:B0-----:R-:W-:Y:S02]  /*41310*/  @!P1 IMAD.MOV.U32 R2, RZ, RZ, R6 ;  /* 0x000000ffff029224 */ /* 0x001fe400078e0006 */
[----:B------:R-:W-:Y:S02]  /*41320*/  @!P1 IMAD.MOV.U32 R3, RZ, RZ, R26 ;  /* 0x000000ffff039224 */ /* 0x000fe400078e001a */
[----:B------:R-:W-:Y:S04]  /*41330*/  LDS.U8 R26, [R0+UR5+0x400] ;  /* 0x00040005001a7984 */ /* 0x000fe80008000000 */
[----:B------:R-:W3:Y:S04]  /*41340*/  @!P1 LDG.E.U8 R7, desc[UR8][R2.64] ;  /* 0x0000000802079981 */ /* 0x000ee8000c1e1100 */
[----:B------:R0:W-:Y:S04]  /*41350*/  STL [R1+0x1c], R24 ;  /* 0x00001c1801007387 */ /* 0x0001e80000100800 */
[----:B------:R-:W3:Y:S04]  /*41360*/  LDL R5, [R1+0x2180] ;  /* 0x0021800001057983 */ /* 0x000ee80000100800 */
[----:B0-----:R-:W3:Y:S04]  /*41370*/  LDL R24, [R1+0x21a4] ;  /* 0x0021a40001187983 */ /* 0x001ee80000100800 */
[----:B----4-:R0:W-:Y:S04]  /*41380*/  STL [R1+0x18], R4 ;  /* 0x0000180401007387 */ /* 0x0101e80000100800 */
[----:B------:R-:W4:Y:S04]  /*41390*/  LDL R13, [R1+0x218c] ;  /* 0x00218c00010d7983 */ /* 0x000f280000100800 */
[----:B------:R-:W4:Y:S04]  /*413a0*/  LDL R12, [R1+0x21b4] ;  /* 0x0021b400010c7983 */ /* 0x000f280000100800 */
[----:B------:R-:W4:Y:S04]  /*413b0*/  LDL R10, [R1+0x2190] ;  /* 0x00219000010a7983 */ /* 0x000f280000100800 */
[----:B0-----:R-:W4:Y:S04]  /*413c0*/  LDL R4, [R1+0x21b8] ;  /* 0x0021b80001047983 */ /* 0x001f280000100800 */
[----:B--2---:R0:W-:Y:S04]  /*413d0*/  STL [R1+0x14], R9 ;  /* 0x0000140901007387 */ /* 0x0041e80000100800 */
[----:B------:R-:W2:Y:S04]  /*413e0*/  LDL R6, [R1+0x21c4] ;  /* 0x0021c40001067983 */ /* 0x000ea80000100800 */
[----:B0-----:R-:W2:Y:S04]  /*413f0*/  LDL R9, [R1+0x21c8] ;  /* 0x0021c80001097983 */ /* 0x001ea80000100800 */
[----:B---3--:R0:W-:Y:S04]  /*41400*/  STL [R1+0x10], R7 ;  /* 0x0000100701007387 */ /* 0x0081e80000100800 */
[----:B0-----:R-:W3:Y:S01]  /*41410*/  LDL R7, [R1+0x219c] ;  /* 0x00219c0001077983 */ /* 0x001ee20000100800 */
[----:B------:R-:W-:-:S03]  /*41420*/  @!P0 IMAD.MOV.U32 R3, RZ, RZ, R25 ;  /* 0x000000ffff038224 */ /* 0x000fc600078e0019 */
[----:B------:R-:W-:Y:S01]  /*41430*/  LDS.U8 R25, [R0+UR5+0x48] ;  /* 0x0000480500197984 */ /* 0x000fe20008000000 */
[----:B------:R-:W-:-:S03]  /*41440*/  @!P0 IMAD.MOV.U32 R2, RZ, RZ, R24 ;  /* 0x000000ffff028224 */ /* 0x000fc600078e0018 */
[----:B------:R-:W-:Y:S04]  /*41450*/  LDS.U8 R24, [R0+UR5+0x8] ;  /* 0x0000080500187984 */ /* 0x000fe80008000000 */
[----:B------:R0:W3:Y:S02]  /*41460*/  @!P0 LDG.E.U8 R15, desc[UR8][R2.64] ;  /* 0x00000008020f8981 */ /* 0x0000e4000c1e1100 */
[----:B0-----:R-:W-:Y:S02]  /*41470*/  @!P1 IMAD.MOV.U32 R3, RZ, RZ, R5 ;  /* 0x000000ffff039224 */ /* 0x001fe400078e0005 */
[----:B------:R-:W3:Y:S01]  /*41480*/  LDL R5, [R1+0x21a0] ;  /* 0x0021a00001057983 */ /* 0x000ee20000100800 */
[----:B----4-:R-:W-:-:S03]  /*41490*/  @!P1 IMAD.MOV.U32 R2, RZ, RZ, R4 ;  /* 0x000000ffff029224 */ /* 0x010fc600078e0004 */
[----:B------:R-:W4:Y:S04]  /*414a0*/  LDL R4, [R1+0x21d8] ;  /* 0x0021d80001047983 */ /* 0x000f280000100800 */
[----:B------:R0:W4:Y:S02]  /*414b0*/  @!P1 LDG.E.U8 R14, desc[UR8][R2.64] ;  /* 0x00000008020e9981 */ /* 0x000124000c1e1100 */
[----:B0-----:R-:W-:Y:S02]  /*414c0*/  @!P0 IMAD.MOV.U32 R2, RZ, RZ, R12 ;  /* 0x000000ffff028224 */ /* 0x001fe400078e000c */
[----:B------:R-:W-:-:S05]  /*414d0*/  @!P0 IMAD.MOV.U32 R3, RZ, RZ, R13 ;  /* 0x000000ffff038224 */ /* 0x000fca00078e000d */
[----:B------:R0:W4:Y:S02]  /*414e0*/  @!P0 LDG.E.U8 R11, desc[UR8][R2.64] ;  /* 0x00000008020b8981 */ /* 0x000124000c1e1100 */
[----:B0-----:R-:W-:Y:S02]  /*414f0*/  @!P1 IMAD.MOV.U32 R3, RZ, RZ, R10 ;  /* 0x000000ffff039224 */ /* 0x001fe400078e000a */
[----:B--2---:R-:W-:-:S05]  /*41500*/  @!P1 IMAD.MOV.U32 R2, RZ, RZ, R9 ;  /* 0x000000ffff029224 */ /* 0x004fca00078e0009 */
[----:B------:R0:W2:Y:S02]  /*41510*/  @!P1 LDG.E.U8 R8, desc[UR8][R2.64] ;  /* 0x0000000802089981 */ /* 0x0000a4000c1e1100 */
[----:B0-----:R-:W-:Y:S02]  /*41520*/  @!P0 IMAD.MOV.U32 R2, RZ, RZ, R6 ;  /* 0x000000ffff028224 */ /* 0x001fe400078e0006 */
[----:B---3--:R-:W-:-:S05]  /*41530*/  @!P0 IMAD.MOV.U32 R3, RZ, RZ, R7 ;  /* 0x000000ffff038224 */ /* 0x008fca00078e0007 */
[----:B------:R-:W3:Y:S04]  /*41540*/  @!P0 LDG.E.U8 R18, desc[UR8][R2.64] ;  /* 0x0000000802128981 */ /* 0x000ee8000c1e1100 */
[----:B----4-:R0:W4:Y:S04]  /*41550*/  @!P1 LDG.E.U8 R16, desc[UR8][R4.64] ;  /* 0x0000000804109981 */ /* 0x010128000c1e1100 */
[----:B------:R1:W-:Y:S04]  /*41560*/  STL [R1+0x4], R11 ;  /* 0x0000040b01007387 */ /* 0x0003e80000100800 */
[----:B------:R-:W0:Y:S04]  /*41570*/  LDL R10, [R1+0x21d4] ;  /* 0x0021d400010a7983 */ /* 0x000e280000100800 */
[----:B------:R-:W4:Y:S04]  /*41580*/  LDL R7, [R1+0x21b0] ;  /* 0x0021b00001077983 */ /* 0x000f280000100800 */
[----:B------:R-:W4:Y:S04]  /*41590*/  LDL R6, [R1+0x21e8] ;  /* 0x0021e80001067983 */ /* 0x000f280000100800 */
[----:B-1----:R-:W4:Y:S04]  /*415a0*/  LDL R11, [R1+0x21ac] ;  /* 0x0021ac00010b7983 */ /* 0x002f280000100800 */
[----:B---3--:R-:W-:Y:S04]  /*415b0*/  STL [R1+0x4400], R18 ;  /* 0x0044001201007387 */ /* 0x008fe80000100800 */
[----:B------:R1:W-:Y:S04]  /*415c0*/  STL [R1+0x8], R14 ;  /* 0x0000080e01007387 */ /* 0x0003e80000100800 */
[----:B------:R-:W3:Y:S04]  /*415d0*/  LDL R13, [R1+0x21e4] ;  /* 0x0021e400010d7983 */ /* 0x000ee80000100800 */
[----:B------:R-:W3:Y:S04]  /*415e0*/  LDL R9, [R1+0x21c0] ;  /* 0x0021c00001097983 */ /* 0x000ee80000100800 */
[----:B-1----:R-:W3:Y:S04]  /*415f0*/  LDL R14, [R1+0x21bc] ;  /* 0x0021bc00010e7983 */ /* 0x002ee80000100800 */
[----:B--2---:R1:W-:Y:S04]  /*41600*/  STL [R1], R8 ;  /* 0x0000000801007387 */ /* 0x0043e80000100800 */
[----:B-1----:R-:W2:Y:S01]  /*41610*/  LDL R8, [R1+0x21f8] ;  /* 0x0021f80001087983 */ /* 0x002ea20000100800 */
[----:B------:R-:W-:-:S02]  /*41620*/  PRMT R2, RZ, 0x7610, R2 ;  /* 0x00007610ff027816 */ /* 0x000fc40000000002 */
[----:B------:R-:W-:Y:S01]  /*41630*/  PRMT R3, RZ, 0x7610, R3 ;  /* 0x00007610ff037816 */ /* 0x000fe20000000003 */
[----:B0-----:R-:W-:-:S05]  /*41640*/  @!P0 IMAD.MOV.U32 R4, RZ, RZ, R10 ;  /* 0x000000ffff048224 */ /* 0x001fca00078e000a */
[----:B----4-:R-:W4:Y:S01]  /*41650*/  @!P1 LDG.E.U8 R3, desc[UR8][R6.64] ;  /* 0x0000000806039981 */ /* 0x010f22000c1e1100 */
[----:B------:R-:W-:-:S05]  /*41660*/  @!P0 IMAD.MOV.U32 R5, RZ, RZ, R11 ;  /* 0x000000ffff058224 */ /* 0x000fca00078e000b */
[----:B------:R0:W4:Y:S04]  /*41670*/  @!P0 LDG.E.U8 R2, desc[UR8][R4.64] ;  /* 0x0000000804028981 */ /* 0x000128000c1e1100 */
[----:B------:R-:W-:Y:S04]  /*41680*/  STL [R1+0x4404], R16 ;  /* 0x0044041001007387 */ /* 0x000fe80000100800 */
[----:B------:R-:W-:Y:S04]  /*41690*/  STL [R1+0xc], R15 ;  /* 0x00000c0f01007387 */ /* 0x000fe80000100800 */
[----:B------:R-:W4:Y:S04]  /*416a0*/  LDL R12, [R1+0x21cc] ;  /* 0x0021cc00010c7983 */ /* 0x000f280000100800 */
[----:B------:R-:W4:Y:S01]  /*416b0*/  LDL R11, [R1+0x21f4] ;  /* 0x0021f400010b7983 */ /* 0x000f220000100800 */
[----:B0-----:R-:W-:-:S02]  /*416c0*/  PRMT R4, RZ, 0x7610, R4 ;  /* 0x00007610ff047816 */ /* 0x001fc40000000004 */
[----:B------:R-:W-:Y:S01]  /*416d0*/  PRMT R5, RZ, 0x7610, R5 ;  /* 0x00007610ff057816 */ /* 0x000fe20000000005 */
[----:B---3--:R-:W-:Y:S02]  /*416e0*/  @!P0 IMAD.MOV.U32 R6, RZ, RZ, R13 ;  /* 0x000000ffff068224 */ /* 0x008fe400078e000d */
[----:B------:R-:W-:-:S05]  /*416f0*/  @!P0 IMAD.MOV.U32 R7, RZ, RZ, R14 ;  /* 0x000000ffff078224 */ /* 0x000fca00078e000e */
[----:B------:R0:W3:Y:S04]  /*41700*/  @!P0 LDG.E.U8 R4, desc[UR8][R6.64] ;  /* 0x0000000806048981 */ /* 0x0000e8000c1e1100 */
[----:B--2---:R1:W2:Y:S01]  /*41710*/  @!P1 LDG.E.U8 R5, desc[UR8][R8.64] ;  /* 0x0000000808059981 */ /* 0x0042a2000c1e1100 */
[----:B0-----:R-:W-:-:S03]  /*41720*/  PRMT R6, RZ, 0x7610, R6 ;  /* 0x00007610ff067816 */ /* 0x001fc60000000006 */
[----:B----4-:R0:W-:Y:S04]  /*41730*/  STL [R1+0x43c0], R2 ;  /* 0x0043c00201007387 */ /* 0x0101e80000100800 */
[----:B------:R-:W4:Y:S04]  /*41740*/  LDL R10, [R1+0x21d0] ;  /* 0x0021d000010a7983 */ /* 0x000f280000100800 */
[----:B0-----:R-:W4:Y:S04]  /*41750*/  LDL R2, [R1+0x2208] ;  /* 0x0022080001027983 */ /* 0x001f280000100800 */
[----:B------:R-:W-:Y:S01]  /*41760*/  STL [R1+0x43c4], R3 ;  /* 0x0043c40301007387 */ /* 0x000fe20000100800 */
[----:B-1----:R-:W-:-:S02]  /*41770*/  @!P0 IMAD.MOV.U32 R9, RZ, RZ, R12 ;  /* 0x000000ffff098224 */ /* 0x002fc400078e000c */
[----:B------:R-:W-:-:S05]  /*41780*/  @!P0 IMAD.MOV.U32 R8, RZ, RZ, R11 ;  /* 0x000000ffff088224 */ /* 0x000fca00078e000b */
[----:B------:R0:W4:Y:S04]  /*41790*/  @!P0 LDG.E.U8 R6, desc[UR8][R8.64] ;  /* 0x0000000808068981 */ /* 0x000128000c1e1100 */
[----:B---3--:R1:W-:Y:S04]  /*417a0*/  STL [R1+0x4390], R4 ;  /* 0x0043900401007387 */ /* 0x0083e80000100800 */
[----:B------:R-:W3:Y:S04]  /*417b0*/  LDL R15, [R1+0x21dc] ;  /* 0x0021dc00010f7983 */ /* 0x000ee80000100800 */
[----:B------:R-:W3:Y:S04]  /*417c0*/  LDL R13, [R1+0x2204] ;  /* 0x00220400010d7983 */ /* 0x000ee80000100800 */
[----:B--2---:R2:W-:Y:S04]  /*417d0*/  STL [R1+0x4394], R5 ;  /* 0x0043940501007387 */ /* 0x0045e80000100800 */
[----:B------:R-:W3:Y:S04]  /*417e0*/  LDL R12, [R1+0x21e0] ;  /* 0x0021e000010c7983 */ /* 0x000ee80000100800 */
[----:B-1----:R-:W3:Y:S01]  /*417f0*/  LDL R4, [R1+0x2218] ;  /* 0x0022180001047983 */ /* 0x002ee20000100800 */
[----:B------:R-:W-:-:S02]  /*41800*/  PRMT R7, RZ, 0x7610, R7 ;  /* 0x00007610ff077816 */ /* 0x000fc40000000007 */
[----:B0-----:R-:W-:Y:S02]  /*41810*/  PRMT R8, RZ, 0x7610, R8 ;  /* 0x00007610ff087816 */ /* 0x001fe40000000008 */
[----:B------:R-:W-:Y:S01]  /*41820*/  PRMT R9, RZ, 0x7610, R9 ;  /* 0x00007610ff097816 */ /* 0x000fe20000000009 */
[----:B----4-:R-:W-:Y:S02]  /*41830*/  @!P1 IMAD.MOV.U32 R11, RZ, RZ, R10 ;  /* 0x000000ffff0b9224 */ /* 0x010fe400078e000a */
[----:B------:R-:W-:-:S05]  /*41840*/  @!P1 IMAD.MOV.U32 R10, RZ, RZ, R2 ;  /* 0x000000ffff0a9224 */ /* 0x000fca00078e0002 */
[----:B------:R3:W4:Y:S04]  /*41850*/  @!P1 LDG.E.U8 R7, desc[UR8][R10.64] ;  /* 0x000000080a079981 */ /* 0x000728000c1e1100 */
[----:B------:R0:W-:Y:S04]  /*41860*/  STL [R1+0x4448], R6 ;  /* 0x0044480601007387 */ /* 0x0001e80000100800 */
[----:B------:R-:W4:Y:S04]  /*41870*/  LDL R14, [R1+0x21ec] ;  /* 0x0021ec00010e7983 */ /* 0x000f280000100800 */
[----:B--2---:R-:W2:Y:S04]  /*41880*/  LDL R5, [R1+0x2214] ;  /* 0x0022140001057983 */ /* 0x004ea80000100800 */
[----:B------:R-:W2:Y:S04]  /*41890*/  LDL R3, [R1+0x21f0] ;  /* 0x0021f00001037983 */ /* 0x000ea80000100800 */
[----:B------:R-:W2:Y:S01]  /*418a0*/  LDL R2, [R1+0x2228] ;  /* 0x0022280001027983 */ /* 0x000ea20000100800 */
[----:B---3--:R-:W-:-:S02]  /*418b0*/  @!P0 IMAD.MOV.U32 R11, RZ, RZ, R15 ;  /* 0x000000ffff0b8224 */ /* 0x008fc400078e000f */
[----:B------:R-:W-:Y:S02]  /*418c0*/  @!P0 IMAD.MOV.U32 R10, RZ, RZ, R13 ;  /* 0x000000ffff0a8224 */ /* 0x000fe400078e000d */
[----:B------:R-:W-:-:S03]  /*418d0*/  @!P1 IMAD.MOV.U32 R13, RZ, RZ, R12 ;  /* 0x000000ffff0d9224 */ /* 0x000fc600078e000c */
[----:B------:R1:W3:Y:S01]  /*418e0*/  @!P0 LDG.E.U8 R8, desc[UR8][R10.64] ;  /* 0x000000080a088981 */ /* 0x0002e2000c1e1100 */
[----:B------:R-:W-:-:S05]  /*418f0*/  @!P1 IMAD.MOV.U32 R12, RZ, RZ, R4 ;  /* 0x000000ffff0c9224 */ /* 0x000fca00078e0004 */
[----:B------:R2:W3:Y:S01]  /*41900*/  @!P1 LDG.E.U8 R9, desc[UR8][R12.64] ;  /* 0x000000080c099981 */ /* 0x0004e2000c1e1100 */
[----:B-1----:R-:W-:-:S03]  /*41910*/  PRMT R10, RZ, 0x7610, R10 ;  /* 0x00007610ff0a7816 */ /* 0x002fc6000000000a */
[----:B----4-:R1:W-:Y:S04]  /*41920*/  STL [R1+0x444c], R7 ;  /* 0x00444c0701007387 */ /* 0x0103e80000100800 */
[----:B0-----:R-:W4:Y:S04]  /*41930*/  LDL R6, [R1+0x2224] ;  /* 0x0022240001067983 */ /* 0x001f280000100800 */
[----:B-1----:R-:W4:Y:S01]  /*41940*/  LDL R7, [R1+0x21fc] ;  /* 0x0021fc0001077983 */ /* 0x002f220000100800 */
[----:B--2---:R-:W-:Y:S02]  /*41950*/  @!P0 IMAD.MOV.U32 R12, RZ, RZ, R5 ;  /* 0x000000ffff0c8224 */ /* 0x004fe400078e0005 */
[----:B------:R-:W-:-:S05]  /*41960*/  @!P0 IMAD.MOV.U32 R13, RZ, RZ, R14 ;  /* 0x000000ffff0d8224 */ /* 0x000fca00078e000e */
[----:B------:R0:W2:Y:S04]  /*41970*/  @!P0 LDG.E.U8 R10, desc[UR8][R12.64] ;  /* 0x000000080c0a8981 */ /* 0x0000a8000c1e1100 */
[----:B---3--:R-:W-:Y:S04]  /*41980*/  STL [R1+0x4408], R8 ;  /* 0x0044080801007387 */ /* 0x008fe80000100800 */
[----:B------:R-:W3:Y:S04]  /*41990*/  LDL R4, [R1+0x2238] ;  /* 0x0022380001047983 */ /* 0x000ee80000100800 */
[----:B------:R-:W-:Y:S04]  /*419a0*/  STL [R1+0x440c], R9 ;  /* 0x00440c0901007387 */ /* 0x000fe80000100800 */
[----:B------:R-:W3:Y:S01]  /*419b0*/  LDL R5, [R1+0x2200] ;  /* 0x0022000001057983 */ /* 0x000ee20000100800 */
[----:B------:R-:W-:Y:S01]  /*419c0*/  PRMT R11, RZ, 0x7610, R11 ;  /* 0x00007610ff0b7816 */ /* 0x000fe2000000000b */
[----:B------:R-:W-:-:S02]  /*419d0*/  @!P1 IMAD.MOV.U32 R14, RZ, RZ, R2 ;  /* 0x000000ffff0e9224 */ /* 0x000fc400078e0002 */
[----:B------:R-:W-:Y:S01]  /*419e0*/  @!P1 IMAD.MOV.U32 R15, RZ, RZ, R3 ;  /* 0x000000ffff0f9224 */ /* 0x000fe200078e0003 */
[----:B0-----:R-:W-:-:S04]  /*419f0*/  PRMT R12, RZ, 0x7610, R12 ;  /* 0x00007610ff0c7816 */ /* 0x001fc8000000000c */
[----:B------:R4:W3:Y:S01]  /*41a00*/  @!P1 LDG.E.U8 R11, desc[UR8][R14.64] ;  /* 0x000000080e0b9981 */ /* 0x0008e2000c1e1100 */
[----:B------:R-:W-:Y:S01]  /*41a10*/  PRMT R13, RZ, 0x7610, R13 ;  /* 0x00007610ff0d7816 */ /* 0x000fe2000000000d */
[----:B----4-:R-:W-:Y:S02]  /*41a20*/  @!P0 IMAD.MOV.U32 R14, RZ, RZ, R6 ;  /* 0x000000ffff0e8224 */ /* 0x010fe400078e0006 */
[----:B------:R-:W-:-:S05]  /*41a30*/  @!P0 IMAD.MOV.U32 R15, RZ, RZ, R7 ;  /* 0x000000ffff0f8224 */ /* 0x000fca00078e0007 */
[----:B------:R3:W4:Y:S04]  /*41a40*/  @!P0 LDG.E.U8 R12, desc[UR8][R14.64] ;  /* 0x000000080e0c8981 */ /* 0x000728000c1e1100 */
[----:B--2---:R0:W-:Y:S04]  /*41a50*/  STL [R1+0x43c8], R10 ;  /* 0x0043c80a01007387 */ /* 0x0041e80000100800 */
[----:B------:R-:W2:Y:S04]  /*41a60*/  LDL R3, [R1+0x220c] ;  /* 0x00220c0001037983 */ /* 0x000ea80000100800 */
[----:B------:R-:W2:Y:S01]  /*41a70*/  LDL R2, [R1+0x2234] ;  /* 0x0022340001027983 */ /* 0x000ea20000100800 */
[----:B---3--:R-:W-:-:S02]  /*41a80*/  @!P1 IMAD.MOV.U32 R14, RZ, RZ, R4 ;  /* 0x000000ffff0e9224 */ /* 0x008fc400078e0004 */
[----:B------:R-:W-:-:S05]  /*41a90*/  @!P1 IMAD.MOV.U32 R15, RZ, RZ, R5 ;  /* 0x000000ffff0f9224 */ /* 0x000fca00078e0005 */
[----:B------:R2:W3:Y:S04]  /*41aa0*/  @!P1 LDG.E.U8 R13, desc[UR8][R14.64] ;  /* 0x000000080e0d9981 */ /* 0x0004e8000c1e1100 */
[----:B------:R1:W-:Y:S04]  /*41ab0*/  STL [R1+0x43cc], R11 ;  /* 0x0043cc0b01007387 */ /* 0x0003e80000100800 */
[----:B0-----:R-:W3:Y:S04]  /*41ac0*/  LDL R10, [R1+0x2248] ;  /* 0x00224800010a7983 */ /* 0x001ee80000100800 */
[----:B------:R-:W3:Y:S04]  /*41ad0*/  LDL R8, [R1+0x2244] ;  /* 0x0022440001087983 */ /* 0x000ee80000100800 */
[----:B-1----:R-:W3:Y:S04]  /*41ae0*/  LDL R11, [R1+0x2210] ;  /* 0x00221000010b7983 */ /* 0x002ee80000100800 */
[----:B----4-:R-:W-:Y:S04]  /*41af0*/  STL [R1+0x4398], R12 ;  /* 0x0043980c01007387 */ /* 0x010fe80000100800 */
[----:B------:R-:W4:Y:S04]  /*41b00*/  LDL R9, [R1+0x221c] ;  /* 0x00221c0001097983 */ /* 0x000f280000100800 */
[----:B------:R-:W4:Y:S04]  /*41b10*/  LDL R7, [R1+0x2220] ;  /* 0x0022200001077983 */ /* 0x000f280000100800 */
[----:B------:R-:W4:Y:S04]  /*41b20*/  LDL R6, [R1+0x2250] ;  /* 0x0022500001067983 */ /* 0x000f280000100800 */
[----:B------:R-:W4:Y:S04]  /*41b30*/  LDL R5, [R1+0x222c] ;  /* 0x00222c0001057983 */ /* 0x000f280000100800 */
[----:B------:R-:W4:Y:S01]  /*41b40*/  LDL R4, [R1+0x224c] ;  /* 0x00224c0001047983 */ /* 0x000f220000100800 */
[----:B--2---:R-:W-:-:S02]  /*41b50*/  @!P0 IMAD.MOV.U32 R14, RZ, RZ, R2 ;  /* 0x000000ffff0e8224 */ /* 0x004fc400078e0002 */
[----:B------:R-:W-:-:S05]  /*41b60*/  @!P0 IMAD.MOV.U32 R15, RZ, RZ, R3 ;  /* 0x000000ffff0f8224 */ /* 0x000fca00078e0003 */
[----:B------:R0:W2:Y:S04]  /*41b70*/  @!P0 LDG.E.U8 R17, desc[UR8][R14.64] ;  /* 0x000000080e118981 */ /* 0x0000a8000c1e1100 */
[----:B---3--:R-:W-:Y:S04]  /*41b80*/  STL [R1+0x439c], R13 ;  /* 0x00439c0d01007387 */ /* 0x008fe80000100800 */
[----:B------:R-:W3:Y:S04]  /*41b90*/  LDL R3, [R1+0x2230] ;  /* 0x0022300001037983 */ /* 0x000ee80000100800 */
[----:B------:R-:W3:Y:S01]  /*41ba0*/  LDL R2, [R1+0x2258] ;  /* 0x0022580001027983 */ /* 0x000ee20000100800 */
[----:B0-----:R-:W-:-:S02]  /*41bb0*/  @!P1 IMAD.MOV.U32 R14, RZ, RZ, R10 ;  /* 0x000000ffff0e9224 */ /* 0x001fc400078e000a */
[----:B------:R-:W-:-:S05]  /*41bc0*/  @!P1 IMAD.MOV.U32 R15, RZ, RZ, R11 ;  /* 0x000000ffff0f9224 */ /* 0x000fca00078e000b */
[----:B------:R0:W3:Y:S02]  /*41bd0*/  @!P1 LDG.E.U8 R19, desc[UR8][R14.64] ;  /* 0x000000080e139981 */ /* 0x0000e4000c1e1100 */
[----:B0-----:R-:W-:Y:S02]  /*41be0*/  @!P0 IMAD.MOV.U32 R14, RZ, RZ, R8 ;  /* 0x000000ffff0e8224 */ /* 0x001fe400078e0008 */
[----:B----4-:R-:W-:-:S05]  /*41bf0*/  @!P0 IMAD.MOV.U32 R15, RZ, RZ, R9 ;  /* 0x000000ffff0f8224 */ /* 0x010fca00078e0009 */
[----:B------:R0:W4:Y:S02]  /*41c00*/  @!P0 LDG.E.U8 R20, desc[UR8][R14.64] ;  /* 0x000000080e148981 */ /* 0x000124000c1e1100 */
[----:B0-----:R-:W-:Y:S02]  /*41c10*/  @!P1 IMAD.MOV.U32 R14, RZ, RZ, R6 ;  /* 0x000000ffff0e9224 */ /* 0x001fe400078e0006 */
[----:B------:R-:W-:-:S05]  /*41c20*/  @!P1 IMAD.MOV.U32 R15, RZ, RZ, R7 ;  /* 0x000000ffff0f9224 */ /* 0x000fca00078e0007 */
[----:B------:R0:W4:Y:S02]  /*41c30*/  @!P1 LDG.E.U8 R21, desc[UR8][R14.64] ;  /* 0x000000080e159981 */ /* 0x000124000c1e1100 */
[----:B0-----:R-:W-:Y:S02]  /*41c40*/  @!P0 IMAD.MOV.U32 R14, RZ, RZ, R4 ;  /* 0x000000ffff0e8224 */ /* 0x001fe400078e0004 */
[----:B------:R-:W-:Y:S01]  /*41c50*/  @!P0 IMAD.MOV.U32 R15, RZ, RZ, R5 ;  /* 0x000000ffff0f8224 */ /* 0x000fe200078e0005 */
[----:B--2---:R-:W-:Y:S04]  /*41c60*/  STL [R1+0x4450], R17 ;  /* 0x0044501101007387 */ /* 0x004fe80000100800 */
[----:B------:R-:W-:Y:S04]  /*41c70*/  LDS.U8 R4, [R0+UR5+0x4c0] ;  /* 0x0004c00500047984 */ /* 0x000fe80008000000 */
[----:B------:R3:W2:Y:S02]  /*41c80*/  @!P0 LDG.E.U8 R23, desc[UR8][R14.64] ;  /* 0x000000080e178981 */ /* 0x0006a4000c1e1100 */
[----:B---3--:R-:W-:-:S02]  /*41c90*/  @!P1 IMAD.MOV.U32 R15, RZ, RZ, R3 ;  /* 0x000000ffff0f9224 */ /* 0x008fc400078e0003 */
[----:B------:R-:W-:Y:S01]  /*41ca0*/  @!P1 IMAD.MOV.U32 R14, RZ, RZ, R2 ;  /* 0x000000ffff0e9224 */ /* 0x000fe200078e0002 */
[----:B------:R-:W-:Y:S04]  /*41cb0*/  LDS.U8 R3, [R0+UR5+0x88] ;  /* 0x0000880500037984 */ /* 0x000fe80008000000 */
[----:B------:R-:W-:Y:S04]  /*41cc0*/  LDS.U8 R2, [R0+UR5+0xc8] ;  /* 0x0000c80500027984 */ /* 0x000fe80008000000 */
[----:B------:R0:W3:Y:S04]  /*41cd0*/  @!P1 LDG.E.U8 R22, desc[UR8][R14.64] ;  /* 0x000000080e169981 */ /* 0x0000e8000c1e1100 */
[----:B0-----:R-:W0:Y:S04]  /*41ce0*/  LDS.U8 R14, [R0+UR5] ;  /* 0x00000005000e7984 */ /* 0x001e280008000000 */
[----:B------:R-:W1:Y:S04]  /*41cf0*/  LDS.U8 R15, [R0+UR5+0x40] ;  /* 0x00004005000f7984 */ /* 0x000e680008000000 */
[----:B------:R-:W-:Y:S04]  /*41d00*/  STL [R1+0x4454], R19 ;  /* 0x0044541301007387 */ /* 0x000fe80000100800 */
[----:B----4-:R-:W-:Y:S04]  /*41d10*/  STL [R1+0x4410], R20 ;  /* 0x0044101401007387 */ /* 0x010fe80000100800 */
[----:B------:R-:W-:Y:S04]  /*41d20*/  STL [R1+0x4414], R21 ;  /* 0x0044141501007387 */ /* 0x000fe80000100800 */
[----:B--2---:R-:W-:Y:S04]  /*41d30*/  STL [R1+0x43d0], R23 ;  /* 0x0043d01701007387 */ /* 0x004fe80000100800 */
[----:B---3--:R-:W-:Y:S04]  /*41d40*/  STL [R1+0x43d4], R22 ;  /* 0x0043d41601007387 */ /* 0x008fe80000100800 */
[----:B0-----:R-:W-:Y:S04]  /*41d50*/  STL [R1+0x43a0], R14 ;  /* 0x0043a00e01007387 */ /* 0x001fe80000100800 */
[----:B-1----:R-:W-:Y:S04]  /*41d60*/  STL [R1+0x43a4], R15 ;  /* 0x0043a40f01007387 */ /* 0x002fe80000100800 */
[----:B------:R-:W-:Y:S04]  /*41d70*/  STL [R1+0xbc8], R3 ;  /* 0x000bc80301007387 */ /* 0x000fe80000100800 */
[----:B------:R-:W0:Y:S04]  /*41d80*/  LDS.U8 R3, [R0+UR5+0x80] ;  /* 0x0000800500037984 */ /* 0x000e280008000000 */
[----:B------:R-:W-:Y:S04]  /*41d90*/  STL [R1+0x43a8], R24 ;  /* 0x0043a81801007387 */ /* 0x000fe80000100800 */
[----:B------:R-:W-:Y:S04]  /*41da0*/  STL [R1+0xbc0], R2 ;  /* 0x000bc00201007387 */ /* 0x000fe80000100800 */
[----:B------:R-:W1:Y:S04]  /*41db0*/  LDS.U8 R2, [R0+UR5+0xc0] ;  /* 0x0000c00500027984 */ /* 0x000e680008000000 */
[----:B------:R-:W-:Y:S04]  /*41dc0*/  STL [R1+0x43ac], R25 ;  /* 0x0043ac1901007387 */ /* 0x000fe80000100800 */
[----:B0-----:R-:W-:Y:S04]  /*41dd0*/  STL [R1+0xbd4], R3 ;  /* 0x000bd40301007387 */ /* 0x001fe80000100800 */
[----:B------:R-:W0:Y:S04]  /*41de0*/  LDS.U8 R3, [R0+UR5+0x488] ;  /* 0x0004880500037984 */ /* 0x000e280008000000 */
[----:B------:R-:W-:Y:S04]  /*41df0*/  STL [R1+0x43b0], R26 ;  /* 0x0043b01a01007387 */ /* 0x000fe80000100800 */
[----:B-1----:R-:W-:Y:S04]  /*41e00*/  STL [R1+0xbd0], R2 ;  /* 0x000bd00201007387 */ /* 0x002fe80000100800 */
        /* <DEDUP_REMOVED lines=11> */
[----:B------:R-:W2:Y:S04]  /*41ec0*/  LDS.U8 R4, [R0+UR5+0x888] ;  /* 0x0008880500047984 */ /* 0x000ea80008000000 */
[----:B-1----:R-:W-:Y:S04]  /*41ed0*/  STL [R1+0xcc8], R2 ;  /* 0x000cc80201007387 */ /* 0x002fe80000100800 */
[----:B------:R-:W1:Y:S04]  /*41ee0*/  LDS.U8 R2, [R0+UR5+0x8c8] ;  /* 0x0008c80500027984 */ /* 0x000e680008000000 */
[----:B0-----:R-:W-:Y:S04]  /*41ef0*/  STL [R1+0xcc4], R3 ;  /* 0x000cc40301007387 */ /* 0x001fe80000100800 */
[----:B------:R-:W0:Y:S04]  /*41f00*/  LDS.U8 R3, [R0+UR5+0x808] ;  /* 0x0008080500037984 */ /* 0x000e280008000000 */
[----:B--2---:R-:W-:Y:S04]  /*41f10*/  STL [R1+0xd48], R4 ;  /* 0x000d480401007387 */ /* 0x004fe80000100800 */
        /* <DEDUP_REMOVED lines=81> */
[----:B0-----:R0:W-:Y:S04]  /*42430*/  STL [R1+0x2350], R3 ;  /* 0x0023500301007387 */ /* 0x0011e80000100800 */
[----:B--2---:R-:W-:Y:S04]  /*42440*/  STL [R1+0x22dc], R4 ;  /* 0x0022dc0401007387 */ /* 0x004fe80000100800 */
[----:B------:R-:W2:Y:S04]  /*42450*/  LDS.U8 R4, [R0+UR5+0x1c80] ;  /* 0x001c800500047984 */ /* 0x000ea80008000000 */
[----:B-1----:R-:W-:Y:S04]  /*42460*/  STL [R1+0x22d8], R2 ;  /* 0x0022d80201007387 */ /* 0x002fe80000100800 */
[----:B------:R-:W1:Y:S04]  /*42470*/  LDS.U8 R2, [R0+UR5+0x1cc0] ;  /* 0x001cc00500027984 */ /* 0x000e680008000000 */
[----:B------:R-:W-:Y:S01]  /*42480*/  STL [R1+0x23e4], R0 ;  /* 0x0023e40001007387 */ /* 0x000fe20000100800 */
[----:B0-----:R-:W-:-:S05]  /*42490*/  LOP3.LUT R3, R0, 0x10, RZ, 0x3c, !PT ;  /* 0x0000001000037812 */ /* 0x001fca00078e3cff */
[----:B------:R-:W0:Y:S04]  /*424a0*/  LDS.U8 R0, [R3+UR5] ;  /* 0x0000000503007984 */ /* 0x000e280008000000 */
[----:B--2---:R-:W-:Y:S04]  /*424b0*/  STL [R1+0x235c], R4 ;  /* 0x00235c0401007387 */ /* 0x004fe80000100800 */
[----:B-1----:R-:W-:Y:S04]  /*424c0*/  STL [R1+0x2358], R2 ;  /* 0x0023580201007387 */ /* 0x002fe80000100800 */
[----:B------:R-:W1:Y:S04]  /*424d0*/  LDS.U8 R4, [R3+UR5+0x40] ;  /* 0x0000400503047984 */ /* 0x000e680008000000 */
[----:B------:R-:W2:Y:S04]  /*424e0*/  LDS.U8 R2, [R3+UR5+0x88] ;  /* 0x0000880503027984 */ /* 0x000ea80008000000 */
[----:B0-----:R-:W-:Y:S04]  /*424f0*/  STL [R1+0x7d0], R0 ;  /* 0x0007d00001007387 */ /* 0x001fe80000100800 */
[----:B------:R-:W0:Y:S04]  /*42500*/  LDS.U8 R0, [R3+UR5+0xc8] ;  /* 0x0000c80503007984 */ /* 0x000e280008000000 */
[----:B-1----:R-:W-:Y:S04]  /*42510*/  STL [R1+0x7cc], R4 ;  /* 0x0007cc0401007387 */ /* 0x002fe80000100800 */
[----:B------:R-:W1:Y:S04]  /*42520*/  LDS.U8 R4, [R3+UR5+0x8] ;  /* 0x0000080503047984 */ /* 0x000e680008000000 */
[----:B--2---:R-:W-:Y:S04]  /*42530*/  STL [R1+0xc68], R2 ;  /* 0x000c680201007387 */ /* 0x004fe80000100800 */
        /* <DEDUP_REMOVED lines=104> */
[----:B------:R-:W0:Y:S01]  /*42bc0*/  LDS.U8 R0, [R3+UR5+0x1c40] ;  /* 0x001c400503007984 */ /* 0x000e220008000000 */
[----:B------:R-:W3:Y:S03]  /*42bd0*/  S2R R18, SR_TID.X ;  /* 0x0000000000127919 */ /* 0x000ee60000002100 */
[----:B-1----:R-:W-:Y:S04]  /*42be0*/  STL [R1+0x2368], R4 ;  /* 0x0023680401007387 */ /* 0x002fe80000100800 */
[----:B--2---:R-:W-:Y:S04]  /*42bf0*/  STL [R1+0x22f4], R2 ;  /* 0x0022f40201007387 */ /* 0x004fe80000100800 */
[----:B------:R-:W1:Y:S04]  /*42c00*/  LDS.U8 R2, [R3+UR5+0x1c88] ;  /* 0x001c880503027984 */ /* 0x000e680008000000 */
[----:B------:R-:W2:Y:S04]  /*42c10*/  LDS.U8 R4, [R3+UR5+0x1cc8] ;  /* 0x001cc80503047984 */ /* 0x000ea80008000000 */
[----:B0-----:R-:W-:Y:S04]  /*42c20*/  STL [R1+0x22f0], R0 ;  /* 0x0022f00001007387 */ /* 0x001fe80000100800 */
[----:B------:R-:W0:Y:S04]  /*42c30*/  LDS.U8 R0, [R3+UR5+0x1c08] ;  /* 0x001c080503007984 */ /* 0x000e280008000000 */
[----:B-1----:R3:W-:Y:S04]  /*42c40*/  STL [R1+0x2374], R2 ;  /* 0x0023740201007387 */ /* 0x0027e80000100800 */
[----:B--2---:R-:W-:Y:S04]  /*42c50*/  STL [R1+0x2370], R4 ;  /* 0x0023700401007387 */ /* 0x004fe80000100800 */
[----:B------:R-:W-:Y:S04]  /*42c60*/  LDS.U8 R4, [R3+UR5+0x1c80] ;  /* 0x001c800503047984 */ /* 0x000fe80008000000 */
[----:B0-----:R0:W-:Y:S01]  /*42c70*/  STL [R1+0x22fc], R0 ;  /* 0x0022fc0001007387 */ /* 0x0011e20000100800 */
[----:B---3--:R-:W-:-:S04]  /*42c80*/  SHF.R.U32.HI R2, RZ, 0x2, R18 ;  /* 0x00000002ff027819 */ /* 0x008fc80000011612 */
[----:B------:R-:W-:Y:S02]  /*42c90*/  SGXT.U32 R2, R2, 0x3 ;  /* 0x000000030202781a */ /* 0x000fe40000000000 */
[----:B0-----:R-:W-:-:S05]  /*42ca0*/  LOP3.LUT R0, R18, 0x3, RZ, 0xc0, !PT ;  /* 0x0000000312007812 */ /* 0x001fca00078ec0ff */
[----:B------:R-:W-:-:S05]  /*42cb0*/  IMAD R0, R0, 0x110, RZ ;  /* 0x0000011000007824 */ /* 0x000fca00078e02ff */
[----:B------:R-:W-:Y:S02]  /*42cc0*/  LOP3.LUT R0, R0, R2, RZ, 0xfc, !PT ;  /* 0x0000000200007212 */ /* 0x000fe400078efcff */
[----:B------:R-:W0:Y:S04]  /*42cd0*/  LDS.U8 R2, [R3+UR5+0x1c48] ;  /* 0x001c480503027984 */ /* 0x000e280008000000 */
[----:B------:R-:W1:Y:S01]  /*42ce0*/  LDS.U8 R3, [R3+UR5+0x1cc0] ;  /* 0x001cc00503037984 */ /* 0x000e620008000000 */
[----:B------:R-:W-:-:S05]  /*42cf0*/  LOP3.LUT R0, R0, 0x20, RZ, 0x3c, !PT ;  /* 0x0000002000007812 */ /* 0x000fca00078e3cff */
[----:B------:R-:W-:Y:S04]  /*42d00*/  LDS.U8 R5, [R0+UR5+0x1c80] ;  /* 0x001c800500057984 */ /* 0x000fe80008000000 */
[----:B0-----:R-:W-:Y:S04]  /*42d10*/  STL [R1+0x22f8], R2 ;  /* 0x0022f80201007387 */ /* 0x001fe80000100800 */
[----:B------:R-:W0:Y:S04]  /*42d20*/  LDS.U8 R2, [R0+UR5] ;  /* 0x0000000500027984 */ /* 0x000e280008000000 */
        /* <DEDUP_REMOVED lines=120> */
[----:B--2---:R2:W-:Y:S04]  /*434b0*/  STL [R1+0x2394], R4 ;  /* 0x0023940401007387 */ /* 0x0045e80000100800 */
[----:B-1----:R1:W-:Y:S01]  /*434c0*/  STL [R1+0x2390], R3 ;  /* 0x0023900301007387 */ /* 0x0023e20000100800 */
[----:B--2---:R-:W-:-:S02]  /*434d0*/  SHF.R.U32.HI R4, RZ, 0x2, R18 ;  /* 0x00000002ff047819 */ /* 0x004fc40000011612 */
[----:B-1----:R-:W-:Y:S01]  /*434e0*/  LOP3.LUT R3, R18, 0x3, RZ, 0xc0, !PT ;  /* 0x0000000312037812 */ /* 0x002fe200078ec0ff */
[----:B0-----:R-:W-:Y:S04]  /*434f0*/  STL [R1+0x231c], R2 ;  /* 0x00231c0201007387 */ /* 0x001fe80000100800 */
[----:B------:R-:W0:Y:S01]  /*43500*/  LDS.U8 R2, [R0+UR5+0x1c48] ;  /* 0x001c480500027984 */ /* 0x000e220008000000 */
[----:B------:R-:W-:Y:S01]  /*43510*/  IMAD R3, R3, 0x110, RZ ;  /* 0x0000011003037824 */ /* 0x000fe200078e02ff */
[----:B------:R-:W-:-:S04]  /*43520*/  SGXT.U32 R4, R4, 0x3 ;  /* 0x000000030404781a */ /* 0x000fc80000000000 */
[----:B------:R-:W-:Y:S02]  /*43530*/  LOP3.LUT R3, R3, R4, RZ, 0xfc, !PT ;  /* 0x0000000403037212 */ /* 0x000fe400078efcff */
[----:B------:R-:W1:Y:S02]  /*43540*/  LDS.U8 R4, [R0+UR5+0x1cc0] ;  /* 0x001cc00500047984 */ /* 0x000e640008000000 */
[----:B------:R-:W-:-:S05]  /*43550*/  LOP3.LUT R3, R3, 0x30, RZ, 0x3c, !PT ;  /* 0x0000003003037812 */ /* 0x000fca00078e3cff */
[----:B------:R-:W-:Y:S04]  /*43560*/  LDS.U8 R0, [R3+UR5+0x40] ;  /* 0x0000400503007984 */ /* 0x000fe80008000000 */
[----:B0-----:R-:W-:Y:S04]  /*43570*/  STL [R1+0x2318], R2 ;  /* 0x0023180201007387 */ /* 0x001fe80000100800 */
[----:B------:R-:W0:Y:S04]  /*43580*/  LDS.U8 R2, [R3+UR5] ;  /* 0x0000000503027984 */ /* 0x000e280008000000 */
[----:B------:R-:W-:Y:S04]  /*43590*/  STL [R1+0x239c], R5 ;  /* 0x00239c0501007387 */ /* 0x000fe80000100800 */
[----:B------:R-:W-:Y:S04]  /*435a0*/  LDS.U8 R5, [R3+UR5+0x1cc8] ;  /* 0x001cc80503057984 */ /* 0x000fe80008000000 */
[----:B-1----:R-:W-:Y:S04]  /*435b0*/  STL [R1+0x2398], R4 ;  /* 0x0023980401007387 */ /* 0x002fe80000100800 */
[----:B------:R-:W1:Y:S04]  /*435c0*/  LDS.U8 R4, [R3+UR5+0x88] ;  /* 0x0000880503047984 */ /* 0x000e680008000000 */
        /* <DEDUP_REMOVED lines=103> */
[----:B--2---:R-:W-:Y:S04]  /*43c40*/  STL [R1+0x232c], R0 ;  /* 0x00232c0001007387 */ /* 0x004fe80000100800 */
[----:B------:R-:W0:Y:S04]  /*43c50*/  LDS.U8 R0, [R3+UR5+0x18c0] ;  /* 0x0018c00503007984 */ /* 0x000e280008000000 */
[----:B------:R-:W2:Y:S04]  /*43c60*/  LDS.U8 R2, [R3+UR5+0x1880] ;  /* 0x0018800503027984 */ /* 0x000ea80008000000 */
[----:B-1----:R-:W-:Y:S04]  /*43c70*/  STL [R1+0x2328], R4 ;  /* 0x0023280401007387 */ /* 0x002fe80000100800 */
[----:B------:R-:W-:Y:S04]  /*43c80*/  LDS.U8 R4, [R3+UR5+0x1c40] ;  /* 0x001c400503047984 */ /* 0x000fe80008000000 */
[----:B0-----:R-:W-:Y:S04]  /*43c90*/  STL [R1+0x2768], R0 ;  /* 0x0027680001007387 */ /* 0x001fe80000100800 */
[----:B--2---:R-:W-:Y:S04]  /*43ca0*/  STL [R1+0x23ac], R2 ;  /* 0x0023ac0201007387 */ /* 0x004fe80000100800 */
[----:B------:R-:W0:Y:S04]  /*43cb0*/  LDS.U8 R2, [R3+UR5+0x1c00] ;  /* 0x001c000503027984 */ /* 0x000e280008000000 */
[----:B------:R-:W1:Y:S04]  /*43cc0*/  LDS.U8 R0, [R3+UR5+0x1c88] ;  /* 0x001c880503007984 */ /* 0x000e680008000000 */
[----:B0-----:R0:W-:Y:S04]  /*43cd0*/  STL [R1+0x2334], R2 ;  /* 0x0023340201007387 */ /* 0x0011e80000100800 */
[----:B------:R-:W-:Y:S04]  /*43ce0*/  STL [R1+0x2330], R4 ;  /* 0x0023300401007387 */ /* 0x000fe80000100800 */
[----:B------:R-:W2:Y:S04]  /*43cf0*/  LDS.U8 R4, [R3+UR5+0x1c08] ;  /* 0x001c080503047984 */ /* 0x000ea80008000000 */
[----:B-1----:R-:W-:Y:S04]  /*43d00*/  STL [R1+0x23b4], R0 ;  /* 0x0023b40001007387 */ /* 0x002fe80000100800 */
[----:B------:R-:W1:Y:S01]  /*43d10*/  LDS.U8 R0, [R3+UR5+0x1c48] ;  /* 0x001c480503007984 */ /* 0x000e620008000000 */
[----:B0-----:R-:W0:Y:S03]  /*43d20*/  S2R R2, SR_TID.X ;  /* 0x0000000000027919 */ /* 0x001e260000002100 */
[----:B------:R3:W-:Y:S04]  /*43d30*/  STL [R1+0x23b0], R5 ;  /* 0x0023b00501007387 */ /* 0x0007e80000100800 */
[----:B--2---:R-:W-:Y:S04]  /*43d40*/  STL [R1+0x233c], R4 ;  /* 0x00233c0401007387 */ /* 0x004fe80000100800 */
[----:B0-----:R0:W-:Y:S01]  /*43d50*/  STL [R1+0x4418], R2 ;  /* 0x0044180201007387 */ /* 0x0011e20000100800 */
[----:B---3--:R-:W-:-:S03]  /*43d60*/  LOP3.LUT R5, R2, 0x3f, RZ, 0xc0, !PT ;  /* 0x0000003f02057812 */ /* 0x008fc600078ec0ff */
[----:B-1----:R-:W-:Y:S04]  /*43d70*/  STL [R1+0x2338], R0 ;  /* 0x0023380001007387 */ /* 0x002fe80000100800 */
[----:B------:R-:W1:Y:S04]  /*43d80*/  LDS.U8 R4, [R3+UR5+0x1c80] ;  /* 0x001c800503047984 */ /* 0x000e680008000000 */
[----:B------:R-:W2:Y:S01]  /*43d90*/  LDS.U8 R0, [R3+UR5+0x1cc0] ;  /* 0x001cc00503007984 */ /* 0x000ea20008000000 */
[----:B------:R-:W-:Y:S06]  /*43da0*/  BAR.SYNC.DEFER_BLOCKING 0x0 ;  /* 0x0000000000007b1d */ /* 0x000fec0000010000 */
[----:B0-----:R-:W3:Y:S04]  /*43db0*/  LDL.LU R2, [R1+0xc34] ;  /* 0x000c340001027983 */ /* 0x001ee80000300800 */
[----:B-1----:R-:W-:Y:S04]  /*43dc0*/  STL [R1+0x23bc], R4 ;  /* 0x0023bc0401007387 */ /* 0x002fe80000100800 */
[----:B---3--:R0:W-:Y:S04]  /*43dd0*/  STL [R1+0x4470], R2 ;  /* 0x0044700201007387 */ /* 0x0081e80000100800 */
[----:B--2---:R-:W-:Y:S04]  /*43de0*/  STL [R1+0x23b8], R0 ;  /* 0x0023b80001007387 */ /* 0x004fe80000100800 */
[----:B0-----:R-:W2:Y:S04]  /*43df0*/  LDL.LU R2, [R1+0xc38] ;  /* 0x000c380001027983 */ /* 0x001ea80000300800 */
[----:B--2---:R0:W-:Y:S04]  /*43e00*/  STL [R1+0x4474], R2 ;  /* 0x0044740201007387 */ /* 0x0041e80000100800 */
[----:B0-----:R-:W2:Y:S04]  /*43e10*/  LDL.LU R2, [R1+0xc54] ;  /* 0x000c540001027983 */ /* 0x001ea80000300800 */
[----:B--2---:R0:W-:Y:S04]  /*43e20*/  STL [R1+0x4478], R2 ;  /* 0x0044780201007387 */ /* 0x0041e80000100800 */
[----:B0-----:R-:W2:Y:S04]  /*43e30*/  LDL.LU R2, [R1+0xc58] ;  /* 0x000c580001027983 */ /* 0x001ea80000300800 */
[----:B------:R-:W3:Y:S04]  /*43e40*/  LDL.LU R0, [R1+0xc18] ;  /* 0x000c180001007983 */ /* 0x000ee80000300800 */
[----:B------:R-:W4:Y:S04]  /*43e50*/  LDL.LU R29, [R1+0xc14] ;  /* 0x000c1400011d7983 */ /* 0x000f280000300800 */
        /* <DEDUP_REMOVED lines=25> */
[----:B--2---:R0:W-:Y:S04]  /*43ff0*/  STS.U8 [R5+UR5], R2 ;  /* 0x0000000205007988 */ /* 0x0041e80008000005 */
[----:B0-----:R-:W2:Y:S04]  /*44000*/  LDL.LU R2, [R1+0x4478] ;  /* 0x0044780001027983 */ /* 0x001ea80000300800 */
[----:B--2---:R0:W-:Y:S04]  /*44010*/  STS.U8 [R5+UR5+0x40], R2 ;  /* 0x0000400205007988 */ /* 0x0041e80008000005 */
[----:B0-----:R-:W2:Y:S04]  /*44020*/  LDL.LU R2, [R1+0x4474] ;  /* 0x0044740001027983 */ /* 0x001ea80000300800 */
[----:B--2---:R0:W-:Y:S04]  /*44030*/  STS.U8 [R5+UR5+0x240], R2 ;  /* 0x0002400205007988 */ /* 0x0041e80008000005 */
[----:B0-----:R-:W2:Y:S04]  /*44040*/  LDL.LU R2, [R1+0x4470] ;  /* 0x0044700001027983 */ /* 0x001ea80000300800 */
[----:B--2---:R-:W-:Y:S04]  /*44050*/  STS.U8 [R5+UR5+0x200], R2 ;  /* 0x0002000205007988 */ /* 0x004fe80008000005 */
[----:B---3--:R-:W-:Y:S04]  /*44060*/  STS.U8 [R5+UR5+0x400], R0 ;  /* 0x0004000005007988 */ /* 0x008fe80008000005 */
[----:B----4-:R-:W-:Y:S04]  /*44070*/  STS.U8 [R5+UR5+0x440], R29 ;  /* 0x0004401d05007988 */ /* 0x010fe80008000005 */
[----:B------:R-:W-:Y:S04]  /*44080*/  STS.U8 [R5+UR5+0x640], R28 ;  /* 0x0006401c05007988 */ /* 0x000fe80008000005 */
        /* <DEDUP_REMOVED lines=22> */
[----:B------:R0:W-:Y:S04]  /*441f0*/  STS.U8 [R5+UR5+0x1c40], R16 ;  /* 0x001c401005007988 */ /* 0x0001e80008000005 */
[----:B0-----:R-:W2:Y:S04]  /*44200*/  LDL.LU R16, [R1+0xa2c] ;  /* 0x000a2c0001107983 */ /* 0x001ea80000300800 */
[----:B------:R-:W3:Y:S04]  /*44210*/  LDL.LU R2, [R1+0x9f0] ;  /* 0x0009f00001027983 */ /* 0x000ee80000300800 */
[----:B---3--:R0:W-:Y:S04]  /*44220*/  STL [R1+0x4468], R2 ;  /* 0x0044680201007387 */ /* 0x0081e80000100800 */
[----:B0-----:R-:W3:Y:S04]  /*44230*/  LDL.LU R2, [R1+0xa0c] ;  /* 0x000a0c0001027983 */ /* 0x001ee80000300800 */
[----:B------:R-:W-:Y:S04]  /*44240*/  STS.U8 [R5+UR5+0x1e40], R18 ;  /* 0x001e401205007988 */ /* 0x000fe80008000005 */
[----:B---3--:R0:W-:Y:S04]  /*44250*/  STL [R1+0x446c], R2 ;  /* 0x00446c0201007387 */ /* 0x0081e80000100800 */
[----:B0-----:R-:W3:Y:S04]  /*44260*/  LDL.LU R2, [R1+0xa10] ;  /* 0x000a100001027983 */ /* 0x001ee80000300800 */
[----:B------:R-:W4:Y:S04]  /*44270*/  LDL.LU R0, [R1+0x9ec] ;  /* 0x0009ec0001007983 */ /* 0x000f280000300800 */
        /* <DEDUP_REMOVED lines=25> */
[----:B--2---:R0:W-:Y:S04]  /*44410*/  STS.U8 [R5+UR5+0x1e00], R16 ;  /* 0x001e001005007988 */ /* 0x0041e80008000005 */
[----:B0-----:R-:W2:Y:S04]  /*44420*/  LDL.LU R16, [R1+0x824] ;  /* 0x0008240001107983 */ /* 0x001ea80000300800 */
[----:B---3--:R0:W-:Y:S04]  /*44430*/  STS.U8 [R5+UR5+0x2000], R2 ;  /* 0x0020000205007988 */ /* 0x0081e80008000005 */
[----:B0-----:R-:W3:Y:S04]  /*44440*/  LDL.LU R2, [R1+0x446c] ;  /* 0x00446c0001027983 */ /* 0x001ee80000300800 */
[----:B---3--:R0:W-:Y:S04]  /*44450*/  STS.U8 [R5+UR5+0x2040], R2 ;  /* 0x0020400205007988 */ /* 0x0081e80008000005 */
[----:B0-----:R-:W3:Y:S04]  /*44460*/  LDL.LU R2, [R1+0x4468] ;  /* 0x0044680001027983 */ /* 0x001ee80000300800 */
        /* <DEDUP_REMOVED lines=27> */
[----:B0-----:R-:W3:Y:S04]  /*44620*/  LDL.LU R18, [R1+0x808] ;  /* 0x0008080001127983 */ /* 0x001ee80000300800 */
[----:B------:R-:W4:Y:S04]  /*44630*/  LDL.LU R2, [R1+0x7c4] ;  /* 0x0007c40001027983 */ /* 0x000f280000300800 */
[----:B----4-:R0:W-:Y:S04]  /*44640*/  STL [R1+0x4460], R2 ;  /* 0x0044600201007387 */ /* 0x0101e80000100800 */
[----:B0-----:R-:W4:Y:S04]  /*44650*/  LDL.LU R2, [R1+0x7c8] ;  /* 0x0007c80001027983 */ /* 0x001f280000300800 */
[----:B--2---:R-:W-:Y:S04]  /*44660*/  STS.U8 [R5+UR5+0x3c40], R16 ;  /* 0x003c401005007988 */ /* 0x004fe80008000005 */
[----:B----4-:R0:W-:Y:S04]  /*44670*/  STL [R1+0x4464], R2 ;  /* 0x0044640201007387 */ /* 0x0101e80000100800 */
[----:B0-----:R-:W2:Y:S04]  /*44680*/  LDL.LU R2, [R1+0x804] ;  /* 0x0008040001027983 */ /* 0x001ea80000300800 */
        /* <DEDUP_REMOVED lines=25> */
[----:B---3--:R0:W-:Y:S04]  /*44820*/  STS.U8 [R5+UR5+0x3e40], R18 ;  /* 0x003e401205007988 */ /* 0x0081e80008000005 */
[----:B------:R-:W3:Y:S04]  /*44830*/  LDL.LU R3, [R1+0x200] ;  /* 0x0002000001037983 */ /* 0x000ee80000300800 */
[----:B0-----:R-:W3:Y:S04]  /*44840*/  LDL.LU R18, [R1+0x1e4] ;  /* 0x0001e40001127983 */ /* 0x001ee80000300800 */
[----:B--2---:R0:W-:Y:S04]  /*44850*/  STS.U8 [R5+UR5+0x3e00], R2 ;  /* 0x003e000205007988 */ /* 0x0041e80008000005 */
[----:B0-----:R-:W2:Y:S04]  /*44860*/  LDL.LU R2, [R1+0x4464] ;  /* 0x0044640001027983 */ /* 0x001ea80000300800 */
[----:B--2---:R0:W-:Y:S04]  /*44870*/  STS.U8 [R5+UR5+0x4000], R2 ;  /* 0x0040000205007988 */ /* 0x0041e80008000005 */
[----:B0-----:R-:W2:Y:S04]  /*44880*/  LDL.LU R2, [R1+0x4460] ;  /* 0x0044600001027983 */ /* 0x001ea80000300800 */
[----:B--2---:R-:W-:Y:S04]  /*44890*/  STS.U8 [R5+UR5+0x4040], R2 ;  /* 0x0040400205007988 */ /* 0x004fe80008000005 */
        /* <DEDUP_REMOVED lines=25> */
[----:B------:R-:W4:Y:S04]  /*44a30*/  LDL.LU R19, [R1+0x1a4] ;  /* 0x0001a40001137983 */ /* 0x000f280000300800 */
[----:B----4-:R0:W-:Y:S04]  /*44a40*/  STL [R1+0x4458], R19 ;  /* 0x0044581301007387 */ /* 0x0101e80000100800 */
[----:B0-----:R-:W4:Y:S04]  /*44a50*/  LDL.LU R19, [R1+0x1c0] ;  /* 0x0001c00001137983 */ /* 0x001f280000300800 */
[----:B------:R-:W-:Y:S04]  /*44a60*/  STS.U8 [R5+UR5+0x5a40], R4 ;  /* 0x005a400405007988 */ /* 0x000fe80008000005 */
[----:B---3--:R-:W-:Y:S04]  /*44a70*/  STS.U8 [R5+UR5+0x5a00], R3 ;  /* 0x005a000305007988 */ /* 0x008fe80008000005 */
[----:B------:R-:W-:Y:S04]  /*44a80*/  STS.U8 [R5+UR5+0x5c00], R18 ;  /* 0x005c001205007988 */ /* 0x000fe80008000005 */
[----:B----4-:R0:W-:Y:S04]  /*44a90*/  STL [R1+0x445c], R19 ;  /* 0x00445c1301007387 */ /* 0x0101e80000100800 */
        /* <DEDUP_REMOVED lines=27> */
[----:B------:R-:W2:Y:S04]  /*44c50*/  LDL.LU R3, [R1+0x4] ;  /* 0x0000040001037983 */ /* 0x000ea80000300800 */
[----:B0-----:R-:W2:Y:S04]  /*44c60*/  LDL.LU R16, [R1] ;  /* 0x0000000001107983 */ /* 0x001ea80000300800 */
[----:B---3--:R0:W-:Y:S04]  /*44c70*/  STS.U8 [R5+UR5+0x5e40], R19 ;  /* 0x005e401305007988 */ /* 0x0081e80008000005 */
[----:B0-----:R-:W3:Y:S04]  /*44c80*/  LDL.LU R19, [R1+0x445c] ;  /* 0x00445c0001137983 */ /* 0x001ee80000300800 */
[----:B---3--:R0:W-:Y:S04]  /*44c90*/  STS.U8 [R5+UR5+0x5e00], R19 ;  /* 0x005e001305007988 */ /* 0x0081e80008000005 */
[----:B0-----:R-:W3:Y:S04]  /*44ca0*/  LDL.LU R19, [R1+0x4458] ;  /* 0x0044580001137983 */ /* 0x001ee80000300800 */
[----:B---3--:R0:W-:Y:S04]  /*44cb0*/  STS.U8 [R5+UR5+0x6000], R19 ;  /* 0x0060001305007988 */ /* 0x0081e80008000005 */
[----:B----4-:R1:W-:Y:S04]  /*44cc0*/  STS.U8 [R5+UR5+0x6040], R17 ;  /* 0x0060401105007988 */ /* 0x0103e80008000005 */
[----:B------:R3:W-:Y:S04]  /*44cd0*/  STS.U8 [R5+UR5+0x6240], R7 ;  /* 0x0062400705007988 */ /* 0x0007e80008000005 */
[----:B------:R4:W-:Y:S04]  /*44ce0*/  STS.U8 [R5+UR5+0x6200], R6 ;  /* 0x0062000605007988 */ /* 0x0009e80008000005 */
[----:B0-----:R-:W2:Y:S04]  /*44cf0*/  LDL.LU R19, [R1+0x4454] ;  /* 0x0044540001137983 */ /* 0x001ea80000300800 */
[----:B-1----:R-:W2:Y:S04]  /*44d00*/  LDL.LU R17, [R1+0x4450] ;  /* 0x0044500001117983 */ /* 0x002ea80000300800 */
[----:B---3--:R-:W3:Y:S04]  /*44d10*/  LDL.LU R7, [R1+0x444c] ;  /* 0x00444c0001077983 */ /* 0x008ee80000300800 */
[----:B----4-:R-:W4:Y:S04]  /*44d20*/  LDL.LU R6, [R1+0x4448] ;  /* 0x0044480001067983 */ /* 0x010f280000300800 */
        /* <DEDUP_REMOVED lines=22> */
[----:B--2---:R-:W-:Y:S04]  /*44e90*/  STS.U8 [R5+UR5+0x7a40], R3 ;  /* 0x007a400305007988 */ /* 0x004fe80008000005 */
[----:B------:R-:W-:Y:S04]  /*44ea0*/  STS.U8 [R5+UR5+0x7a00], R16 ;  /* 0x007a001005007988 */ /* 0x000fe80008000005 */
[----:B----4-:R0:W-:Y:S04]  /*44eb0*/  STS.U8 [R5+UR5+0x7c00], R6 ;  /* 0x007c000605007988 */ /* 0x0101e80008000005 */
[----:B0-----:R-:W2:Y:S01]  /*44ec0*/  LDL.LU R6, [R1+0xc0c] ;  /* 0x000c0c0001067983 */ /* 0x001ea20000300800 */
[----:B------:R-:W0:Y:S03]  /*44ed0*/  S2R R18, SR_TID.X ;  /* 0x0000000000127919 */ /* 0x000e260000002100 */
[----:B---3--:R-:W-:Y:S04]  /*44ee0*/  STS.U8 [R5+UR5+0x7c40], R7 ;  /* 0x007c400705007988 */ /* 0x008fe80008000005 */
[----:B------:R-:W-:Y:S04]  /*44ef0*/  STS.U8 [R5+UR5+0x7e40], R17 ;  /* 0x007e401105007988 */ /* 0x000fe80008000005 */
[----:B------:R-:W-:Y:S01]  /*44f00*/  STS.U8 [R5+UR5+0x7e00], R19 ;  /* 0x007e001305007988 */ /* 0x000fe20008000005 */
[----:B0-----:R-:W-:-:S04]  /*44f10*/  LOP3.LUT R18, R18, 0x3f, RZ, 0xc0, !PT ;  /* 0x0000003f12127812 */ /* 0x001fc800078ec0ff */
[----:B------:R-:W-:Y:S01]  /*44f20*/  LOP3.LUT R4, R18, 0x10, RZ, 0x3c, !PT ;  /* 0x0000001012047812 */ /* 0x000fe200078e3cff */
        /* <DEDUP_REMOVED lines=28> */
[----:B------:R0:W-:Y:S04]  /*450f0*/  STL [R1+0x441c], R5 ;  /* 0x00441c0501007387 */ /* 0x0001e80000100800 */
[----:B0-----:R-:W3:Y:S04]  /*45100*/  LDL.LU R5, [R1+0xc4c] ;  /* 0x000c4c0001057983 */ /* 0x001ee80000300800 */
[----:B--2---:R0:W-:Y:S04]  /*45110*/  STS.U8 [R4+UR5+0x80], R6 ;  /* 0x0000800604007988 */ /* 0x0041e80008000005 */
[----:B0-----:R-:W2:Y:S04]  /*45120*/  LDL.LU R6, [R1+0x4444] ;  /* 0x0044440001067983 */ /* 0x001ea80000300800 */
[----:B---3--:R0:W-:Y:S04]  /*45130*/  STS.U8 [R4+UR5+0xc0], R5 ;  /* 0x0000c00504007988 */ /* 0x0081e80008000005 */
[----:B0-----:R-:W3:Y:S04]  /*45140*/  LDL.LU R5, [R1+0xa08] ;  /* 0x000a080001057983 */ /* 0x001ee80000300800 */
[----:B---3--:R0:W-:Y:S04]  /*45150*/  STL [R1+0x4438], R5 ;  /* 0x0044380501007387 */ /* 0x0081e80000100800 */
[----:B0-----:R-:W3:Y:S04]  /*45160*/  LDL.LU R5, [R1+0xa24] ;  /* 0x000a240001057983 */ /* 0x001ee80000300800 */
[----:B---3--:R0:W-:Y:S04]  /*45170*/  STL [R1+0x443c], R5 ;  /* 0x00443c0501007387 */ /* 0x0081e80000100800 */
[----:B0-----:R-:W3:Y:S04]  /*45180*/  LDL.LU R5, [R1+0xa28] ;  /* 0x000a280001057983 */ /* 0x001ee80000300800 */
[----:B------:R-:W-:Y:S04]  /*45190*/  STS.U8 [R4+UR5+0x2c0], R19 ;  /* 0x0002c01304007988 */ /* 0x000fe80008000005 */
[----:B------:R-:W-:Y:S04]  /*451a0*/  STS.U8 [R4+UR5+0x280], R17 ;  /* 0x0002801104007988 */ /* 0x000fe80008000005 */
[----:B------:R-:W-:Y:S04]  /*451b0*/  STS.U8 [R4+UR5+0x480], R7 ;  /* 0x0004800704007988 */ /* 0x000fe80008000005 */
[----:B--2---:R-:W-:Y:S04]  /*451c0*/  STS.U8 [R4+UR5+0x4c0], R6 ;  /* 0x0004c00604007988 */ /* 0x004fe80008000005 */
[----:B------:R-:W-:Y:S04]  /*451d0*/  STS.U8 [R4+UR5+0x6c0], R2 ;  /* 0x0006c00204007988 */ /* 0x000fe80008000005 */
        /* <DEDUP_REMOVED lines=8> */
[----:B---3--:R0:W-:Y:S04]  /*45260*/  STL [R1+0x4440], R5 ;  /* 0x0044400501007387 */ /* 0x0081e80000100800 */
        /* <DEDUP_REMOVED lines=13> */
[----:B------:R0:W-:Y:S04]  /*45340*/  STS.U8 [R4+UR5+0xe80], R14 ;  /* 0x000e800e04007988 */ /* 0x0001e80008000005 */
[----:B------:R-:W3:Y:S04]  /*45350*/  LDL.LU R15, [R1+0x92c] ;  /* 0x00092c00010f7983 */ /* 0x000ee80000300800 */
[----:B------:R1:W-:Y:S04]  /*45360*/  STS.U8 [R4+UR5+0x1080], R22 ;  /* 0x0010801604007988 */ /* 0x0003e80008000005 */
[----:B------:R0:W-:Y:S04]  /*45370*/  STS.U8 [R4+UR5+0x10c0], R23 ;  /* 0x0010c01704007988 */ /* 0x0001e80008000005 */
[----:B------:R0:W-:Y:S04]  /*45380*/  STS.U8 [R4+UR5+0x12c0], R21 ;  /* 0x0012c01504007988 */ /* 0x0001e80008000005 */
[----:B------:R1:W-:Y:S04]  /*45390*/  STS.U8 [R4+UR5+0x1280], R20 ;  /* 0x0012801404007988 */ /* 0x0003e80008000005 */
[----:B------:R1:W-:Y:S04]  /*453a0*/  STS.U8 [R4+UR5+0x1480], R13 ;  /* 0x0014800d04007988 */ /* 0x0003e80008000005 */
[----:B0-----:R-:W3:Y:S04]  /*453b0*/  LDL.LU R14, [R1+0x908] ;  /* 0x00090800010e7983 */ /* 0x001ee80000300800 */
[----:B-1----:R-:W3:Y:S04]  /*453c0*/  LDL.LU R22, [R1+0x904] ;  /* 0x0009040001167983 */ /* 0x002ee80000300800 */
        /* <DEDUP_REMOVED lines=18> */
[----:B0-----:R-:W3:Y:S04]  /*454f0*/  LDL.LU R16, [R1+0x840] ;  /* 0x0008400001107983 */ /* 0x001ee80000300800 */
[----:B-1----:R-:W3:Y:S04]  /*45500*/  LDL.LU R18, [R1+0x83c] ;  /* 0x00083c0001127983 */ /* 0x002ee80000300800 */
[----:B--2---:R0:W-:Y:S04]  /*45510*/  STS.U8 [R4+UR5+0x1cc0], R5 ;  /* 0x001cc00504007988 */ /* 0x0041e80008000005 */
[----:B0-----:R-:W2:Y:S04]  /*45520*/  LDL.LU R5, [R1+0x4440] ;  /* 0x0044400001057983 */ /* 0x001ea80000300800 */
[----:B--2---:R0:W-:Y:S04]  /*45530*/  STS.U8 [R4+UR5+0x1ec0], R5 ;  /* 0x001ec00504007988 */ /* 0x0041e80008000005 */
[----:B0-----:R-:W2:Y:S04]  /*45540*/  LDL.LU R5, [R1+0x443c] ;  /* 0x00443c0001057983 */ /* 0x001ea80000300800 */
[----:B--2---:R0:W-:Y:S04]  /*45550*/  STS.U8 [R4+UR5+0x1e80], R5 ;  /* 0x001e800504007988 */ /* 0x0041e80008000005 */
[----:B0-----:R-:W2:Y:S04]  /*45560*/  LDL.LU R5, [R1+0x4438] ;  /* 0x0044380001057983 */ /* 0x001ea80000300800 */
[----:B--2---:R0:W-:Y:S04]  /*45570*/  STS.U8 [R4+UR5+0x2080], R5 ;  /* 0x0020800504007988 */ /* 0x0041e80008000005 */
[----:B0-----:R-:W2:Y:S04]  /*45580*/  LDL.LU R5, [R1+0x7f4] ;  /* 0x0007f40001057983 */ /* 0x001ea80000300800 */
[----:B--2---:R0:W-:Y:S04]  /*45590*/  STL [R1+0x442c], R5 ;  /* 0x00442c0501007387 */ /* 0x0041e80000100800 */
[----:B0-----:R-:W2:Y:S04]  /*455a0*/  LDL.LU R5, [R1+0x800] ;  /* 0x0008000001057983 */ /* 0x001ea80000300800 */
[----:B--2---:R0:W-:Y:S04]  /*455b0*/  STL [R1+0x4430], R5 ;  /* 0x0044300501007387 */ /* 0x0041e80000100800 */
[----:B0-----:R-:W2:Y:S04]  /*455c0*/  LDL.LU R5, [R1+0x81c] ;  /* 0x00081c0001057983 */ /* 0x001ea80000300800 */
        /* <DEDUP_REMOVED lines=95> */
[----:B------:R0:W-:Y:S04]  /*45bc0*/  STS.U8 [R4+UR5+0x5680], R8 ;  /* 0x0056800804007988 */ /* 0x0001e80008000005 */
[----:B------:R-:W3:Y:S04]  /*45bd0*/  LDL.LU R20, [R1+0x198] ;  /* 0x0001980001147983 */ /* 0x000ee80000300800 */
[----:B------:R-:W-:Y:S04]  /*45be0*/  STS.U8 [R4+UR5+0x5880], R3 ;  /* 0x0058800304007988 */ /* 0x000fe80008000005 */
[----:B------:R-:W3:Y:S04]  /*45bf0*/  LDL.LU R9, [R1+0x17c] ;  /* 0x00017c0001097983 */ /* 0x000ee80000300800 */
[----:B------:R1:W-:Y:S04]  /*45c00*/  STS.U8 [R4+UR5+0x58c0], R16 ;  /* 0x0058c01004007988 */ /* 0x0003e80008000005 */
[----:B------:R1:W-:Y:S04]  /*45c10*/  STS.U8 [R4+UR5+0x5ac0], R18 ;  /* 0x005ac01204007988 */ /* 0x0003e80008000005 */
[----:B0-----:R-:W3:Y:S04]  /*45c20*/  LDL.LU R8, [R1+0x178] ;  /* 0x0001780001087983 */ /* 0x001ee80000300800 */
[----:B-1----:R-:W3:Y:S04]  /*45c30*/  LDL.LU R16, [R1+0x15c] ;  /* 0x00015c0001107983 */ /* 0x002ee80000300800 */
        /* <DEDUP_REMOVED lines=21> */
[----:B--2---:R0:W-:Y:S04]  /*45d90*/  STS.U8 [R4+UR5+0x5a80], R5 ;  /* 0x005a800504007988 */ /* 0x0041e80008000005 */
[----:B0-----:R-:W2:Y:S04]  /*45da0*/  LDL.LU R5, [R1+0x4428] ;  /* 0x0044280001057983 */ /* 0x001ea80000300800 */
[----:B--2---:R0:W-:Y:S04]  /*45db0*/  STS.U8 [R4+UR5+0x5c80], R5 ;  /* 0x005c800504007988 */ /* 0x0041e80008000005 */
[----:B0-----:R-:W2:Y:S04]  /*45dc0*/  LDL.LU R5, [R1+0x4424] ;  /* 0x0044240001057983 */ /* 0x001ea80000300800 */
[----:B--2---:R0:W-:Y:S04]  /*45dd0*/  STS.U8 [R4+UR5+0x5cc0], R5 ;  /* 0x005cc00504007988 */ /* 0x0041e80008000005 */
[----:B0-----:R-:W2:Y:S04]  /*45de0*/  LDL.LU R5, [R1+0x4420] ;  /* 0x0044200001057983 */ /* 0x001ea80000300800 */
[----:B--2---:R0:W-:Y:S04]  /*45df0*/  STS.U8 [R4+UR5+0x5ec0], R5 ;  /* 0x005ec00504007988 */ /* 0x0041e80008000005 */
[----:B---3--:R1:W-:Y:S04]  /*45e00*/  STS.U8 [R4+UR5+0x5e80], R2 ;  /* 0x005e800204007988 */ /* 0x0083e80008000005 */
[----:B----4-:R2:W-:Y:S04]  /*45e10*/  STS.U8 [R4+UR5+0x6080], R21 ;  /* 0x0060801504007988 */ /* 0x0105e80008000005 */
[----:B------:R3:W-:Y:S04]  /*45e20*/  STS.U8 [R4+UR5+0x60c0], R20 ;  /* 0x0060c01404007988 */ /* 0x0007e80008000005 */
[----:B------:R4:W-:Y:S04]  /*45e30*/  STS.U8 [R4+UR5+0x62c0], R9 ;  /* 0x0062c00904007988 */ /* 0x0009e80008000005 */
[----:B------:R2:W-:Y:S04]  /*45e40*/  STS.U8 [R4+UR5+0x6280], R8 ;  /* 0x0062800804007988 */ /* 0x0005e80008000005 */
[----:B0-----:R-:W4:Y:S04]  /*45e50*/  LDL.LU R5, [R1+0x441c] ;  /* 0x00441c0001057983 */ /* 0x001f280000300800 */
[----:B-1----:R-:W4:Y:S04]  /*45e60*/  LDL.LU R2, [R1+0x4418] ;  /* 0x0044180001027983 */ /* 0x002f280000300800 */
[----:B--2---:R-:W2:Y:S04]  /*45e70*/  LDL.LU R21, [R1+0x4414] ;  /* 0x0044140001157983 */ /* 0x004ea80000300800 */
[----:B---3--:R-:W3:Y:S04]  /*45e80*/  LDL.LU R20, [R1+0x4410] ;  /* 0x0044100001147983 */ /* 0x008ee80000300800 */
[----:B----4-:R-:W4:Y:S04]  /*45e90*/  LDL.LU R9, [R1+0x440c] ;  /* 0x00440c0001097983 */ /* 0x010f280000300800 */
[----:B------:R-:W2:Y:S04]  /*45ea0*/  LDL.LU R8, [R1+0x4408] ;  /* 0x0044080001087983 */ /* 0x000ea80000300800 */
[----:B------:R0:W-:Y:S04]  /*45eb0*/  STS.U8 [R4+UR5+0x6480], R16 ;  /* 0x0064801004007988 */ /* 0x0001e80008000005 */
[----:B------:R1:W-:Y:S04]  /*45ec0*/  STS.U8 [R4+UR5+0x64c0], R18 ;  /* 0x0064c01204007988 */ /* 0x0003e80008000005 */
[----:B------:R1:W-:Y:S04]  /*45ed0*/  STS.U8 [R4+UR5+0x66c0], R19 ;  /* 0x0066c01304007988 */ /* 0x0003e80008000005 */
[----:B0-----:R-:W2:Y:S04]  /*45ee0*/  LDL.LU R16, [R1+0x4404] ;  /* 0x0044040001107983 */ /* 0x001ea80000300800 */
[----:B-1----:R-:W2:Y:S04]  /*45ef0*/  LDL.LU R18, [R1+0x4400] ;  /* 0x0044000001127983 */ /* 0x002ea80000300800 */
[----:B------:R-:W2:Y:S04]  /*45f00*/  LDL.LU R19, [R1+0xba8] ;  /* 0x000ba80001137983 */ /* 0x000ea80000300800 */
[----:B--2---:R0:W-:Y:S04]  /*45f10*/  STL [R1+0x43f8], R19 ;  /* 0x0043f81301007387 */ /* 0x0041e80000100800 */
[----:B0-----:R-:W2:Y:S04]  /*45f20*/  LDL.LU R19, [R1+0xc48] ;  /* 0x000c480001137983 */ /* 0x001ea80000300800 */
        /* <DEDUP_REMOVED lines=11> */
[----:B------:R-:W-:Y:S01]  /*45fe0*/  STS.U8 [R4+UR5+0x72c0], R14 ;  /* 0x0072c00e04007988 */ /* 0x000fe20008000005 */
[----:B------:R-:W-:-:S03]  /*45ff0*/  LOP3.LUT R2, R2, 0x3f, RZ, 0xc0, !PT ;  /* 0x0000003f02027812 */ /* 0x000fc600078ec0ff */
[----:B------:R-:W-:Y:S04]  /*46000*/  STS.U8 [R4+UR5+0x7280], R22 ;  /* 0x0072801604007988 */ /* 0x000fe80008000005 */
[----:B------:R-:W-:Y:S04]  /*46010*/  STS.U8 [R4+UR5+0x7480], R23 ;  /* 0x0074801704007988 */ /* 0x000fe80008000005 */
[----:B------:R-:W-:Y:S04]  /*46020*/  STS.U8 [R4+UR5+0x74c0], R13 ;  /* 0x0074c00d04007988 */ /* 0x000fe80008000005 */
[----:B------:R-:W-:Y:S04]  /*46030*/  STS.U8 [R4+UR5+0x76c0], R12 ;  /* 0x0076c00c04007988 */ /* 0x000fe80008000005 */
[----:B------:R-:W-:Y:S04]  /*46040*/  STS.U8 [R4+UR5+0x7680], R11 ;  /* 0x0076800b04007988 */ /* 0x000fe80008000005 */
[----:B------:R-:W-:Y:S04]  /*46050*/  STS.U8 [R4+UR5+0x7880], R10 ;  /* 0x0078800a04007988 */ /* 0x000fe80008000005 */
[----:B------:R0:W-:Y:S02]  /*46060*/  STS.U8 [R4+UR5+0x78c0], R3 ;  /* 0x0078c00304007988 */ /* 0x0001e40008000005 */
[----:B0-----:R-:W-:-:S02]  /*46070*/  LOP3.LUT R4, R5, 0x20, RZ, 0x3c, !PT ;  /* 0x0000002005047812 */ /* 0x001fc400078e3cff */
[----:B--2---:R0:W-:Y:S04]  /*46080*/  STL [R1+0x43fc], R19 ;  /* 0x0043fc1301007387 */ /* 0x0041e80000100800 */
[----:B------:R-:W2:Y:S04]  /*46090*/  LDL.LU R17, [R1+0xba4] ;  /* 0x000ba40001117983 */ /* 0x000ea80000300800 */
        /* <DEDUP_REMOVED lines=13> */
[----:B------:R-:W2:Y:S01]  /*46170*/  LDL.LU R13, [R1+0xac0] ;  /* 0x000ac000010d7983 */ /* 0x000ea20000300800 */
[----:B0-----:R-:W-:-:S03]  /*46180*/  LOP3.LUT R19, R2, 0x10, RZ, 0x3c, !PT ;  /* 0x0000001002137812 */ /* 0x001fc600078e3cff */
[----:B------:R-:W2:Y:S04]  /*46190*/  LDL.LU R12, [R1+0xaa0] ;  /* 0x000aa000010c7983 */ /* 0x000ea80000300800 */
[----:B------:R-:W2:Y:S04]  /*461a0*/  LDL.LU R11, [R1+0xa98] ;  /* 0x000a9800010b7983 */ /* 0x000ea80000300800 */
[----:B------:R-:W2:Y:S04]  /*461b0*/  LDL.LU R10, [R1+0xa64] ;  /* 0x000a6400010a7983 */ /* 0x000ea80000300800 */
[----:B------:R-:W2:Y:S04]  /*461c0*/  LDL.LU R3, [R1+0xa60] ;  /* 0x000a600001037983 */ /* 0x000ea80000300800 */
[----:B------:R-:W2:Y:S04]  /*461d0*/  LDL.LU R2, [R1+0xa40] ;  /* 0x000a400001027983 */ /* 0x000ea80000300800 */
[----:B------:R0:W-:Y:S04]  /*461e0*/  STS.U8 [R19+UR5+0x7ac0], R18 ;  /* 0x007ac01213007988 */ /* 0x0001e80008000005 */
[----:B------:R1:W-:Y:S04]  /*461f0*/  STS.U8 [R19+UR5+0x7a80], R16 ;  /* 0x007a801013007988 */ /* 0x0003e80008000005 */
[----:B------:R0:W-:Y:S04]  /*46200*/  STS.U8 [R19+UR5+0x7c80], R8 ;  /* 0x007c800813007988 */ /* 0x0001e80008000005 */
[----:B----4-:R-:W-:Y:S04]  /*46210*/  STS.U8 [R19+UR5+0x7cc0], R9 ;  /* 0x007cc00913007988 */ /* 0x010fe80008000005 */
[----:B---3--:R-:W-:Y:S04]  /*46220*/  STS.U8 [R19+UR5+0x7ec0], R20 ;  /* 0x007ec01413007988 */ /* 0x008fe80008000005 */
[----:B0-----:R-:W3:Y:S04]  /*46230*/  LDL.LU R18, [R1+0xbcc] ;  /* 0x000bcc0001127983 */ /* 0x001ee80000300800 */
[----:B-1----:R-:W4:Y:S04]  /*46240*/  LDL.LU R16, [R1+0xbd8] ;  /* 0x000bd80001107983 */ /* 0x002f280000300800 */
[----:B------:R-:W2:Y:S04]  /*46250*/  LDL.LU R8, [R1+0xc04] ;  /* 0x000c040001087983 */ /* 0x000ea80000300800 */
[----:B------:R0:W-:Y:S04]  /*46260*/  STL [R1+0x43d8], R5 ;  /* 0x0043d80501007387 */ /* 0x0001e80000100800 */
[----:B------:R1:W-:Y:S04]  /*46270*/  STS.U8 [R19+UR5+0x7e80], R21 ;  /* 0x007e801513007988 */ /* 0x0003e80008000005 */
[----:B0-----:R-:W2:Y:S04]  /*46280*/  LDL.LU R5, [R1+0xc08] ;  /* 0x000c080001057983 */ /* 0x001ea80000300800 */
[----:B------:R-:W2:Y:S04]  /*46290*/  LDL.LU R9, [R1+0xc24] ;  /* 0x000c240001097983 */ /* 0x000ea80000300800 */
[----:B------:R-:W2:Y:S04]  /*462a0*/  LDL.LU R20, [R1+0xc28] ;  /* 0x000c280001147983 */ /* 0x000ea80000300800 */
[----:B-1----:R-:W2:Y:S04]  /*462b0*/  LDL.LU R19, [R1+0x43fc] ;  /* 0x0043fc0001137983 */ /* 0x002ea80000300800 */
[----:B------:R-:W3:Y:S04]  /*462c0*/  LDL.LU R21, [R1+0xc44] ;  /* 0x000c440001157983 */ /* 0x000ee80000300800 */
[----:B--2---:R0:W-:Y:S04]  /*462d0*/  STS.U8 [R4+UR5+0x100], R19 ;  /* 0x0001001304007988 */ /* 0x0041e80008000005 */
[----:B---3--:R1:W-:Y:S04]  /*462e0*/  STS.U8 [R4+UR5+0x140], R21 ;  /* 0x0001401504007988 */ /* 0x0083e80008000005 */
[----:B0-----:R-:W2:Y:S04]  /*462f0*/  LDL.LU R19, [R1+0x43f8] ;  /* 0x0043f80001137983 */ /* 0x001ea80000300800 */
[----:B-1----:R-:W3:Y:S04]  /*46300*/  LDL.LU R21, [R1+0xa00] ;  /* 0x000a000001157983 */ /* 0x002ee80000300800 */
[----:B---3--:R0:W-:Y:S04]  /*46310*/  STL [R1+0x43ec], R21 ;  /* 0x0043ec1501007387 */ /* 0x0081e80000100800 */
[----:B0-----:R-:W3:Y:S04]  /*46320*/  LDL.LU R21, [R1+0xa1c] ;  /* 0x000a1c0001157983 */ /* 0x001ee80000300800 */
[----:B---3--:R0:W-:Y:S04]  /*46330*/  STL [R1+0x43f0], R21 ;  /* 0x0043f01501007387 */ /* 0x0081e80000100800 */
[----:B0-----:R-:W3:Y:S04]  /*46340*/  LDL.LU R21, [R1+0xa20] ;  /* 0x000a200001157983 */ /* 0x001ee80000300800 */
[----:B------:R-:W-:Y:S04]  /*46350*/  STS.U8 [R4+UR5+0x340], R20 ;  /* 0x0003401404007988 */ /* 0x000fe80008000005 */
[----:B------:R-:W-:Y:S04]  /*46360*/  STS.U8 [R4+UR5+0x300], R9 ;  /* 0x0003000904007988 */ /* 0x000fe80008000005 */
[----:B------:R-:W-:Y:S04]  /*46370*/  STS.U8 [R4+UR5+0x500], R5 ;  /* 0x0005000504007988 */ /* 0x000fe80008000005 */
[----:B------:R-:W-:Y:S04]  /*46380*/  STS.U8 [R4+UR5+0x540], R8 ;  /* 0x0005400804007988 */ /* 0x000fe80008000005 */
[----:B----4-:R-:W-:Y:S04]  /*46390*/  STS.U8 [R4+UR5+0x740], R16 ;  /* 0x0007401004007988 */ /* 0x010fe80008000005 */
[----:B------:R-:W-:Y:S04]  /*463a0*/  STS.U8 [R4+UR5+0x700], R18 ;  /* 0x0007001204007988 */ /* 0x000fe80008000005 */
[----:B--2---:R-:W-:Y:S04]  /*463b0*/  STS.U8 [R4+UR5+0x900], R19 ;  /* 0x0009001304007988 */ /* 0x004fe80008000005 */
        /* <DEDUP_REMOVED lines=149> */
[----:B------:R-:W-:Y:S04]  /*46d10*/  STS.U8 [R4+UR5+0x5700], R11 ;  /* 0x0057000b04007988 */ /* 0x000fe80008000005 */
[----:B------:R-:W-:Y:S04]  /*46d20*/  STS.U8 [R4+UR5+0x5900], R10 ;  /* 0x0059000a04007988 */ /* 0x000fe80008000005 */
[----:B------:R-:W-:Y:S04]  /*46d30*/  STS.U8 [R4+UR5+0x5940], R3 ;  /* 0x0059400304007988 */ /* 0x000fe80008000005 */
        /* <DEDUP_REMOVED lines=35> */
[----:B--2---:R0:W-:Y:S04]  /*46f70*/  STS.U8 [R4+UR5+0x5f40], R5 ;  /* 0x005f400504007988 */ /* 0x0041e80008000005 */
[----:B----4-:R1:W-:Y:S04]  /*46f80*/  STS.U8 [R4+UR5+0x5f00], R22 ;  /* 0x005f001604007988 */ /* 0x0103e80008000005 */
[----:B------:R2:W-:Y:S04]  /*46f90*/  STS.U8 [R4+UR5+0x6100], R23 ;  /* 0x0061001704007988 */ /* 0x0005e80008000005 */
[----:B------:R4:W-:Y:S04]  /*46fa0*/  STS.U8 [R4+UR5+0x6140], R11 ;  /* 0x0061400b04007988 */ /* 0x0009e80008000005 */
[----:B------:R1:W-:Y:S04]  /*46fb0*/  STS.U8 [R4+UR5+0x6340], R10 ;  /* 0x0063400a04007988 */ /* 0x0003e80008000005 */
[----:B------:R2:W-:Y:S04]  /*46fc0*/  STS.U8 [R4+UR5+0x6300], R3 ;  /* 0x0063000304007988 */ /* 0x0005e80008000005 */
[----:B0-----:R-:W3:Y:S04]  /*46fd0*/  LDL.LU R5, [R1+0x43d8] ;  /* 0x0043d80001057983 */ /* 0x001ee80000300800 */
[----:B-1----:R-:W3:Y:S04]  /*46fe0*/  LDL.LU R22, [R1+0x43d4] ;  /* 0x0043d40001167983 */ /* 0x002ee80000300800 */
[----:B--2---:R-:W2:Y:S04]  /*46ff0*/  LDL.LU R23, [R1+0x43d0] ;  /* 0x0043d00001177983 */ /* 0x004ea80000300800 */
[----:B----4-:R-:W4:Y:S04]  /*47000*/  LDL.LU R11, [R1+0x43cc] ;  /* 0x0043cc00010b7983 */ /* 0x010f280000300800 */
[----:B------:R-:W2:Y:S04]  /*47010*/  LDL.LU R10, [R1+0x43c8] ;  /* 0x0043c800010a7983 */ /* 0x000ea80000300800 */
[----:B------:R-:W2:Y:S04]  /*47020*/  LDL.LU R3, [R1+0x43c4] ;  /* 0x0043c40001037983 */ /* 0x000ea80000300800 */
[----:B------:R0:W-:Y:S04]  /*47030*/  STS.U8 [R4+UR5+0x6500], R2 ;  /* 0x0065000204007988 */ /* 0x0001e80008000005 */
        /* <DEDUP_REMOVED lines=19> */
[----:B------:R-:W-:Y:S04]  /*47170*/  STS.U8 [R4+UR5+0x7700], R15 ;  /* 0x0077000f04007988 */ /* 0x000fe80008000005 */
[----:B---3--:R-:W-:Y:S04]  /*47180*/  STS.U8 [R4+UR5+0x7900], R14 ;  /* 0x0079000e04007988 */ /* 0x008fe80008000005 */
[----:B------:R1:W-:Y:S04]  /*47190*/  STS.U8 [R4+UR5+0x7940], R12 ;  /* 0x0079400c04007988 */ /* 0x0003e80008000005 */
[----:B0-----:R-:W3:Y:S04]  /*471a0*/  LDL.LU R13, [R1+0xc40] ;  /* 0x000c4000010d7983 */ /* 0x001ee80000300800 */
[----:B-1----:R-:W3:Y:S01]  /*471b0*/  LDL.LU R12, [R1+0xc1c] ;  /* 0x000c1c00010c7983 */ /* 0x002ee20000300800 */
[----:B------:R-:W-:-:S03]  /*471c0*/  LOP3.LUT R6, R5, 0x30, RZ, 0x3c, !PT ;  /* 0x0000003005067812 */ /* 0x000fc600078e3cff */
[----:B------:R-:W3:Y:S04]  /*471d0*/  LDL.LU R5, [R1+0xc00] ;  /* 0x000c000001057983 */ /* 0x000ee80000300800 */
[----:B--2---:R-:W-:Y:S04]  /*471e0*/  STS.U8 [R4+UR5+0x7b40], R2 ;  /* 0x007b400204007988 */ /* 0x004fe80008000005 */
[----:B------:R-:W-:Y:S04]  /*471f0*/  STS.U8 [R4+UR5+0x7b00], R3 ;  /* 0x007b000304007988 */ /* 0x000fe80008000005 */
[----:B------:R-:W-:Y:S04]  /*47200*/  STS.U8 [R4+UR5+0x7d00], R10 ;  /* 0x007d000a04007988 */ /* 0x000fe80008000005 */
[----:B----4-:R-:W-:Y:S04]  /*47210*/  STS.U8 [R4+UR5+0x7d40], R11 ;  /* 0x007d400b04007988 */ /* 0x010fe80008000005 */
[----:B------:R0:W-:Y:S04]  /*47220*/  STS.U8 [R4+UR5+0x7f40], R23 ;  /* 0x007f401704007988 */ /* 0x0001e80008000005 */
[----:B------:R1:W-:Y:S04]  /*47230*/  STS.U8 [R4+UR5+0x7f00], R22 ;  /* 0x007f001604007988 */ /* 0x0003e80008000005 */
[----:B0-----:R-:W2:Y:S04]  /*47240*/  LDL.LU R23, [R1+0xc20] ;  /* 0x000c200001177983 */ /* 0x001ea80000300800 */
[----:B-1----:R-:W4:Y:S04]  /*47250*/  LDL.LU R22, [R1+0xc3c] ;  /* 0x000c3c0001167983 */ /* 0x002f280000300800 */
        /* <DEDUP_REMOVED lines=22> */
[----:B---3--:R0:W-:Y:S04]  /*473c0*/  STS.U8 [R6+UR5+0x180], R13 ;  /* 0x0001800d06007988 */ /* 0x0081e80008000005 */
[----:B------:R-:W3:Y:S04]  /*473d0*/  LDL.LU R14, [R1+0xa58] ;  /* 0x000a5800010e7983 */ /* 0x000ee80000300800 */
[----:B0-----:R-:W3:Y:S04]  /*473e0*/  LDL.LU R13, [R1+0xa38] ;  /* 0x000a3800010d7983 */ /* 0x001ee80000300800 */
[----:B----4-:R-:W-:Y:S04]  /*473f0*/  STS.U8 [R6+UR5+0x1c0], R22 ;  /* 0x0001c01606007988 */ /* 0x010fe80008000005 */
[----:B--2---:R-:W-:Y:S04]  /*47400*/  STS.U8 [R6+UR5+0x3c0], R23 ;  /* 0x0003c01706007988 */ /* 0x004fe80008000005 */
[----:B------:R0:W-:Y:S04]  /*47410*/  STS.U8 [R6+UR5+0x380], R12 ;  /* 0x0003800c06007988 */ /* 0x0001e80008000005 */
[----:B------:R1:W-:Y:S04]  /*47420*/  STS.U8 [R6+UR5+0x580], R5 ;  /* 0x0005800506007988 */ /* 0x0003e80008000005 */
        /* <DEDUP_REMOVED lines=16> */
[----:B-1----:R-:W4:Y:S04]  /*47530*/  LDL.LU R5, [R1+0xa18] ;  /* 0x000a180001057983 */ /* 0x002f280000300800 */
[----:B------:R0:W-:Y:S04]  /*47540*/  STS.U8 [R6+UR5+0x1580], R4 ;  /* 0x0015800406007988 */ /* 0x0001e80008000005 */
[----:B0-----:R-:W4:Y:S04]  /*47550*/  LDL.LU R4, [R1+0xa14] ;  /* 0x000a140001047983 */ /* 0x001f280000300800 */
[----:B------:R-:W-:Y:S04]  /*47560*/  STS.U8 [R6+UR5+0x15c0], R28 ;  /* 0x0015c01c06007988 */ /* 0x000fe80008000005 */
[----:B------:R-:W-:Y:S04]  /*47570*/  STS.U8 [R6+UR5+0x17c0], R27 ;  /* 0x0017c01b06007988 */ /* 0x000fe80008000005 */
[----:B------:R-:W-:Y:S04]  /*47580*/  STS.U8 [R6+UR5+0x1780], R26 ;  /* 0x0017801a06007988 */ /* 0x000fe80008000005 */
[----:B------:R-:W-:Y:S04]  /*47590*/  STS.U8 [R6+UR5+0x1980], R25 ;  /* 0x0019801906007988 */ /* 0x000fe80008000005 */
[----:B------:R-:W-:Y:S04]  /*475a0*/  STS.U8 [R6+UR5+0x19c0], R24 ;  /* 0x0019c01806007988 */ /* 0x000fe80008000005 */
[----:B------:R-:W-:Y:S04]  /*475b0*/  STS.U8 [R6+UR5+0x1bc0], R15 ;  /* 0x001bc00f06007988 */ /* 0x000fe80008000005 */
[----:B------:R-:W4:Y:S04]  /*475c0*/  LDL.LU R22, [R1+0x9f8] ;  /* 0x0009f80001167983 */ /* 0x000f280000300800 */
[----:B---3--:R0:W-:Y:S04]  /*475d0*/  STS.U8 [R6+UR5+0x1b80], R14 ;  /* 0x001b800e06007988 */ /* 0x0081e80008000005 */
[----:B------:R-:W3:Y:S04]  /*475e0*/  LDL.LU R23, [R1+0x9f4] ;  /* 0x0009f40001177983 */ /* 0x000ee80000300800 */
        /* <DEDUP_REMOVED lines=20> */
[----:B------:R-:W2:Y:S04]  /*47730*/  LDL.LU R28, [R1+0x890] ;  /* 0x00089000011c7983 */ /* 0x000ea80000300800 */
[----:B------:R-:W2:Y:S04]  /*47740*/  LDL.LU R27, [R1+0x88c] ;  /* 0x00088c00011b7983 */ /* 0x000ea80000300800 */
[----:B------:R-:W2:Y:S04]  /*47750*/  LDL.LU R26, [R1+0x870] ;  /* 0x00087000011a7983 */ /* 0x000ea80000300800 */
[----:B------:R-:W2:Y:S04]  /*47760*/  LDL.LU R25, [R1+0x86c] ;  /* 0x00086c0001197983 */ /* 0x000ea80000300800 */
[----:B------:R-:W2:Y:S04]  /*47770*/  LDL.LU R24, [R1+0x850] ;  /* 0x0008500001187983 */ /* 0x000ea80000300800 */
[----:B----4-:R0:W-:Y:S04]  /*47780*/  STS.U8 [R6+UR5+0x1fc0], R5 ;  /* 0x001fc00506007988 */ /* 0x0101e80008000005 */
[----:B------:R-:W4:Y:S04]  /*47790*/  LDL.LU R15, [R1+0x84c] ;  /* 0x00084c00010f7983 */ /* 0x000f280000300800 */
[----:B------:R1:W-:Y:S04]  /*477a0*/  STS.U8 [R6+UR5+0x1f80], R4 ;  /* 0x001f800406007988 */ /* 0x0003e80008000005 */
[----:B0-----:R-:W4:Y:S04]  /*477b0*/  LDL.LU R5, [R1+0x830] ;  /* 0x0008300001057983 */ /* 0x001f280000300800 */
[----:B-1----:R-:W4:Y:S04]  /*477c0*/  LDL.LU R4, [R1+0x82c] ;  /* 0x00082c0001047983 */ /* 0x002f280000300800 */
[----:B------:R-:W-:Y:S04]  /*477d0*/  STS.U8 [R6+UR5+0x2180], R22 ;  /* 0x0021801606007988 */ /* 0x000fe80008000005 */
[----:B---3--:R-:W-:Y:S04]  /*477e0*/  STS.U8 [R6+UR5+0x21c0], R23 ;  /* 0x0021c01706007988 */ /* 0x008fe80008000005 */
        /* <DEDUP_REMOVED lines=17> */
[----:B0-----:R-:W3:Y:S04]  /*47900*/  LDL.LU R14, [R1+0x810] ;  /* 0x00081000010e7983 */ /* 0x001ee80000300800 */
[----:B-1----:R-:W3:Y:S04]  /*47910*/  LDL.LU R13, [R1+0x80c] ;  /* 0x00080c00010d7983 */ /* 0x002ee80000300800 */
[----:B--2---:R0:W-:Y:S04]  /*47920*/  STS.U8 [R6+UR5+0x3380], R12 ;  /* 0x0033800c06007988 */ /* 0x0041e80008000005 */
[----:B------:R-:W-:Y:S04]  /*47930*/  STS.U8 [R6+UR5+0x3580], R28 ;  /* 0x0035801c06007988 */ /* 0x000fe80008000005 */
[----:B------:R-:W-:Y:S04]  /*47940*/  STS.U8 [R6+UR5+0x35c0], R27 ;  /* 0x0035c01b06007988 */ /* 0x000fe80008000005 */
[----:B------:R-:W-:Y:S04]  /*47950*/  STS.U8 [R6+UR5+0x37c0], R26 ;  /* 0x0037c01a06007988 */ /* 0x000fe80008000005 */
[----:B------:R-:W-:Y:S04]  /*47960*/  STS.U8 [R6+UR5+0x3780], R25 ;  /* 0x0037801906007988 */ /* 0x000fe80008000005 */
[----:B------:R-:W-:Y:S04]  /*47970*/  STS.U8 [R6+UR5+0x3980], R24 ;  /* 0x0039801806007988 */ /* 0x000fe80008000005 */
[----:B----4-:R-:W-:Y:S04]  /*47980*/  STS.U8 [R6+UR5+0x39c0], R15 ;  /* 0x0039c00f06007988 */ /* 0x010fe80008000005 */
[----:B0-----:R-:W2:Y:S04]  /*47990*/  LDL.LU R12, [R1+0x7d8] ;  /* 0x0007d800010c7983 */ /* 0x001ea80000300800 */
[----:B------:R-:W4:Y:S04]  /*479a0*/  LDL.LU R22, [R1+0x7d4] ;  /* 0x0007d40001167983 */ /* 0x000f280000300800 */
[----:B------:R-:W4:Y:S04]  /*479b0*/  LDL.LU R23, [R1+0x79c] ;  /* 0x00079c0001177983 */ /* 0x000f280000300800 */
[----:B------:R0:W-:Y:S04]  /*479c0*/  STS.U8 [R6+UR5+0x3bc0], R5 ;  /* 0x003bc00506007988 */ /* 0x0001e80008000005 */
[----:B------:R1:W-:Y:S04]  /*479d0*/  STS.U8 [R6+UR5+0x3b80], R4 ;  /* 0x003b800406007988 */ /* 0x0003e80008000005 */
[----:B0-----:R-:W4:Y:S04]  /*479e0*/  LDL.LU R5, [R1+0x798] ;  /* 0x0007980001057983 */ /* 0x001f280000300800 */
[----:B-1----:R-:W4:Y:S04]  /*479f0*/  LDL.LU R4, [R1+0x72c] ;  /* 0x00072c0001047983 */ /* 0x002f280000300800 */
        /* <DEDUP_REMOVED lines=20> */
[----:B------:R1:W-:Y:S04]  /*47b40*/  STS.U8 [R6+UR5+0x3dc0], R13 ;  /* 0x003dc00d06007988 */ /* 0x0003e80008000005 */
[----:B------:R-:W3:Y:S04]  /*47b50*/  LDL.LU R24, [R1+0x22c] ;  /* 0x00022c0001187983 */ /* 0x000ee80000300800 */
[----:B------:R-:W3:Y:S04]  /*47b60*/  LDL.LU R15, [R1+0x228] ;  /* 0x00022800010f7983 */ /* 0x000ee80000300800 */
[----:B0-----:R-:W3:Y:S04]  /*47b70*/  LDL.LU R14, [R1+0x20c] ;  /* 0x00020c00010e7983 */ /* 0x001ee80000300800 */
[----:B-1----:R-:W3:Y:S04]  /*47b80*/  LDL.LU R13, [R1+0x208] ;  /* 0x00020800010d7983 */ /* 0x002ee80000300800 */
[----:B--2---:R0:W-:Y:S04]  /*47b90*/  STS.U8 [R6+UR5+0x3fc0], R12 ;  /* 0x003fc00c06007988 */ /* 0x0041e80008000005 */
[----:B----4-:R-:W-:Y:S04]  /*47ba0*/  STS.U8 [R6+UR5+0x3f80], R22 ;  /* 0x003f801606007988 */ /* 0x010fe80008000005 */
[----:B------:R-:W-:Y:S04]  /*47bb0*/  STS.U8 [R6+UR5+0x4180], R23 ;  /* 0x0041801706007988 */ /* 0x000fe80008000005 */
[----:B0-----:R-:W2:Y:S04]  /*47bc0*/  LDL.LU R12, [R1+0x1ec] ;  /* 0x0001ec00010c7983 */ /* 0x001ea80000300800 */
[----:B------:R0:W-:Y:S04]  /*47bd0*/  STS.U8 [R6+UR5+0x41c0], R5 ;  /* 0x0041c00506007988 */ /* 0x0001e80008000005 */
[----:B------:R1:W-:Y:S04]  /*47be0*/  STS.U8 [R6+UR5+0x43c0], R4 ;  /* 0x0043c00406007988 */ /* 0x0003e80008000005 */
[----:B0-----:R-:W4:Y:S04]  /*47bf0*/  LDL.LU R5, [R1+0x1e8] ;  /* 0x0001e80001057983 */ /* 0x001f280000300800 */
[----:B-1----:R-:W4:Y:S04]  /*47c00*/  LDL.LU R4, [R1+0x1cc] ;  /* 0x0001cc0001047983 */ /* 0x002f280000300800 */
        /* <DEDUP_REMOVED lines=13> */
[----:B------:R-:W-:Y:S04]  /*47ce0*/  STS.U8 [R6+UR5+0x5180], R0 ;  /* 0x0051800006007988 */ /* 0x000fe80008000005 */
[----:B------:R1:W-:Y:S04]  /*47cf0*/  STS.U8 [R6+UR5+0x51c0], R29 ;  /* 0x0051c01d06007988 */ /* 0x0003e80008000005 */
[----:B------:R1:W-:Y:S04]  /*47d00*/  STS.U8 [R6+UR5+0x53c0], R28 ;  /* 0x0053c01c06007988 */ /* 0x0003e80008000005 */
[----:B------:R1:W-:Y:S04]  /*47d10*/  STS.U8 [R6+UR5+0x5380], R27 ;  /* 0x0053801b06007988 */ /* 0x0003e80008000005 */
[----:B0-----:R-:W4:Y:S04]  /*47d20*/  LDL.LU R17, [R1+0x1c8] ;  /* 0x0001c80001117983 */ /* 0x001f280000300800 */
[----:B-1----:R-:W4:Y:S04]  /*47d30*/  LDL.LU R29, [R1+0x1ac] ;  /* 0x0001ac00011d7983 */ /* 0x002f280000300800 */
[----:B------:R-:W4:Y:S04]  /*47d40*/  LDL.LU R28, [R1+0x1a8] ;  /* 0x0001a800011c7983 */ /* 0x000f280000300800 */
[----:B------:R-:W4:Y:S04]  /*47d50*/  LDL.LU R7, [R1+0x18c] ;  /* 0x00018c0001077983 */ /* 0x000f280000300800 */
[----:B------:R-:W4:Y:S04]  /*47d60*/  LDL.LU R0, [R1+0x188] ;  /* 0x0001880001007983 */ /* 0x000f280000300800 */
[----:B------:R0:W-:Y:S04]  /*47d70*/  STS.U8 [R6+UR5+0x5580], R26 ;  /* 0x0055801a06007988 */ /* 0x0001e80008000005 */
[----:B------:R-:W4:Y:S04]  /*47d80*/  LDL.LU R27, [R1+0x16c] ;  /* 0x00016c00011b7983 */ /* 0x000f280000300800 */
[----:B---3--:R1:W-:Y:S04]  /*47d90*/  STS.U8 [R6+UR5+0x55c0], R25 ;  /* 0x0055c01906007988 */ /* 0x0083e80008000005 */
[----:B------:R3:W-:Y:S04]  /*47da0*/  STS.U8 [R6+UR5+0x57c0], R24 ;  /* 0x0057c01806007988 */ /* 0x0007e80008000005 */
[----:B------:R0:W-:Y:S04]  /*47db0*/  STS.U8 [R6+UR5+0x5780], R15 ;  /* 0x0057800f06007988 */ /* 0x0001e80008000005 */
[----:B------:R1:W-:Y:S04]  /*47dc0*/  STS.U8 [R6+UR5+0x5980], R14 ;  /* 0x0059800e06007988 */ /* 0x0003e80008000005 */
[----:B------:R3:W-:Y:S04]  /*47dd0*/  STS.U8 [R6+UR5+0x59c0], R13 ;  /* 0x0059c00d06007988 */ /* 0x0007e80008000005 */
[----:B0-----:R-:W4:Y:S04]  /*47de0*/  LDL.LU R26, [R1+0x168] ;  /* 0x00016800011a7983 */ /* 0x001f280000300800 */
[----:B-1----:R-:W4:Y:S04]  /*47df0*/  LDL.LU R25, [R1+0x14c] ;  /* 0x00014c0001197983 */ /* 0x002f280000300800 */
[----:B---3--:R-:W3:Y:S04]  /*47e00*/  LDL.LU R24, [R1+0x148] ;  /* 0x0001480001187983 */ /* 0x008ee80000300800 */
[----:B------:R-:W3:Y:S04]  /*47e10*/  LDL.LU R15, [R1+0x12c] ;  /* 0x00012c00010f7983 */ /* 0x000ee80000300800 */
[----:B------:R-:W3:Y:S04]  /*47e20*/  LDL.LU R14, [R1+0x128] ;  /* 0x00012800010e7983 */ /* 0x000ee80000300800 */
[----:B------:R-:W3:Y:S04]  /*47e30*/  LDL.LU R13, [R1+0x10c] ;  /* 0x00010c00010d7983 */ /* 0x000ee80000300800 */
[----:B--2---:R0:W-:Y:S04]  /*47e40*/  STS.U8 [R6+UR5+0x5bc0], R12 ;  /* 0x005bc00c06007988 */ /* 0x0041e80008000005 */
[----:B0-----:R-:W2:Y:S04]  /*47e50*/  LDL.LU R12, [R1+0x108] ;  /* 0x00010800010c7983 */ /* 0x001ea80000300800 */
[----:B----4-:R0:W-:Y:S04]  /*47e60*/  STS.U8 [R6+UR5+0x5b80], R5 ;  /* 0x005b800506007988 */ /* 0x0101e80008000005 */
        /* <DEDUP_REMOVED lines=15> */
[----:B------:R0:W-:Y:S04]  /*47f60*/  STS.U8 [R6+UR5+0x5dc0], R17 ;  /* 0x005dc01106007988 */ /* 0x0001e80008000005 */
[----:B------:R-:W4:Y:S04]  /*47f70*/  LDL.LU R19, [R1+0xc] ;  /* 0x00000c0001137983 */ /* 0x000f280000300800 */
[----:B------:R1:W-:Y:S04]  /*47f80*/  STS.U8 [R6+UR5+0x5fc0], R29 ;  /* 0x005fc01d06007988 */ /* 0x0003e80008000005 */
[----:B------:R0:W-:Y:S04]  /*47f90*/  STS.U8 [R6+UR5+0x5f80], R28 ;  /* 0x005f801c06007988 */ /* 0x0001e80008000005 */
        /* <DEDUP_REMOVED lines=9> */
[----:B------:R0:W-:Y:S04]  /*48030*/  STS.U8 [R6+UR5+0x6380], R26 ;  /* 0x0063801a06007988 */ /* 0x0001e80008000005 */
[----:B------:R1:W-:Y:S04]  /*48040*/  STS.U8 [R6+UR5+0x6580], R25 ;  /* 0x0065801906007988 */ /* 0x0003e80008000005 */
[----:B---3--:R3:W-:Y:S04]  /*48050*/  STS.U8 [R6+UR5+0x65c0], R24 ;  /* 0x0065c01806007988 */ /* 0x0087e80008000005 */
        /* <DEDUP_REMOVED lines=14> */
[----:B-1----:R-:W2:Y:S04]  /*48140*/  LDL.LU R4, [R1+0x4390] ;  /* 0x0043900001047983 */ /* 0x002ea80000300800 */
[----:B------:R-:W-:Y:S04]  /*48150*/  STS.U8 [R6+UR5+0x6d80], R22 ;  /* 0x006d801606007988 */ /* 0x000fe80008000005 */
[----:B------:R-:W-:Y:S04]  /*48160*/  STS.U8 [R6+UR5+0x6dc0], R23 ;  /* 0x006dc01706007988 */ /* 0x000fe80008000005 */
[----:B------:R-:W-:Y:S04]  /*48170*/  STS.U8 [R6+UR5+0x6fc0], R11 ;  /* 0x006fc00b06007988 */ /* 0x000fe80008000005 */
[----:B------:R-:W-:Y:S04]  /*48180*/  STS.U8 [R6+UR5+0x6f80], R10 ;  /* 0x006f800a06007988 */ /* 0x000fe80008000005 */
[----:B------:R-:W-:Y:S04]  /*48190*/  STS.U8 [R6+UR5+0x7180], R3 ;  /* 0x0071800306007988 */ /* 0x000fe80008000005 */
[----:B------:R0:W-:Y:S04]  /*481a0*/  STS.U8 [R6+UR5+0x71c0], R16 ;  /* 0x0071c01006007988 */ /* 0x0001e80008000005 */
[----:B0-----:R-:W4:Y:S04]  /*481b0*/  LDL R16, [R1+0x70c] ;  /* 0x00070c0001107983 */ /* 0x001f280000100800 */
[----:B------:R0:W-:Y:S04]  /*481c0*/  STS.U8 [R6+UR5+0x73c0], R2 ;  /* 0x0073c00206007988 */ /* 0x0001e80008000005 */
[----:B------:R-:W-:Y:S04]  /*481d0*/  STS.U8 [R6+UR5+0x7380], R21 ;  /* 0x0073801506007988 */ /* 0x000fe80008000005 */
[----:B------:R-:W-:Y:S04]  /*481e0*/  STS.U8 [R6+UR5+0x7580], R20 ;  /* 0x0075801406007988 */ /* 0x000fe80008000005 */
[----:B------:R-:W-:Y:S04]  /*481f0*/  STS.U8 [R6+UR5+0x75c0], R9 ;  /* 0x0075c00906007988 */ /* 0x000fe80008000005 */
[----:B------:R-:W-:Y:S04]  /*48200*/  STS.U8 [R6+UR5+0x77c0], R8 ;  /* 0x0077c00806007988 */ /* 0x000fe80008000005 */
[----:B------:R-:W-:Y:S04]  /*48210*/  STS.U8 [R6+UR5+0x7780], R18 ;  /* 0x0077801206007988 */ /* 0x000fe80008000005 */
[----:B------:R-:W-:Y:S04]  /*48220*/  STS.U8 [R6+UR5+0x7980], R19 ;  /* 0x0079801306007988 */ /* 0x000fe80008000005 */
[----:B------:R-:W-:Y:S01]  /*48230*/  STS.U8 [R6+UR5+0x79c0], R17 ;  /* 0x0079c01106007988 */ /* 0x000fe20008000005 */
[----:B---3--:R-:W-:-:S02]  /*48240*/  IMAD R3, R25, 0x100, R24 ;  /* 0x0000010019037824 */ /* 0x008fc400078e0218 */
[----:B0-----:R-:W-:Y:S01]  /*48250*/  IMAD R2, R15, 0x100, R14 ;  /* 0x000001000f027824 */ /* 0x001fe200078e020e */
[----:B--2---:R-:W-:Y:S04]  /*48260*/  STS.U8 [R6+UR5+0x7bc0], R4 ;  /* 0x007bc00406007988 */ /* 0x004fe80008000005 */
[----:B----4-:R-:W-:Y:S04]  /*48270*/  STS.U8 [R6+UR5+0x7b80], R5 ;  /* 0x007b800506007988 */ /* 0x010fe80008000005 */
[----:B------:R-:W-:Y:S04]  /*48280*/  STS.U8 [R6+UR5+0x7d80], R12 ;  /* 0x007d800c06007988 */ /* 0x000fe80008000005 */
[----:B------:R-:W-:Y:S04]  /*48290*/  STS.U8 [R6+UR5+0x7dc0], R13 ;  /* 0x007dc00d06007988 */ /* 0x000fe80008000005 */
[----:B------:R-:W-:Y:S04]  /*482a0*/  STS.U8 [R6+UR5+0x7fc0], R7 ;  /* 0x007fc00706007988 */ /* 0x000fe80008000005 */
[----:B------:R-:W-:Y:S01]  /*482b0*/  STS.U8 [R6+UR5+0x7f80], R0 ;  /* 0x007f800006007988 */ /* 0x000fe20008000005 */
[----:B------:R-:W-:Y:S06]  /*482c0*/  BAR.SYNC.DEFER_BLOCKING 0x0 ;  /* 0x0000000000007b1d */ /* 0x000fec0000010000 */
[----:B------:R-:W0:Y:S04]  /*482d0*/  LDSM.16.M88.4 R4, [R16+UR5] ;  /* 0x000000051004783b */ /* 0x000e280008000200 */
[----:B------:R-:W1:Y:S04]  /*482e0*/  LDSM.16.M88.4 R20, [R16+UR5+0x800] ;  /* 0x000800051014783b */ /* 0x000e680008000200 */
[----:B0-----:R-:W-:Y:S04]  /*482f0*/  STL.64 [R1+0x620], R4 ;  /* 0x0006200401007387 */ /* 0x001fe80000100a00 */
[----:B------:R-:W-:Y:S04]  /*48300*/  STL.64 [R1+0x628], R6 ;  /* 0x0006280601007387 */ /* 0x000fe80000100a00 */
[----:B-1----:R-:W-:Y:S01]  /*48310*/  STL.64 [R1+0x640], R20 ;  /* 0x0006401401007387 */ /* 0x002fe20000100a00 */
[----:B------:R-:W-:-:S03]  /*48320*/  IMAD.MOV.U32 R0, RZ, RZ, R20 ;  /* 0x000000ffff007224 */ /* 0x000fc600078e0014 */
[----:B------:R-:W-:Y:S01]  /*48330*/  STL.64 [R1+0x648], R22 ;  /* 0x0006481601007387 */ /* 0x000fe20000100a00 */
[----:B------:R-:W-:-:S03]  /*48340*/  IMAD.MOV.U32 R8, RZ, RZ, R21 ;  /* 0x000000ffff087224 */ /* 0x000fc600078e0015 */
[----:B------:R-:W0:Y:S04]  /*48350*/  LDSM.16.M88.4 R20, [R16+UR5+0x1000] ;  /* 0x001000051014783b */ /* 0x000e280008000200 */
[----:B0-----:R-:W-:Y:S01]  /*48360*/  STL.64 [R1+0x660], R20 ;  /* 0x0006601401007387 */ /* 0x001fe20000100a00 */
        /* <DEDUP_REMOVED lines=8> */
[----:B------:R-:W0:Y:S01]  /*483f0*/  LDSM.16.M88.4 R20, [R16+UR5+0x2000] ;  /* 0x002000051014783b */ /* 0x000e220008000200 */
[----:B------:R-:W-:Y:S02]  /*48400*/  IMAD.MOV.U32 R11, RZ, RZ, R4 ;  /* 0x000000ffff0b7224 */ /* 0x000fe400078e0004 */
[----:B------:R-:W-:Y:S02]  /*48410*/  IMAD.MOV.U32 R6, RZ, RZ, R5 ;  /* 0x000000ffff067224 */ /* 0x000fe400078e0005 */
[----:B------:R-:W-:Y:S02]  /*48420*/  IMAD R4, R27, 0x100, R26 ;  /* 0x000001001b047824 */ /* 0x000fe400078e021a */
[----:B------:R-:W-:Y:S01]  /*48430*/  IMAD R5, R29, 0x100, R28 ;  /* 0x000001001d057824 */ /* 0x000fe200078e021c */
[----:B0-----:R-:W-:Y:S01]  /*48440*/  STL.64 [R1+0x680], R20 ;  /* 0x0006801401007387 */ /* 0x001fe20000100a00 */
[----:B------:R-:W-:-:S03]  /*48450*/  IMAD.MOV.U32 R9, RZ, RZ, R20 ;  /* 0x000000ffff097224 */ /* 0x000fc600078e0014 */
[----:B------:R-:W-:Y:S01]  /*48460*/  STL.64 [R1+0x688], R22 ;  /* 0x0006881601007387 */ /* 0x000fe20000100a00 */
[----:B------:R-:W-:-:S03]  /*48470*/  IMAD.MOV.U32 R19, RZ, RZ, R21 ;  /* 0x000000ffff137224 */ /* 0x000fc600078e0015 */
[----:B------:R-:W0:Y:S01]  /*48480*/  LDSM.16.M88.4 R20, [R16+UR5+0x2800] ;  /* 0x002800051014783b */ /* 0x000e220008000200 */
[----:B------:R-:W-:Y:S02]  /*48490*/  F2FP.F16.E4M3.UNPACK_B R14, R4 ;  /* 0x00000004ff0e723e */ /* 0x000fe400020006ff */
[----:B------:R-:W-:Y:S02]  /*484a0*/  F2FP.F16.E4M3.UNPACK_B R15, R5 ;  /* 0x00000005ff0f723e */ /* 0x000fe400020006ff */
[----:B------:R-:W-:Y:S02]  /*484b0*/  F2FP.F16.E4M3.UNPACK_B R12, R2 ;  /* 0x00000002ff0c723e */ /* 0x000fe400020006ff */
[----:B------:R-:W-:Y:S01]  /*484c0*/  F2FP.F16.E4M3.UNPACK_B R13, R3 ;  /* 0x00000003ff0d723e */ /* 0x000fe200020006ff */
[----:B------:R-:W-:Y:S04]  /*484d0*/  STL.64 [R1+0x4388], R14 ;  /* 0x0043880e01007387 */ /* 0x000fe80000100a00 */
[----:B------:R-:W-:Y:S04]  /*484e0*/  STL.64 [R1+0x4380], R12 ;  /* 0x0043800c01007387 */ /* 0x000fe80000100a00 */
[----:B------:R-:W1:Y:S04]  /*484f0*/  LDSM.16.M88.4 R12, [R16+UR5+0x3000] ;  /* 0x00300005100c783b */ /* 0x000e680008000200 */
[----:B0-----:R0:W-:Y:S04]  /*48500*/  STL.64 [R1+0x630], R20 ;  /* 0x0006301401007387 */ /* 0x0011e80000100a00 */
[----:B------:R-:W-:Y:S04]  /*48510*/  STL.64 [R1+0x638], R22 ;  /* 0x0006381601007387 */ /* 0x000fe80000100a00 */
[----:B------:R-:W2:Y:S04]  /*48520*/  LDL.LU.64 R24, [R1+0x3f0] ;  /* 0x0003f00001187983 */ /* 0x000ea80000300a00 */
[----:B------:R-:W3:Y:S01]  /*48530*/  LDL.LU.64 R26, [R1+0x3f8] ;  /* 0x0003f800011a7983 */ /* 0x000ee20000300a00 */
[----:B------:R-:W-:-:S02]  /*48540*/  IMAD.MOV.U32 R5, RZ, RZ, R20 ;  /* 0x000000ffff057224 */ /* 0x000fc400078e0014 */
[----:B------:R-:W-:Y:S01]  /*48550*/  IMAD.MOV.U32 R4, RZ, RZ, R21 ;  /* 0x000000ffff047224 */ /* 0x000fe200078e0015 */
[----:B0-----:R-:W-:Y:S02]  /*48560*/  F2FP.F16.E4M3.UNPACK_B R20, R11 ;  /* 0x0000000bff14723e */ /* 0x001fe400020006ff */
[----:B------:R-:W-:Y:S01]  /*48570*/  F2FP.F16.E4M3.UNPACK_B R21, R6 ;  /* 0x00000006ff15723e */ /* 0x000fe200020006ff */
[----:B-1----:R-:W-:Y:S02]  /*48580*/  IMAD.MOV.U32 R11, RZ, RZ, R12 ;  /* 0x000000ffff0b7224 */ /* 0x002fe400078e000c */
[----:B------:R-:W-:Y:S01]  /*48590*/  IMAD.MOV.U32 R6, RZ, RZ, R13 ;  /* 0x000000ffff067224 */ /* 0x000fe200078e000d */
[----:B---3--:R-:W-:Y:S04]  /*485a0*/  STL.64 [R1+0x4378], R26 ;  /* 0x0043781a01007387 */ /* 0x008fe80000100a00 */
[----:B--2---:R0:W-:Y:S04]  /*485b0*/  STL.64 [R1+0x4370], R24 ;  /* 0x0043701801007387 */ /* 0x0041e80000100a00 */
[----:B0-----:R-:W2:Y:S04]  /*485c0*/  LDL.LU.64 R24, [R1+0x400] ;  /* 0x0004000001187983 */ /* 0x001ea80000300a00 */
[----:B------:R-:W2:Y:S04]  /*485d0*/  LDL.LU.64 R26, [R1+0x408] ;  /* 0x00040800011a7983 */ /* 0x000ea80000300a00 */
[----:B------:R-:W-:Y:S04]  /*485e0*/  STL [R1+0x18], R20 ;  /* 0x0000181401007387 */ /* 0x000fe80000100800 */
[----:B------:R-:W-:Y:S04]  /*485f0*/  STL.64 [R1+0x650], R12 ;  /* 0x0006500c01007387 */ /* 0x000fe80000100a00 */
[----:B------:R0:W-:Y:S04]  /*48600*/  STL.64 [R1+0x658], R14 ;  /* 0x0006580e01007387 */ /* 0x0001e80000100a00 */
[----:B0-----:R-:W2:Y:S04]  /*48610*/  LDL.LU.64 R14, [R1+0x4388] ;  /* 0x00438800010e7983 */ /* 0x001ea80000300a00 */
[----:B------:R-:W2:Y:S04]  /*48620*/  LDL.LU.64 R12, [R1+0x4380] ;  /* 0x00438000010c7983 */ /* 0x000ea80000300a00 */
[----:B------:R2:W-:Y:S04]  /*48630*/  STL [R1+0x1c], R21 ;  /* 0x00001c1501007387 */ /* 0x0005e80000100800 */
[----:B------:R-:W-:Y:S04]  /*48640*/  STL [R1+0x4368], R6 ;  /* 0x0043680601007387 */ /* 0x000fe80000100800 */
[----:B------:R-:W-:Y:S01]  /*48650*/  STL.64 [R1+0x4360], R4 ;  /* 0x0043600401007387 */ /* 0x000fe20000100a00 */
[----:B------:R-:W-:-:S02]  /*48660*/  F2FP.F16.E4M3.UNPACK_B R2, R0 ;  /* 0x00000000ff02723e */ /* 0x000fc400020006ff */
[----:B------:R-:W-:Y:S01]  /*48670*/  F2FP.F16.E4M3.UNPACK_B R3, R8 ;  /* 0x00000008ff03723e */ /* 0x000fe200020006ff */
[----:B--2---:R-:W-:Y:S01]  /*48680*/  HMMA.16816.F32 R20, R12, R20, R24 ;  /* 0x000000140c14723c */ /* 0x004fe20000001818 */
[----:B------:R-:W2:Y:S04]  /*48690*/  LDL.LU.64 R26, [R1+0x4378] ;  /* 0x00437800011a7983 */ /* 0x000ea80000300a00 */
[----:B------:R-:W2:-:S14]  /*486a0*/  LDL.LU.64 R24, [R1+0x4370] ;  /* 0x0043700001187983 */ /* 0x000e9c0000300a00 */
[----:B------:R-:W-:Y:S04]  /*486b0*/  STL.64 [R1+0x20], R20 ;  /* 0x0000201401007387 */ /* 0x000fe80000100a00 */
[----:B------:R-:W-:Y:S01]  /*486c0*/  STL [R1+0x28], R22 ;  /* 0x0000281601007387 */ /* 0x000fe20000100800 */
[----:B------:R-:W-:-:S03]  /*486d0*/  IMAD.MOV.U32 R0, RZ, RZ, R23 ;  /* 0x000000ffff007224 */ /* 0x000fc600078e0017 */
[----:B------:R-:W0:Y:S04]  /*486e0*/  LDSM.16.M88.4 R20, [R16+UR5+0x3800] ;  /* 0x003800051014783b */ /* 0x000e280008000200 */
[----:B------:R-:W-:Y:S01]  /*486f0*/  STL [R1+0x41a0], R0 ;  /* 0x0041a00001007387 */ /* 0x000fe20000100800 */
[----:B------:R-:W-:-:S03]  /*48700*/  IMAD.MOV.U32 R28, RZ, RZ, R9 ;  /* 0x000000ffff1c7224 */ /* 0x000fc600078e0009 */
[----:B------:R-:W-:Y:S01]  /*48710*/  STL [R1+0x10], R2 ;  /* 0x0000100201007387 */ /* 0x000fe20000100800 */
[----:B0-----:R-:W-:-:S03]  /*48720*/  IMAD.MOV.U32 R9, RZ, RZ, R20 ;  /* 0x000000ffff097224 */ /* 0x001fc600078e0014 */
[----:B------:R0:W-:Y:S04]  /*48730*/  STL.64 [R1+0x670], R20 ;  /* 0x0006701401007387 */ /* 0x0001e80000100a00 */
[----:B------:R-:W-:Y:S04]  /*48740*/  STL.64 [R1+0x678], R22 ;  /* 0x0006781601007387 */ /* 0x000fe80000100a00 */
[----:B------:R-:W-:Y:S01]  /*48750*/  STL [R1+0x14], R3 ;  /* 0x0000140301007387 */ /* 0x000fe20000100800 */
[----:B0-----:R-:W-:Y:S01]  /*48760*/  F2FP.F16.E4M3.UNPACK_B R20, R10 ;  /* 0x0000000aff14723e */ /* 0x001fe200020006ff */
[----:B--2---:R-:W-:-:S15]  /*48770*/  HMMA.16816.F32 R24, R12, R2, R24 ;  /* 0x000000020c18723c */ /* 0x004fde0000001818 */
[----:B------:R-:W-:-:S04]  /*48780*/  NOP ;  /* 0x0000000000007918 */ /* 0x000fc80000000000 */
[----:B------:R0:W-:Y:S04]  /*48790*/  STL.64 [R1+0x30], R24 ;  /* 0x0000301801007387 */ /* 0x0001e80000100a00 */
[----:B------:R1:W-:Y:S04]  /*487a0*/  STL.64 [R1+0x38], R26 ;  /* 0x0000381a01007387 */ /* 0x0003e80000100a00 */
[----:B0-----:R-:W2:Y:S04]  /*487b0*/  LDL.LU.64 R24, [R1+0x430] ;  /* 0x0004300001187983 */ /* 0x001ea80000300a00 */
[----:B------:R-:W-:Y:S04]  /*487c0*/  STL [R1+0x8], R20 ;  /* 0x0000081401007387 */ /* 0x000fe80000100800 */
[----:B-1----:R-:W3:Y:S01]  /*487d0*/  LDL.LU.64 R26, [R1+0x438] ;  /* 0x00043800011a7983 */ /* 0x002ee20000300a00 */
[----:B------:R-:W-:Y:S01]  /*487e0*/  IMAD.MOV.U32 R8, RZ, RZ, R21 ;  /* 0x000000ffff087224 */ /* 0x000fe200078e0015 */
[----:B------:R-:W-:-:S02]  /*487f0*/  F2FP.F16.E4M3.UNPACK_B R21, R7 ;  /* 0x00000007ff15723e */ /* 0x000fc400020006ff */
[----:B------:R-:W0:Y:S04]  /*48800*/  LDSM.16.M88.4 R4, [R16+UR5+0x4000] ;  /* 0x004000051004783b */ /* 0x000e280008000200 */
[----:B---3--:R-:W-:Y:S04]  /*48810*/  STL.64 [R1+0x4358], R26 ;  /* 0x0043581a01007387 */ /* 0x008fe80000100a00 */
[----:B------:R-:W-:Y:S04]  /*48820*/  STL [R1+0xc], R21 ;  /* 0x00000c1501007387 */ /* 0x000fe80000100800 */
[----:B--2---:R1:W-:Y:S04]  /*48830*/  STL.64 [R1+0x4350], R24 ;  /* 0x0043501801007387 */ /* 0x0043e80000100a00 */
[----:B-1----:R-:W2:Y:S04]  /*48840*/  LDL.LU.64 R24, [R1+0x3e0] ;  /* 0x0003e00001187983 */ /* 0x002ea80000300a00 */
[----:B------:R-:W2:Y:S01]  /*48850*/  LDL.LU.64 R26, [R1+0x3e8] ;  /* 0x0003e800011a7983 */ /* 0x000ea20000300a00 */
[----:B0-----:R-:W-:-:S03]  /*48860*/  IMAD.MOV.U32 R10, RZ, RZ, R4 ;  /* 0x000000ffff0a7224 */ /* 0x001fc600078e0004 */
[----:B------:R-:W-:Y:S04]  /*48870*/  STL.64 [R1+0x6a0], R4 ;  /* 0x0006a00401007387 */ /* 0x000fe80000100a00 */
[----:B------:R0:W-:Y:S02]  /*48880*/  STL.64 [R1+0x6a8], R6 ;  /* 0x0006a80601007387 */ /* 0x0001e40000100a00 */
[----:B0-----:R-:W-:Y:S02]  /*48890*/  IMAD.MOV.U32 R7, RZ, RZ, R5 ;  /* 0x000000ffff077224 */ /* 0x001fe400078e0005 */
[----:B------:R-:W3:Y:S04]  /*488a0*/  LDL.LU R6, [R1+0x4368] ;  /* 0x0043680001067983 */ /* 0x000ee80000300800 */
[----:B------:R-:W4:Y:S04]  /*488b0*/  LDL.LU.64 R4, [R1+0x4360] ;  /* 0x0043600001047983 */ /* 0x000f280000300a00 */
[----:B------:R-:W-:Y:S04]  /*488c0*/  STL.64 [R1+0x4348], R10 ;  /* 0x0043480a01007387 */ /* 0x000fe80000100a00 */
[----:B------:R0:W-:Y:S04]  /*488d0*/  STL.64 [R1+0x4340], R8 ;  /* 0x0043400801007387 */ /* 0x0001e80000100a00 */
[----:B0-----:R-:W3:Y:S04]  /*488e0*/  LDL.LU.64 R8, [R1+0x440] ;  /* 0x0004400001087983 */ /* 0x001ee80000300a00 */
[----:B------:R-:W3:Y:S01]  /*488f0*/  LDL.LU.64 R10, [R1+0x448] ;  /* 0x00044800010a7983 */ /* 0x000ee20000300a00 */
[----:B------:R-:W-:-:S02]  /*48900*/  F2FP.F16.E4M3.UNPACK_B R2, R18 ;  /* 0x00000012ff02723e */ /* 0x000fc400020006ff */
[----:B------:R-:W-:Y:S01]  /*48910*/  F2FP.F16.E4M3.UNPACK_B R3, R17 ;  /* 0x00000011ff03723e */ /* 0x000fe200020006ff */
[----:B--2---:R-:W-:Y:S01]  /*48920*/  HMMA.16816.F32 R24, R12, R20, R24 ;  /* 0x000000140c18723c */ /* 0x004fe20000001818 */
[----:B------:R-:W2:-:S15]  /*48930*/  LDL.LU.64 R20, [R1+0x460] ;  /* 0x0004600001147983 */ /* 0x000e9e0000300a00 */
[----:B------:R-:W-:-:S03]  /*48940*/  NOP ;  /* 0x0000000000007918 */ /* 0x000fc60000000000 */
[----:B------:R-:W-:Y:S04]  /*48950*/  STL.64 [R1+0x40], R24 ;  /* 0x0000401801007387 */ /* 0x000fe80000100a00 */
[----:B------:R-:W-:Y:S04]  /*48960*/  STL.64 [R1+0x48], R26 ;  /* 0x0000481a01007387 */ /* 0x000fe80000100a00 */
[----:B------:R-:W0:Y:S04]  /*48970*/  LDSM.16.M88.4 R24, [R16+UR5+0x4800] ;  /* 0x004800051018783b */ /* 0x000e280008000200 */
[----:B------:R-:W-:Y:S04]  /*48980*/  STL [R1], R2 ;  /* 0x0000000201007387 */ /* 0x000fe80000100800 */
[----:B------:R-:W2:Y:S04]  /*48990*/  LDL.LU.64 R22, [R1+0x468] ;  /* 0x0004680001167983 */ /* 0x000ea80000300a00 */
[----:B0-----:R-:W-:Y:S04]  /*489a0*/  STL.64 [R1+0x6b0], R24 ;  /* 0x0006b01801007387 */ /* 0x001fe80000100a00 */
[----:B------:R0:W-:Y:S01]  /*489b0*/  STL.64 [R1+0x6b8], R26 ;  /* 0x0006b81a01007387 */ /* 0x0001e20000100a00 */
[----:B------:R-:W-:-:S02]  /*489c0*/  IMAD.MOV.U32 R18, RZ, RZ, R24 ;  /* 0x000000ffff127224 */ /* 0x000fc400078e0018 */
[----:B------:R-:W-:Y:S01]  /*489d0*/  IMAD.MOV.U32 R17, RZ, RZ, R25 ;  /* 0x000000ffff117224 */ /* 0x000fe200078e0019 */
[----:B0-----:R-:W2:Y:S04]  /*489e0*/  LDL.LU.64 R26, [R1+0x4358] ;  /* 0x00435800011a7983 */ /* 0x001ea80000300a00 */
[----:B------:R-:W2:Y:S04]  /*489f0*/  LDL.LU.64 R24, [R1+0x4350] ;  /* 0x0043500001187983 */ /* 0x000ea80000300a00 */
[----:B------:R-:W-:Y:S01]  /*48a00*/  STL [R1+0x4], R3 ;  /* 0x0000040301007387 */ /* 0x000fe20000100800 */
[----:B------:R-:W-:-:S02]  /*48a10*/  F2FP.F16.E4M3.UNPACK_B R28, R28 ;  /* 0x0000001cff1c723e */ /* 0x000fc400020006ff */
[----:B------:R-:W-:-:S07]  /*48a20*/  F2FP.F16.E4M3.UNPACK_B R29, R19 ;  /* 0x00000013ff1d723e */ /* 0x000fce00020006ff */
[C---:B---3--:R-:W-:Y:S08]  /*48a30*/  HMMA.16816.F32 R8, R12.reuse, R28, R8 ;  /* 0x0000001c0c08723c */ /* 0x048ff00000001808 */
[----:B--2---:R-:W-:-:S15]  /*48a40*/  HMMA.16816.F32 R24, R12, R2, R24 ;  /* 0x000000020c18723c */ /* 0x004fde0000001818 */
[----:B------:R-:W-:-:S04]  /*48a50*/  NOP ;  /* 0x0000000000007918 */ /* 0x000fc80000000000 */
[----:B------:R-:W-:Y:S04]  /*48a60*/  STL.64 [R1+0x50], R24 ;  /* 0x0000501801007387 */ /* 0x000fe80000100a00 */
[----:B------:R-:W-:Y:S04]  /*48a70*/  STL.64 [R1+0x58], R26 ;  /* 0x0000581a01007387 */ /* 0x000fe80000100a00 */
[----:B------:R-:W0:Y:S04]  /*48a80*/  LDSM.16.M88.4 R24, [R16+UR5+0x5000] ;  /* 0x005000051018783b */ /* 0x000e280008000200 */
[----:B0-----:R-:W-:Y:S04]  /*48a90*/  STL.64 [R1+0x6c0], R24 ;  /* 0x0006c01801007387 */ /* 0x001fe80000100a00 */
[----:B------:R4:W-:Y:S04]  /*48aa0*/  STL.64 [R1+0x6c8], R26 ;  /* 0x0006c81a01007387 */ /* 0x0009e80000100a00 */
[----:B------:R-:W-:Y:S04]  /*48ab0*/  STL.64 [R1+0x60], R8 ;  /* 0x0000600801007387 */ /* 0x000fe80000100a00 */
[----:B------:R-:W-:Y:S04]  /*48ac0*/  STL.64 [R1+0x68], R10 ;  /* 0x0000680a01007387 */ /* 0x000fe80000100a00 */
[----:B------:R-:W0:Y:S01]  /*48ad0*/  LDSM.16.M88.4 R8, [R16+UR5+0x5800] ;  /* 0x005800051008783b */ /* 0x000e220008000200 */
[----:B----4-:R-:W-:-:S02]  /*48ae0*/  F2FP.F16.E4M3.UNPACK_B R26, R5 ;  /* 0x00000005ff1a723e */ /* 0x010fc400020006ff */
[----:B------:R-:W-:-:S07]  /*48af0*/  F2FP.F16.E4M3.UNPACK_B R27, R4 ;  /* 0x00000004ff1b723e */ /* 0x000fce00020006ff */
[----:B------:R-:W-:Y:S01]  /*48b00*/  HMMA.16816.F32 R20, R12, R26, R20 ;  /* 0x0000001a0c14723c */ /* 0x000fe20000001814 */
[----:B0-----:R-:W-:Y:S04]  /*48b10*/  STL.64 [R1+0x6d0], R8 ;  /* 0x0006d00801007387 */ /* 0x001fe80000100a00 */
[----:B------:R0:W-:Y:S01]  /*48b20*/  STL.64 [R1+0x6d8], R10 ;  /* 0x0006d80a01007387 */ /* 0x0001e20000100a00 */
[----:B------:R-:W-:Y:S02]  /*48b30*/  IMAD.MOV.U32 R4, RZ, RZ, R8 ;  /* 0x000000ffff047224 */ /* 0x000fe400078e0008 */
[----:B------:R-:W-:Y:S01]  /*48b40*/  IMAD.MOV.U32 R5, RZ, RZ, R9 ;  /* 0x000000ffff057224 */ /* 0x000fe200078e0009 */
[----:B0-----:R-:W2:Y:S04]  /*48b50*/  LDL.LU.64 R10, [R1+0x4348] ;  /* 0x00434800010a7983 */ /* 0x001ea80000300a00 */
[----:B------:R-:W3:Y:S06]  /*48b60*/  LDL.LU.64 R8, [R1+0x4340] ;  /* 0x0043400001087983 */ /* 0x000eec0000300a00 */
[----:B------:R-:W-:Y:S04]  /*48b70*/  STL.64 [R1+0x70], R20 ;  /* 0x0000701401007387 */ /* 0x000fe80000100a00 */
[----:B------:R-:W-:Y:S04]  /*48b80*/  STL.64 [R1+0x78], R22 ;  /* 0x0000781601007387 */ /* 0x000fe80000100a00 */
[----:B------:R-:W0:Y:S01]  /*48b90*/  LDSM.16.M88.4 R20, [R16+UR5+0x6000] ;  /* 0x006000051014783b */ /* 0x000e220008000200 */
[----:B------:R-:W-:Y:S01]  /*48ba0*/  IMAD.MOV.U32 R3, RZ, RZ, R25 ;  /* 0x000000ffff037224 */ /* 0x000fe200078e0019 */
[----:B------:R-:W-:Y:S01]  /*48bb0*/  F2FP.F16.E4M3.UNPACK_B R25, R6 ;  /* 0x00000006ff19723e */ /* 0x000fe200020006ff */
[----:B0-----:R-:W-:Y:S01]  /*48bc0*/  IMAD.MOV.U32 R6, RZ, RZ, R20 ;  /* 0x000000ffff067224 */ /* 0x001fe200078e0014 */
[----:B------:R-:W-:Y:S04]  /*48bd0*/  STL.64 [R1+0x6e0], R20 ;  /* 0x0006e01401007387 */ /* 0x000fe80000100a00 */
[----:B------:R-:W-:Y:S04]  /*48be0*/  STL.64 [R1+0x6e8], R22 ;  /* 0x0006e81601007387 */ /* 0x000fe80000100a00 */
[----:B------:R-:W-:Y:S04]  /*48bf0*/  STL [R1+0x4328], R6 ;  /* 0x0043280601007387 */ /* 0x000fe80000100800 */
[----:B------:R0:W-:Y:S04]  /*48c00*/  STL.64 [R1+0x4320], R4 ;  /* 0x0043200401007387 */ /* 0x0001e80000100a00 */
[----:B------:R1:W-:Y:S04]  /*48c10*/  STL [R1+0x432c], R7 ;  /* 0x00432c0701007387 */ /* 0x0003e80000100800 */
[----:B0-----:R-:W4:Y:S04]  /*48c20*/  LDL.LU.64 R4, [R1+0x4a0] ;  /* 0x0004a00001047983 */ /* 0x001f280000300a00 */
[----:B-1----:R-:W2:Y:S01]  /*48c30*/  LDL.LU.64 R6, [R1+0x4a8] ;  /* 0x0004a80001067983 */ /* 0x002ea20000300a00 */
[----:B------:R-:W-:-:S03]  /*48c40*/  IMAD.MOV.U32 R2, RZ, RZ, R24 ;  /* 0x000000ffff027224 */ /* 0x000fc600078e0018 */
[----:B--2---:R-:W-:Y:S04]  /*48c50*/  STL.64 [R1+0x4338], R6 ;  /* 0x0043380601007387 */ /* 0x004fe80000100a00 */
[----:B----4-:R0:W-:Y:S04]  /*48c60*/  STL.64 [R1+0x4330], R4 ;  /* 0x0043300401007387 */ /* 0x0101e80000100a00 */
[----:B0-----:R-:W2:Y:S04]  /*48c70*/  LDL.LU.64 R4, [R1+0x470] ;  /* 0x0004700001047983 */ /* 0x001ea80000300a00 */
[----:B------:R-:W2:Y:S01]  /*48c80*/  LDL.LU.64 R6, [R1+0x478] ;  /* 0x0004780001067983 */ /* 0x000ea20000300a00 */
[----:B------:R-:W-:-:S03]  /*48c90*/  F2FP.F16.E4M3.UNPACK_B R24, R11 ;  /* 0x0000000bff18723e */ /* 0x000fc600020006ff */
[----:B------:R-:W-:Y:S04]  /*48ca0*/  STL.64 [R1+0x42a8], R26 ;  /* 0x0042a81a01007387 */ /* 0x000fe80000100a00 */
[----:B------:R0:W-:Y:S01]  /*48cb0*/  STL.64 [R1+0x42a0], R24 ;  /* 0x0042a01801007387 */ /* 0x0001e20000100a00 */
[----:B---3--:R-:W-:Y:S02]  /*48cc0*/  F2FP.F16.E4M3.UNPACK_B R22, R9 ;  /* 0x00000009ff16723e */ /* 0x008fe400020006ff */
[----:B------:R-:W-:Y:S01]  /*48cd0*/  F2FP.F16.E4M3.UNPACK_B R23, R8 ;  /* 0x00000008ff17723e */ /* 0x000fe200020006ff */
[----:B--2---:R-:W-:-:S15]  /*48ce0*/  HMMA.16816.F32 R4, R12, R24, R4 ;  /* 0x000000180c04723c */ /* 0x004fde0000001804 */
[----:B------:R-:W-:-:S04]  /*48cf0*/  NOP ;  /* 0x0000000000007918 */ /* 0x000fc80000000000 */
[----:B------:R-:W-:Y:S04]  /*48d00*/  STL.64 [R1+0x80], R4 ;  /* 0x0000800401007387 */ /* 0x000fe80000100a00 */
[----:B------:R-:W-:Y:S04]  /*48d10*/  STL.64 [R1+0x88], R6 ;  /* 0x0000880601007387 */ /* 0x000fe80000100a00 */
[----:B------:R-:W1:Y:S04]  /*48d20*/  LDSM.16.M88.4 R4, [R16+UR5+0x6800] ;  /* 0x006800051004783b */ /* 0x000e680008000200 */
[----:B0-----:R-:W2:Y:S04]  /*48d30*/  LDL.LU.64 R24, [R1+0x5d0] ;  /* 0x0005d00001187983 */ /* 0x001ea80000300a00 */
[----:B------:R-:W2:Y:S04]  /*48d40*/  LDL.LU.64 R26, [R1+0x5d8] ;  /* 0x0005d800011a7983 */ /* 0x000ea80000300a00 */
[----:B-1----:R-:W-:Y:S04]  /*48d50*/  STL.64 [R1+0x6f0], R4 ;  /* 0x0006f00401007387 */ /* 0x002fe80000100a00 */
[----:B------:R0:W-:Y:S01]  /*48d60*/  STL.64 [R1+0x6f8], R6 ;  /* 0x0006f80601007387 */ /* 0x0001e20000100a00 */
[----:B------:R-:W-:-:S02]  /*48d70*/  IMAD.MOV.U32 R8, RZ, RZ, R4 ;  /* 0x000000ffff087224 */ /* 0x000fc400078e0004 */
[----:B------:R-:W-:Y:S01]  /*48d80*/  IMAD.MOV.U32 R9, RZ, RZ, R5 ;  /* 0x000000ffff097224 */ /* 0x000fe200078e0005 */
[----:B0-----:R-:W3:Y:S04]  /*48d90*/  LDL.LU.64 R6, [R1+0x4338] ;  /* 0x0043380001067983 */ /* 0x001ee80000300a00 */
[----:B------:R-:W3:Y:S02]  /*48da0*/  LDL.LU.64 R4, [R1+0x4330] ;  /* 0x0043300001047983 */ /* 0x000ee40000300a00 */
[----:B---3--:R-:W-:-:S15]  /*48db0*/  HMMA.16816.F32 R4, R12, R22, R4 ;  /* 0x000000160c04723c */ /* 0x008fde0000001804 */
[----:B------:R-:W-:-:S04]  /*48dc0*/  NOP ;  /* 0x0000000000007918 */ /* 0x000fc80000000000 */
[----:B------:R-:W-:Y:S04]  /*48dd0*/  STL.64 [R1+0x90], R4 ;  /* 0x0000900401007387 */ /* 0x000fe80000100a00 */
[----:B------:R0:W-:Y:S04]  /*48de0*/  STL.64 [R1+0x98], R6 ;  /* 0x0000980601007387 */ /* 0x0001e80000100a00 */
[----:B0-----:R-:W3:Y:S01]  /*48df0*/  LDL.LU R7, [R1+0x432c] ;  /* 0x00432c0001077983 */ /* 0x001ee20000300800 */
[----:B------:R-:W-:Y:S01]  /*48e00*/  IMAD.MOV.U32 R0, RZ, RZ, R21 ;  /* 0x000000ffff007224 */ /* 0x000fe200078e0015 */
[----:B------:R-:W-:-:S02]  /*48e10*/  F2FP.F16.E4M3.UNPACK_B R20, R10 ;  /* 0x0000000aff14723e */ /* 0x000fc400020006ff */
[----:B---3--:R-:W-:Y:S02]  /*48e20*/  F2FP.F16.E4M3.UNPACK_B R21, R7 ;  /* 0x00000007ff15723e */ /* 0x008fe400020006ff */
[----:B------:R-:W0:Y:S04]  /*48e30*/  LDSM.16.M88.4 R4, [R16+UR5+0x7000] ;  /* 0x007000051004783b */ /* 0x000e280008000200 */
[----:B0-----:R0:W-:Y:S01]  /*48e40*/  STL.64 [R1+0x710], R4 ;  /* 0x0007100401007387 */ /* 0x0011e20000100a00 */
[----:B------:R-:W-:-:S03]  /*48e50*/  IMAD.MOV.U32 R10, RZ, RZ, R4 ;  /* 0x000000ffff0a7224 */ /* 0x000fc600078e0004 */
[----:B------:R1:W-:Y:S01]  /*48e60*/  STL.64 [R1+0x718], R6 ;  /* 0x0007180601007387 */ /* 0x0003e20000100a00 */
[----:B------:R-:W-:-:S03]  /*48e70*/  IMAD.MOV.U32 R11, RZ, RZ, R5 ;  /* 0x000000ffff0b7224 */ /* 0x000fc600078e0005 */
[----:B0-----:R-:W3:Y:S04]  /*48e80*/  LDL.LU.64 R4, [R1+0x740] ;  /* 0x0007400001047983 */ /* 0x001ee80000300a00 */
[----:B-1----:R-:W3:Y:S01]  /*48e90*/  LDL.LU.64 R6, [R1+0x748] ;  /* 0x0007480001067983 */ /* 0x002ee20000300a00 */
[----:B--2---:R-:W-:Y:S03]  /*48ea0*/  HMMA.16816.F32 R24, R12, R20, R24 ;  /* 0x000000140c18723c */ /* 0x004fe60000001818 */
[----:B------:R-:W-:Y:S04]  /*48eb0*/  STL.64 [R1+0x4318], R10 ;  /* 0x0043180a01007387 */ /* 0x000fe80000100a00 */
[----:B------:R0:W-:Y:S04]  /*48ec0*/  STL.64 [R1+0x4310], R8 ;  /* 0x0043100801007387 */ /* 0x0001e80000100a00 */
[----:B0-----:R-:W2:Y:S04]  /*48ed0*/  LDL.LU.64 R8, [R1+0x730] ;  /* 0x0007300001087983 */ /* 0x001ea80000300a00 */
[----:B------:R-:W2:Y:S04]  /*48ee0*/  LDL.LU.64 R10, [R1+0x738] ;  /* 0x00073800010a7983 */ /* 0x000ea80000300a00 */
[----:B------:R-:W-:Y:S04]  /*48ef0*/  STL.64 [R1+0x42b8], R22 ;  /* 0x0042b81601007387 */ /* 0x000fe80000100a00 */
[----:B------:R0:W-:Y:S04]  /*48f00*/  STL.64 [R1+0x42b0], R20 ;  /* 0x0042b01401007387 */ /* 0x0001e80000100a00 */
[----:B------:R-:W-:Y:S04]  /*48f10*/  STL.64 [R1+0xa0], R24 ;  /* 0x0000a01801007387 */ /* 0x000fe80000100a00 */
[----:B------:R-:W-:Y:S04]  /*48f20*/  STL.64 [R1+0xa8], R26 ;  /* 0x0000a81a01007387 */ /* 0x000fe80000100a00 */
[----:B------:R-:W1:Y:S01]  /*48f30*/  LDSM.16.M88.4 R24, [R16+UR5+0x7800] ;  /* 0x007800051018783b */ /* 0x000e620008000200 */
[----:B------:R-:W-:-:S02]  /*48f40*/  F2FP.F16.E4M3.UNPACK_B R18, R18 ;  /* 0x00000012ff12723e */ /* 0x000fc400020006ff */
[----:B------:R-:W-:Y:S01]  /*48f50*/  F2FP.F16.E4M3.UNPACK_B R19, R17 ;  /* 0x00000011ff13723e */ /* 0x000fe200020006ff */
[----:B0-----:R-:W4:Y:S04]  /*48f60*/  LDL.LU.64 R20, [R1+0x610] ;  /* 0x0006100001147983 */ /* 0x001f280000300a00 */
[----:B------:R-:W4:Y:S04]  /*48f70*/  LDL.LU.64 R22, [R1+0x618] ;  /* 0x0006180001167983 */ /* 0x000f280000300a00 */
[----:B-1----:R0:W-:Y:S01]  /*48f80*/  STL.64 [R1+0x720], R24 ;  /* 0x0007201801007387 */ /* 0x0021e20000100a00 */
[----:B------:R-:W-:-:S03]  /*48f90*/  IMAD.MOV.U32 R16, RZ, RZ, R24 ;  /* 0x000000ffff107224 */ /* 0x000fc600078e0018 */
[----:B------:R1:W-:Y:S01]  /*48fa0*/  STL.64 [R1+0x728], R26 ;  /* 0x0007281a01007387 */ /* 0x0003e20000100a00 */
[----:B------:R-:W-:-:S03]  /*48fb0*/  IMAD.MOV.U32 R17, RZ, RZ, R25 ;  /* 0x000000ffff117224 */ /* 0x000fc600078e0019 */
[----:B0-----:R-:W4:Y:S04]  /*48fc0*/  LDL.LU.64 R24, [R1+0x600] ;  /* 0x0006000001187983 */ /* 0x001f280000300a00 */
[----:B-1----:R-:W4:Y:S01]  /*48fd0*/  LDL.LU.64 R26, [R1+0x608] ;  /* 0x00060800011a7983 */ /* 0x002f220000300a00 */
[----:B---3--:R-:W-:-:S15]  /*48fe0*/  HMMA.16816.F32 R4, R12, R18, R4 ;  /* 0x000000120c04723c */ /* 0x008fde0000001804 */
[----:B------:R-:W-:-:S04]  /*48ff0*/  NOP ;  /* 0x0000000000007918 */ /* 0x000fc80000000000 */
[----:B------:R-:W-:Y:S04]  /*49000*/  STL.64 [R1+0xb0], R4 ;  /* 0x0000b00401007387 */ /* 0x000fe80000100a00 */
[----:B------:R0:W-:Y:S04]  /*49010*/  STL.64 [R1+0xb8], R6 ;  /* 0x0000b80601007387 */ /* 0x0001e80000100a00 */
[----:B0-----:R-:W3:Y:S04]  /*49020*/  LDL.LU R6, [R1+0x4328] ;  /* 0x0043280001067983 */ /* 0x001ee80000300800 */
[----:B------:R-:W3:Y:S01]  /*49030*/  LDL.LU.64 R4, [R1+0x4320] ;  /* 0x0043200001047983 */ /* 0x000ee20000300a00 */
[----:B------:R-:W-:-:S02]  /*49040*/  F2FP.F16.E4M3.UNPACK_B R2, R2 ;  /* 0x00000002ff02723e */ /* 0x000fc400020006ff */
[----:B------:R-:W-:Y:S02]  /*49050*/  F2FP.F16.E4M3.UNPACK_B R3, R3 ;  /* 0x00000003ff03723e */ /* 0x000fe400020006ff */
[----:B------:R-:W-:-:S05]  /*49060*/  F2FP.F16.E4M3.UNPACK_B R7, R0 ;  /* 0x00000000ff07723e */ /* 0x000fca00020006ff */
[----:B--2---:R-:W-:-:S15]  /*49070*/  HMMA.16816.F32 R8, R12, R2, R8 ;  /* 0x000000020c08723c */ /* 0x004fde0000001808 */
[----:B------:R-:W-:-:S04]  /*49080*/  NOP ;  /* 0x0000000000007918 */ /* 0x000fc80000000000 */
[----:B------:R-:W-:Y:S04]  /*49090*/  STL.64 [R1+0xc0], R8 ;  /* 0x0000c00801007387 */ /* 0x000fe80000100a00 */
[----:B------:R0:W-:Y:S04]  /*490a0*/  STL.64 [R1+0xc8], R10 ;  /* 0x0000c80a01007387 */ /* 0x0001e80000100a00 */
[----:B0-----:R-:W2:Y:S04]  /*490b0*/  LDL.LU.64 R10, [R1+0x4318] ;  /* 0x00431800010a7983 */ /* 0x001ea80000300a00 */
[----:B------:R-:W2:Y:S01]  /*490c0*/  LDL.LU.64 R8, [R1+0x4310] ;  /* 0x0043100001087983 */ /* 0x000ea20000300a00 */
[----:B---3--:R-:W-:-:S02]  /*490d0*/  F2FP.F16.E4M3.UNPACK_B R4, R4 ;  /* 0x00000004ff04723e */ /* 0x008fc400020006ff */
[----:B------:R-:W-:Y:S02]  /*490e0*/  F2FP.F16.E4M3.UNPACK_B R5, R5 ;  /* 0x00000005ff05723e */ /* 0x000fe400020006ff */
[----:B------:R-:W-:-:S05]  /*490f0*/  F2FP.F16.E4M3.UNPACK_B R6, R6 ;  /* 0x00000006ff06723e */ /* 0x000fca00020006ff */
[C---:B----4-:R-:W-:Y:S08]  /*49100*/  HMMA.16816.F32 R20, R12.reuse, R4, R20 ;  /* 0x000000040c14723c */ /* 0x050ff00000001814 */
[----:B------:R-:W-:Y:S11]  /*49110*/  HMMA.16816.F32 R24, R12, R6, R24 ;  /* 0x000000060c18723c */ /* 0x000ff60000001818 */
[----:B------:R0:W-:Y:S04]  /*49120*/  STL.64 [R1+0xd0], R20 ;  /* 0x0000d01401007387 */ /* 0x0001e80000100a00 */
[----:B------:R1:W-:Y:S04]  /*49130*/  STL.64 [R1+0xd8], R22 ;  /* 0x0000d81601007387 */ /* 0x0003e80000100a00 */
[----:B0-----:R-:W3:Y:S04]  /*49140*/  LDL.LU R20, [R1+0x7dc] ;  /* 0x0007dc0001147983 */ /* 0x001ee80000300800 */
[----:B------:R-:W4:Y:S04]  /*49150*/  LDL.LU R21, [R1+0x7f0] ;  /* 0x0007f00001157983 */ /* 0x000f280000300800 */
[----:B-1----:R-:W4:Y:S04]  /*49160*/  LDL.LU R22, [R1+0x7e8] ;  /* 0x0007e80001167983 */ /* 0x002f280000300800 */
[----:B------:R-:W2:Y:S04]  /*49170*/  LDL.LU R23, [R1+0x7fc] ;  /* 0x0007fc0001177983 */ /* 0x000ea80000300800 */
[----:B------:R-:W2:Y:S04]  /*49180*/  LDL.LU R0, [R1+0x7f8] ;  /* 0x0007f80001007983 */ /* 0x000ea80000300800 */
[----:B------:R-:W-:Y:S04]  /*49190*/  STL.64 [R1+0xe0], R24 ;  /* 0x0000e01801007387 */ /* 0x000fe80000100a00 */
[----:B------:R0:W-:Y:S04]  /*491a0*/  STL.64 [R1+0xe8], R26 ;  /* 0x0000e81a01007387 */ /* 0x0001e80000100a00 */
[----:B0-----:R-:W2:Y:S04]  /*491b0*/  LDL R26, [R1] ;  /* 0x00000000011a7983 */ /* 0x001ea80000100800 */
[----:B------:R-:W2:Y:S04]  /*491c0*/  LDL R27, [R1+0x4] ;  /* 0x00000400011b7983 */ /* 0x000ea80000100800 */
[----:B--2---:R-:W-:Y:S04]  /*491d0*/  STL.64 [R1+0x42c0], R26 ;  /* 0x0042c01a01007387 */ /* 0x004fe80000100a00 */
[----:B------:R0:W-:Y:S04]  /*491e0*/  STL.64 [R1+0x4278], R6 ;  /* 0x0042780601007387 */ /* 0x0001e80000100a00 */
[----:B0-----:R-:W2:Y:S04]  /*491f0*/  LDL.LU R6, [R1+0x7cc] ;  /* 0x0007cc0001067983 */ /* 0x001ea80000300800 */
[----:B------:R-:W3:Y:S04]  /*49200*/  LDL.LU R7, [R1+0x7e0] ;  /* 0x0007e00001077983 */ /* 0x000ee80000300800 */
[----:B------:R0:W-:Y:S04]  /*49210*/  STL.64 [R1+0x4270], R4 ;  /* 0x0042700401007387 */ /* 0x0001e80000100a00 */
[----:B0-----:R-:W2:Y:S04]  /*49220*/  LDL.LU R5, [R1+0x7d0] ;  /* 0x0007d00001057983 */ /* 0x001ea80000300800 */
[----:B------:R-:W2:Y:S04]  /*49230*/  LDL R24, [R1+0x8] ;  /* 0x0000080001187983 */ /* 0x000ea80000100800 */
[----:B------:R-:W2:Y:S01]  /*49240*/  LDL R25, [R1+0xc] ;  /* 0x00000c0001197983 */ /* 0x000ea20000100800 */
[----:B------:R-:W-:-:S02]  /*49250*/  F2FP.F16.E4M3.UNPACK_B R8, R8 ;  /* 0x00000008ff08723e */ /* 0x000fc400020006ff */
[----:B------:R-:W-:Y:S01]  /*49260*/  F2FP.F16.E4M3.UNPACK_B R9, R9 ;  /* 0x00000009ff09723e */ /* 0x000fe200020006ff */
[----:B--2---:R0:W-:Y:S04]  /*49270*/  STL.64 [R1+0x42d8], R24 ;  /* 0x0042d81801007387 */ /* 0x0041e80000100a00 */
[----:B0-----:R-:W2:Y:S04]  /*49280*/  LDL.LU.64 R24, [R1+0x5f0] ;  /* 0x0005f00001187983 */ /* 0x001ea80000300a00 */
[----:B------:R-:W2:Y:S02]  /*49290*/  LDL.LU.64 R26, [R1+0x5f8] ;  /* 0x0005f800011a7983 */ /* 0x000ea40000300a00 */
[----:B--2---:R-:W-:-:S15]  /*492a0*/  HMMA.16816.F32 R24, R12, R8, R24 ;  /* 0x000000080c18723c */ /* 0x004fde0000001818 */
[----:B------:R-:W-:-:S04]  /*492b0*/  NOP ;  /* 0x0000000000007918 */ /* 0x000fc80000000000 */
[----:B------:R-:W-:Y:S04]  /*492c0*/  STL.64 [R1+0x110], R24 ;  /* 0x0001101801007387 */ /* 0x000fe80000100a00 */
[----:B------:R0:W-:Y:S04]  /*492d0*/  STL.64 [R1+0x118], R26 ;  /* 0x0001181a01007387 */ /* 0x0001e80000100a00 */
[----:B0-----:R-:W2:Y:S04]  /*492e0*/  LDL R26, [R1+0x10] ;  /* 0x00001000011a7983 */ /* 0x001ea80000100800 */
[----:B------:R-:W2:Y:S01]  /*492f0*/  LDL R27, [R1+0x14] ;  /* 0x00001400011b7983 */ /* 0x000ea20000100800 */
[----:B------:R-:W-:-:S02]  /*49300*/  F2FP.F16.E4M3.UNPACK_B R10, R10 ;  /* 0x0000000aff0a723e */ /* 0x000fc400020006ff */
[----:B------:R-:W-:Y:S01]  /*49310*/  F2FP.F16.E4M3.UNPACK_B R11, R11 ;  /* 0x0000000bff0b723e */ /* 0x000fe200020006ff */
[----:B--2---:R0:W-:Y:S04]  /*49320*/  STL.64 [R1+0x42f0], R26 ;  /* 0x0042f01a01007387 */ /* 0x0041e80000100a00 */
[----:B------:R-:W2:Y:S04]  /*49330*/  LDL.LU.64 R24, [R1+0x5e0] ;  /* 0x0005e00001187983 */ /* 0x000ea80000300a00 */
[----:B0-----:R-:W2:Y:S01]  /*49340*/  LDL.LU.64 R26, [R1+0x5e8] ;  /* 0x0005e800011a7983 */ /* 0x001ea20000300a00 */
[----:B------:R-:W-:-:S02]  /*49350*/  IMAD R4, R6, 0x100, R5 ;  /* 0x0000010006047824 */ /* 0x000fc400078e0205 */
[----:B------:R-:W-:Y:S01]  /*49360*/  IMAD R0, R0, 0x100, R23 ;  /* 0x0000010000007824 */ /* 0x000fe200078e0217 */
[----:B--2---:R-:W-:-:S15]  /*49370*/  HMMA.16816.F32 R24, R12, R10, R24 ;  /* 0x0000000a0c18723c */ /* 0x004fde0000001818 */
[----:B------:R-:W-:-:S04]  /*49380*/  NOP ;  /* 0x0000000000007918 */ /* 0x000fc80000000000 */
[----:B------:R0:W-:Y:S04]  /*49390*/  STL.64 [R1+0x210], R24 ;  /* 0x0002101801007387 */ /* 0x0001e80000100a00 */
[----:B------:R3:W-:Y:S04]  /*493a0*/  STL.64 [R1+0x218], R26 ;  /* 0x0002181a01007387 */ /* 0x0007e80000100a00 */
[----:B0-----:R-:W2:Y:S04]  /*493b0*/  LDL R24, [R1+0x18] ;  /* 0x0000180001187983 */ /* 0x001ea80000100800 */
[----:B------:R-:W2:Y:S04]  /*493c0*/  LDL R25, [R1+0x1c] ;  /* 0x00001c0001197983 */ /* 0x000ea80000100800 */
[----:B------:R-:W-:Y:S04]  /*493d0*/  STL.64 [R1+0x4268], R10 ;  /* 0x0042680a01007387 */ /* 0x000fe80000100a00 */
[----:B------:R-:W-:Y:S04]  /*493e0*/  STL.64 [R1+0x4260], R8 ;  /* 0x0042600801007387 */ /* 0x000fe80000100a00 */
[----:B------:R0:W-:Y:S01]  /*493f0*/  STL [R1+0x4308], R4 ;  /* 0x0043080401007387 */ /* 0x0001e20000100800 */
[----:B---3--:R-:W-:-:S02]  /*49400*/  IMAD R27, R20, 0x100, R7 ;  /* 0x00000100141b7824 */ /* 0x008fc400078e0207 */
[----:B----4-:R-:W-:Y:S01]  /*49410*/  IMAD R26, R22, 0x100, R21 ;  /* 0x00000100161a7824 */ /* 0x010fe200078e0215 */
[----:B0-----:R-:W3:Y:S04]  /*49420*/  LDL.LU.64 R4, [R1+0x770] ;  /* 0x0007700001047983 */ /* 0x001ee80000300a00 */
[----:B------:R-:W3:Y:S04]  /*49430*/  LDL.LU.64 R6, [R1+0x778] ;  /* 0x0007780001067983 */ /* 0x000ee80000300a00 */
[----:B------:R-:W4:Y:S04]  /*49440*/  LDL.LU.64 R20, [R1+0x590] ;  /* 0x0005900001147983 */ /* 0x000f280000300a00 */
[----:B------:R-:W2:Y:S04]  /*49450*/  LDL.LU.64 R22, [R1+0x598] ;  /* 0x0005980001167983 */ /* 0x000ea80000300a00 */
[----:B--2---:R-:W-:Y:S04]  /*49460*/  STL.64 [R1+0x42d0], R22 ;  /* 0x0042d01601007387 */ /* 0x004fe80000100a00 */
[----:B----4-:R0:W-:Y:S04]  /*49470*/  STL.64 [R1+0x42c8], R20 ;  /* 0x0042c81401007387 */ /* 0x0101e80000100a00 */
[----:B0-----:R-:W2:Y:S04]  /*49480*/  LDL.LU.64 R20, [R1+0x5a0] ;  /* 0x0005a00001147983 */ /* 0x001ea80000300a00 */
[----:B------:R-:W4:Y:S04]  /*49490*/  LDL.LU.64 R22, [R1+0x5a8] ;  /* 0x0005a80001167983 */ /* 0x000f280000300a00 */
[----:B----4-:R-:W-:Y:S04]  /*494a0*/  STL.64 [R1+0x42e8], R22 ;  /* 0x0042e81601007387 */ /* 0x010fe80000100a00 */
[----:B--2---:R0:W-:Y:S04]  /*494b0*/  STL.64 [R1+0x42e0], R20 ;  /* 0x0042e01401007387 */ /* 0x0041e80000100a00 */
[----:B0-----:R-:W2:Y:S04]  /*494c0*/  LDL.LU.64 R20, [R1+0x5b0] ;  /* 0x0005b00001147983 */ /* 0x001ea80000300a00 */
[----:B------:R-:W4:Y:S01]  /*494d0*/  LDL.LU.64 R22, [R1+0x5b8] ;  /* 0x0005b80001167983 */ /* 0x000f220000300a00 */
[----:B------:R-:W-:-:S02]  /*494e0*/  F2FP.F16.E4M3.UNPACK_B R16, R16 ;  /* 0x00000010ff10723e */ /* 0x000fc400020006ff */
[----:B------:R-:W-:-:S07]  /*494f0*/  F2FP.F16.E4M3.UNPACK_B R17, R17 ;  /* 0x00000011ff11723e */ /* 0x000fce00020006ff */
[----:B---3--:R-:W-:Y:S01]  /*49500*/  HMMA.16816.F32 R12, R12, R16, R4 ;  /* 0x000000100c0c723c */ /* 0x008fe20000001804 */
[----:B----4-:R-:W-:Y:S04]  /*49510*/  STL.64 [R1+0x4300], R22 ;  /* 0x0043001601007387 */ /* 0x010fe80000100a00 */
[----:B--2---:R0:W-:Y:S04]  /*49520*/  STL.64 [R1+0x42f8], R20 ;  /* 0x0042f81401007387 */ /* 0x0041e80000100a00 */
[----:B0-----:R-:W2:Y:S04]  /*49530*/  LDL.LU.64 R20, [R1+0x5c0] ;  /* 0x0005c00001147983 */ /* 0x001ea80000300a00 */
[----:B------:R-:W2:Y:S04]  /*49540*/  LDL.LU.64 R22, [R1+0x5c8] ;  /* 0x0005c80001167983 */ /* 0x000ea80000300a00 */
[----:B------:R-:W3:Y:S04]  /*49550*/  LDL.LU.64 R8, [R1+0x570] ;  /* 0x0005700001087983 */ /* 0x000ee80000300a00 */
[----:B------:R-:W3:Y:S04]  /*49560*/  LDL.LU.64 R10, [R1+0x578] ;  /* 0x00057800010a7983 */ /* 0x000ee80000300a00 */
[----:B------:R-:W4:Y:S04]  /*49570*/  LDL.LU R4, [R1+0x4308] ;  /* 0x0043080001047983 */ /* 0x000f280000300800 */
[----:B------:R0:W-:Y:S04]  /*49580*/  STL.64 [R1+0x100], R12 ;  /* 0x0001000c01007387 */ /* 0x0001e80000100a00 */
[----:B------:R1:W-:Y:S01]  /*49590*/  STL.64 [R1+0x108], R14 ;  /* 0x0001080e01007387 */ /* 0x0003e20000100a00 */
[----:B0-----:R-:W-:-:S02]  /*495a0*/  F2FP.F16.E4M3.UNPACK_B R13, R27 ;  /* 0x0000001bff0d723e */ /* 0x001fc400020006ff */
[----:B-1----:R-:W-:Y:S01]  /*495b0*/  F2FP.F16.E4M3.UNPACK_B R14, R26 ;  /* 0x0000001aff0e723e */ /* 0x002fe200020006ff */
[----:B----4-:R-:W-:Y:S02]  /*495c0*/  IMAD.MOV.U32 R15, RZ, RZ, R4 ;  /* 0x000000ffff0f7224 */ /* 0x010fe400078e0004 */
[----:B------:R-:W4:Y:S04]  /*495d0*/  LDL.LU.64 R4, [R1+0x560] ;  /* 0x0005600001047983 */ /* 0x000f280000300a00 */
[----:B------:R-:W4:Y:S01]  /*495e0*/  LDL.LU.64 R6, [R1+0x568] ;  /* 0x0005680001067983 */ /* 0x000f220000300a00 */
[----:B------:R-:W-:Y:S02]  /*495f0*/  F2FP.F16.E4M3.UNPACK_B R12, R15 ;  /* 0x0000000fff0c723e */ /* 0x000fe400020006ff */
[----:B------:R-:W-:-:S07]  /*49600*/  F2FP.F16.E4M3.UNPACK_B R15, R0 ;  /* 0x00000000ff0f723e */ /* 0x000fce00020006ff */
[C---:B--2---:R-:W-:Y:S01]  /*49610*/  HMMA.16816.F32 R24, R12.reuse, R24, R20 ;  /* 0x000000180c18723c */ /* 0x044fe20000001814 */
[----:B------:R-:W-:Y:S04]  /*49620*/  STL [R1+0x4258], R17 ;  /* 0x0042581101007387 */ /* 0x000fe80000100800 */
[----:B------:R-:W-:Y:S04]  /*49630*/  STL.64 [R1+0x4298], R18 ;  /* 0x0042981201007387 */ /* 0x000fe80000100a00 */
[----:B------:R0:W-:Y:S04]  /*49640*/  STL [R1+0x4290], R16 ;  /* 0x0042901001007387 */ /* 0x0001e80000100800 */
[----:B0-----:R-:W2:Y:S04]  /*49650*/  LDL.LU.64 R16, [R1+0x580] ;  /* 0x0005800001107983 */ /* 0x001ea80000300a00 */
[----:B------:R-:W2:Y:S04]  /*49660*/  LDL.LU.64 R18, [R1+0x588] ;  /* 0x0005880001127983 */ /* 0x000ea80000300a00 */
[----:B------:R-:W2:Y:S04]  /*49670*/  LDL.LU.64 R22, [R1+0x4300] ;  /* 0x0043000001167983 */ /* 0x000ea80000300a00 */
[----:B------:R-:W2:Y:S04]  /*49680*/  LDL.LU.64 R20, [R1+0x42f8] ;  /* 0x0042f80001147983 */ /* 0x000ea80000300a00 */
[----:B------:R-:W-:Y:S04]  /*49690*/  STL.64 [R1+0x200], R24 ;  /* 0x0002001801007387 */ /* 0x000fe80000100a00 */
[----:B------:R0:W-:Y:S04]  /*496a0*/  STL.64 [R1+0x208], R26 ;  /* 0x0002081a01007387 */ /* 0x0001e80000100a00 */
[----:B0-----:R-:W2:Y:S02]  /*496b0*/  LDL.LU.64 R26, [R1+0x42f0] ;  /* 0x0042f000011a7983 */ /* 0x001ea40000300a00 */
[----:B--2---:R-:W-:Y:S02]  /*496c0*/  HMMA.16816.F32 R24, R12, R26, R20 ;  /* 0x0000001a0c18723c */ /* 0x004fe40000001814 */
[----:B------:R-:W2:Y:S04]  /*496d0*/  LDL.LU.64 R22, [R1+0x42e8] ;  /* 0x0042e80001167983 */ /* 0x000ea80000300a00 */
[----:B------:R-:W2:-:S13]  /*496e0*/  LDL.LU.64 R20, [R1+0x42e0] ;  /* 0x0042e00001147983 */ /* 0x000e9a0000300a00 */
[----:B------:R0:W-:Y:S04]  /*496f0*/  STL.64 [R1+0x1f0], R24 ;  /* 0x0001f01801007387 */ /* 0x0001e80000100a00 */
[----:B------:R2:W-:Y:S04]  /*49700*/  STL.64 [R1+0x1f8], R26 ;  /* 0x0001f81a01007387 */ /* 0x0005e80000100a00 */
[----:B0-----:R-:W2:Y:S02]  /*49710*/  LDL.LU.64 R24, [R1+0x42d8] ;  /* 0x0042d80001187983 */ /* 0x001ea40000300a00 */
[----:B--2---:R-:W-:Y:S02]  /*49720*/  HMMA.16816.F32 R24, R12, R24, R20 ;  /* 0x000000180c18723c */ /* 0x004fe40000001814 */
[----:B------:R-:W2:Y:S04]  /*49730*/  LDL.LU.64 R22, [R1+0x42d0] ;  /* 0x0042d00001167983 */ /* 0x000ea80000300a00 */
[----:B------:R-:W2:-:S13]  /*49740*/  LDL.LU.64 R20, [R1+0x42c8] ;  /* 0x0042c80001147983 */ /* 0x000e9a0000300a00 */
[----:B------:R-:W-:Y:S04]  /*49750*/  STL.64 [R1+0x1e0], R24 ;  /* 0x0001e01801007387 */ /* 0x000fe80000100a00 */
[----:B------:R0:W-:Y:S04]  /*49760*/  STL.64 [R1+0x1e8], R26 ;  /* 0x0001e81a01007387 */ /* 0x0001e80000100a00 */
[----:B0-----:R-:W2:Y:S02]  /*49770*/  LDL.LU.64 R26, [R1+0x42c0] ;  /* 0x0042c000011a7983 */ /* 0x001ea40000300a00 */
[----:B--2---:R-:W-:Y:S02]  /*49780*/  HMMA.16816.F32 R24, R12, R26, R20 ;  /* 0x0000001a0c18723c */ /* 0x004fe40000001814 */
[----:B------:R-:W2:Y:S04]  /*49790*/  LDL.LU.64 R22, [R1+0x42b8] ;  /* 0x0042b80001167983 */ /* 0x000ea80000300a00 */
[----:B------:R-:W2:-:S13]  /*497a0*/  LDL.LU.64 R20, [R1+0x42b0] ;  /* 0x0042b00001147983 */ /* 0x000e9a0000300a00 */
[----:B------:R-:W-:Y:S04]  /*497b0*/  STL.64 [R1+0x1d0], R24 ;  /* 0x0001d01801007387 */ /* 0x000fe80000100a00 */
[----:B------:R0:W-:Y:S04]  /*497c0*/  STL.64 [R1+0x1d8], R26 ;  /* 0x0001d81a01007387 */ /* 0x0001e80000100a00 */
[----:B0-----:R-:W3:Y:S04]  /*497d0*/  LDL.LU.64 R26, [R1+0x42a8] ;  /* 0x0042a800011a7983 */ /* 0x001ee80000300a00 */
[----:B------:R-:W4:Y:S01]  /*497e0*/  LDL.LU.64 R24, [R1+0x42a0] ;  /* 0x0042a00001187983 */ /* 0x000f220000300a00 */
[----:B------:R-:W-:Y:S03]  /*497f0*/  HMMA.16816.F32 R16, R12, R28, R16 ;  /* 0x0000001c0c10723c */ /* 0x000fe60000001810 */
[----:B------:R-:W-:-:S15]  /*49800*/  STL.64 [R1+0x4230], R28 ;  /* 0x0042301c01007387 */ /* 0x000fde0000100a00 */
[----:B------:R-:W-:Y:S01]  /*49810*/  NOP ;  /* 0x0000000000007918 */ /* 0x000fe20000000000 */
[----:B------:R0:W-:Y:S04]  /*49820*/  STL.64 [R1+0x1c0], R16 ;  /* 0x0001c01001007387 */ /* 0x0001e80000100a00 */
[----:B------:R1:W-:Y:S04]  /*49830*/  STL.64 [R1+0x1c8], R18 ;  /* 0x0001c81201007387 */ /* 0x0003e80000100a00 */
[----:B0-----:R-:W2:Y:S04]  /*49840*/  LDL.LU.64 R16, [R1+0x550] ;  /* 0x0005500001107983 */ /* 0x001ea80000300a00 */
[----:B-1----:R-:W2:Y:S01]  /*49850*/  LDL.LU.64 R18, [R1+0x558] ;  /* 0x0005580001127983 */ /* 0x002ea20000300a00 */
[----:B---3--:R-:W-:-:S15]  /*49860*/  HMMA.16816.F32 R8, R12, R26, R8 ;  /* 0x0000001a0c08723c */ /* 0x008fde0000001808 */
[----:B------:R-:W-:-:S04]  /*49870*/  NOP ;  /* 0x0000000000007918 */ /* 0x000fc80000000000 */
[----:B------:R-:W-:Y:S04]  /*49880*/  STL.64 [R1+0x1b0], R8 ;  /* 0x0001b00801007387 */ /* 0x000fe80000100a00 */
[----:B------:R4:W-:Y:S02]  /*49890*/  STL.64 [R1+0x1b8], R10 ;  /* 0x0001b80a01007387 */ /* 0x0009e40000100a00 */
[----:B----4-:R-:W-:Y:S02]  /*498a0*/  HMMA.16816.F32 R8, R12, R24, R4 ;  /* 0x000000180c08723c */ /* 0x010fe40000001804 */
[----:B------:R-:W3:Y:S04]  /*498b0*/  LDL.LU.64 R4, [R1+0x520] ;  /* 0x0005200001047983 */ /* 0x000ee80000300a00 */
[----:B------:R-:W4:-:S13]  /*498c0*/  LDL.LU.64 R6, [R1+0x528] ;  /* 0x0005280001067983 */ /* 0x000f1a0000300a00 */
[----:B------:R-:W-:Y:S04]  /*498d0*/  STL.64 [R1+0x1a0], R8 ;  /* 0x0001a00801007387 */ /* 0x000fe80000100a00 */
[----:B------:R-:W-:Y:S04]  /*498e0*/  STL.64 [R1+0x1a8], R10 ;  /* 0x0001a80a01007387 */ /* 0x000fe80000100a00 */
[----:B----4-:R-:W-:Y:S04]  /*498f0*/  STL.64 [R1+0x4288], R6 ;  /* 0x0042880601007387 */ /* 0x010fe80000100a00 */
[----:B---3--:R0:W-:Y:S04]  /*49900*/  STL.64 [R1+0x4280], R4 ;  /* 0x0042800401007387 */ /* 0x0081e80000100a00 */
[----:B0-----:R-:W3:Y:S04]  /*49910*/  LDL.LU.64 R4, [R1+0x530] ;  /* 0x0005300001047983 */ /* 0x001ee80000300a00 */
[----:B------:R-:W3:Y:S04]  /*49920*/  LDL.LU.64 R6, [R1+0x538] ;  /* 0x0005380001067983 */ /* 0x000ee80000300a00 */
[----:B------:R-:W4:Y:S04]  /*49930*/  LDL.LU.64 R8, [R1+0x510] ;  /* 0x0005100001087983 */ /* 0x000f280000300a00 */
[----:B------:R-:W4:Y:S04]  /*49940*/  LDL.LU.64 R10, [R1+0x518] ;  /* 0x00051800010a7983 */ /* 0x000f280000300a00 */
[----:B------:R-:W3:Y:S04]  /*49950*/  LDL.LU R28, [R1+0x940] ;  /* 0x00094000011c7983 */ /* 0x000ee80000300800 */
[----:B------:R-:W3:Y:S04]  /*49960*/  LDL.LU R29, [R1+0x954] ;  /* 0x00095400011d7983 */ /* 0x000ee80000300800 */
[----:B------:R-:W3:Y:S04]  /*49970*/  LDL.LU R0, [R1+0x94c] ;  /* 0x00094c0001007983 */ /* 0x000ee80000300800 */
[----:B------:R-:W-:Y:S04]  /*49980*/  STL.64 [R1+0x4228], R26 ;  /* 0x0042281a01007387 */ /* 0x000fe80000100a00 */
[----:B------:R0:W-:Y:S04]  /*49990*/  STL.64 [R1+0x4220], R24 ;  /* 0x0042201801007387 */ /* 0x0001e80000100a00 */
[----:B0-----:R-:W3:Y:S04]  /*499a0*/  LDL.LU.64 R24, [R1+0x540] ;  /* 0x0005400001187983 */ /* 0x001ee80000300a00 */
[----:B------:R-:W3:Y:S01]  /*499b0*/  LDL.LU.64 R26, [R1+0x548] ;  /* 0x00054800011a7983 */ /* 0x000ee20000300a00 */
[----:B--2---:R-:W-:-:S15]  /*499c0*/  HMMA.16816.F32 R16, R12, R22, R16 ;  /* 0x000000160c10723c */ /* 0x004fde0000001810 */
[----:B------:R-:W-:-:S04]  /*499d0*/  NOP ;  /* 0x0000000000007918 */ /* 0x000fc80000000000 */
[----:B------:R-:W-:Y:S04]  /*499e0*/  STL.64 [R1+0x190], R16 ;  /* 0x0001901001007387 */ /* 0x000fe80000100a00 */
[----:B------:R0:W-:Y:S04]  /*499f0*/  STL.64 [R1+0x198], R18 ;  /* 0x0001981201007387 */ /* 0x0001e80000100a00 */
[----:B0-----:R-:W2:Y:S04]  /*49a00*/  LDL.LU.64 R18, [R1+0x4298] ;  /* 0x0042980001127983 */ /* 0x001ea80000300a00 */
[----:B------:R-:W4:Y:S04]  /*49a10*/  LDL.LU R16, [R1+0x4290] ;  /* 0x0042900001107983 */ /* 0x000f280000300800 */
[----:B------:R-:W4:Y:S01]  /*49a20*/  LDL.LU R17, [R1+0x928] ;  /* 0x0009280001117983 */ /* 0x000f220000300800 */
[----:B---3--:R-:W-:-:S15]  /*49a30*/  HMMA.16816.F32 R24, R12, R20, R24 ;  /* 0x000000140c18723c */ /* 0x008fde0000001818 */
[----:B------:R-:W-:-:S04]  /*49a40*/  NOP ;  /* 0x0000000000007918 */ /* 0x000fc80000000000 */
[----:B------:R0:W-:Y:S04]  /*49a50*/  STL.64 [R1+0x180], R24 ;  /* 0x0001801801007387 */ /* 0x0001e80000100a00 */
[----:B------:R1:W-:Y:S04]  /*49a60*/  STL.64 [R1+0x188], R26 ;  /* 0x0001881a01007387 */ /* 0x0003e80000100a00 */
[----:B0-----:R-:W3:Y:S04]  /*49a70*/  LDL.64 R24, [R1+0x18] ;  /* 0x0000180001187983 */ /* 0x001ee80000100a00 */
[----:B-1----:R-:W3:Y:S01]  /*49a80*/  LDL.LU.64 R26, [R1+0x10] ;  /* 0x00001000011a7983 */ /* 0x002ee20000300a00 */
[C---:B--2---:R-:W-:Y:S03]  /*49a90*/  HMMA.16816.F32 R4, R12.reuse, R18, R4 ;  /* 0x000000120c04723c */ /* 0x044fe60000001804 */
[----:B---3--:R-:W-:Y:S04]  /*49aa0*/  STL.64 [R1+0x4250], R26 ;  /* 0x0042501a01007387 */ /* 0x008fe80000100a00 */
[----:B------:R0:W-:Y:S04]  /*49ab0*/  STL.64 [R1+0x4248], R24 ;  /* 0x0042481801007387 */ /* 0x0001e80000100a00 */
[----:B0-----:R-:W2:Y:S04]  /*49ac0*/  LDL.LU.64 R24, [R1+0x500] ;  /* 0x0005000001187983 */ /* 0x001ea80000300a00 */
[----:B------:R-:W2:Y:S04]  /*49ad0*/  LDL.LU.64 R26, [R1+0x508] ;  /* 0x00050800011a7983 */ /* 0x000ea80000300a00 */
[----:B------:R-:W-:Y:S04]  /*49ae0*/  STL.64 [R1+0x4208], R22 ;  /* 0x0042081601007387 */ /* 0x000fe80000100a00 */
[----:B------:R0:W-:Y:S04]  /*49af0*/  STL.64 [R1+0x4200], R20 ;  /* 0x0042001401007387 */ /* 0x0001e80000100a00 */
[----:B0-----:R-:W3:Y:S04]  /*49b00*/  LDL.LU.64 R20, [R1+0x4f0] ;  /* 0x0004f00001147983 */ /* 0x001ee80000300a00 */
[----:B------:R-:W3:Y:S04]  /*49b10*/  LDL.LU.64 R22, [R1+0x4f8] ;  /* 0x0004f80001167983 */ /* 0x000ee80000300a00 */
[----:B------:R-:W-:Y:S04]  /*49b20*/  STL.64 [R1+0x170], R4 ;  /* 0x0001700401007387 */ /* 0x000fe80000100a00 */
[----:B------:R0:W-:Y:S04]  /*49b30*/  STL.64 [R1+0x178], R6 ;  /* 0x0001780601007387 */ /* 0x0001e80000100a00 */
[----:B0-----:R-:W2:Y:S04]  /*49b40*/  LDL.LU.64 R6, [R1+0x4288] ;  /* 0x0042880001067983 */ /* 0x001ea80000300a00 */
[----:B------:R-:W2:Y:S02]  /*49b50*/  LDL.LU.64 R4, [R1+0x4280] ;  /* 0x0042800001047983 */ /* 0x000ea40000300a00 */
[----:B--2---:R-:W-:-:S15]  /*49b60*/  HMMA.16816.F32 R4, R12, R2, R4 ;  /* 0x000000020c04723c */ /* 0x004fde0000001804 */
[----:B------:R-:W-:-:S04]  /*49b70*/  NOP ;  /* 0x0000000000007918 */ /* 0x000fc80000000000 */
[----:B------:R-:W-:Y:S04]  /*49b80*/  STL.64 [R1+0x160], R4 ;  /* 0x0001600401007387 */ /* 0x000fe80000100a00 */
[----:B------:R0:W-:Y:S04]  /*49b90*/  STL.64 [R1+0x168], R6 ;  /* 0x0001680601007387 */ /* 0x0001e80000100a00 */
[----:B0-----:R-:W2:Y:S04]  /*49ba0*/  LDL.LU.64 R6, [R1+0x4278] ;  /* 0x0042780001067983 */ /* 0x001ea80000300a00 */
[----:B------:R-:W4:Y:S02]  /*49bb0*/  LDL.LU.64 R4, [R1+0x4270] ;  /* 0x0042700001047983 */ /* 0x000f240000300a00 */
[C---:B----4-:R-:W-:Y:S08]  /*49bc0*/  HMMA.16816.F32 R8, R12.reuse, R4, R8 ;  /* 0x000000040c08723c */ /* 0x050ff00000001808 */
[C---:B--2---:R-:W-:Y:S11]  /*49bd0*/  HMMA.16816.F32 R24, R12.reuse, R6, R24 ;  /* 0x000000060c18723c */ /* 0x044ff60000001818 */
[----:B------:R-:W-:Y:S04]  /*49be0*/  STL.64 [R1+0x150], R8 ;  /* 0x0001500801007387 */ /* 0x000fe80000100a00 */
[----:B------:R0:W-:Y:S04]  /*49bf0*/  STL.64 [R1+0x158], R10 ;  /* 0x0001580a01007387 */ /* 0x0001e80000100a00 */
[----:B0-----:R-:W2:Y:S04]  /*49c00*/  LDL.LU.64 R10, [R1+0x4268] ;  /* 0x00426800010a7983 */ /* 0x001ea80000300a00 */
[----:B------:R-:W3:Y:S04]  /*49c10*/  LDL.LU.64 R8, [R1+0x4260] ;  /* 0x0042600001087983 */ /* 0x000ee80000300a00 */
[----:B------:R-:W-:Y:S04]  /*49c20*/  STL [R1+0x41dc], R5 ;  /* 0x0041dc0501007387 */ /* 0x000fe80000100800 */
[----:B------:R0:W-:Y:S04]  /*49c30*/  STL.64 [R1+0x140], R24 ;  /* 0x0001401801007387 */ /* 0x0001e80000100a00 */
[----:B------:R1:W-:Y:S04]  /*49c40*/  STL.64 [R1+0x148], R26 ;  /* 0x0001481a01007387 */ /* 0x0003e80000100a00 */
[----:B0-----:R-:W4:Y:S04]  /*49c50*/  LDL.LU.64 R24, [R1+0x760] ;  /* 0x0007600001187983 */ /* 0x001f280000300a00 */
[----:B-1----:R-:W4:Y:S04]  /*49c60*/  LDL.LU.64 R26, [R1+0x768] ;  /* 0x00076800011a7983 */ /* 0x002f280000300a00 */
[----:B------:R-:W-:Y:S04]  /*49c70*/  STL [R1+0x41d8], R7 ;  /* 0x0041d80701007387 */ /* 0x000fe80000100800 */
[----:B------:R-:W-:Y:S04]  /*49c80*/  STL [R1+0x423c], R6 ;  /* 0x00423c0601007387 */ /* 0x000fe80000100800 */
[----:B------:R0:W-:Y:S04]  /*49c90*/  STL [R1+0x4238], R4 ;  /* 0x0042380401007387 */ /* 0x0001e80000100800 */
[----:B0-----:R-:W2:Y:S04]  /*49ca0*/  LDL.LU.64 R4, [R1+0x4e0] ;  /* 0x0004e00001047983 */ /* 0x001ea80000300a00 */
[----:B------:R-:W2:Y:S01]  /*49cb0*/  LDL.LU.64 R6, [R1+0x4e8] ;  /* 0x0004e80001067983 */ /* 0x000ea20000300a00 */
[C---:B---3--:R-:W-:Y:S08]  /*49cc0*/  HMMA.16816.F32 R20, R12.reuse, R8, R20 ;  /* 0x000000080c14723c */ /* 0x048ff00000001814 */
[----:B--2---:R-:W-:Y:S11]  /*49cd0*/  HMMA.16816.F32 R4, R12, R10, R4 ;  /* 0x0000000a0c04723c */ /* 0x004ff60000001804 */
[----:B------:R0:W-:Y:S04]  /*49ce0*/  STL.64 [R1+0x130], R20 ;  /* 0x0001301401007387 */ /* 0x0001e80000100a00 */
[----:B------:R1:W-:Y:S04]  /*49cf0*/  STL.64 [R1+0x138], R22 ;  /* 0x0001381601007387 */ /* 0x0003e80000100a00 */
[----:B0-----:R-:W2:Y:S04]  /*49d00*/  LDL.LU.64 R20, [R1+0x4d0] ;  /* 0x0004d00001147983 */ /* 0x001ea80000300a00 */
[----:B-1----:R-:W2:Y:S04]  /*49d10*/  LDL.LU.64 R22, [R1+0x4d8] ;  /* 0x0004d80001167983 */ /* 0x002ea80000300a00 */
[----:B------:R0:W-:Y:S04]  /*49d20*/  STL [R1+0x41d4], R8 ;  /* 0x0041d40801007387 */ /* 0x0001e80000100800 */
[----:B0-----:R-:W3:Y:S04]  /*49d30*/  LDL.LU R8, [R1+0x944] ;  /* 0x0009440001087983 */ /* 0x001ee80000300800 */
[----:B------:R0:W-:Y:S04]  /*49d40*/  STL [R1+0x41d0], R9 ;  /* 0x0041d00901007387 */ /* 0x0001e80000100800 */
[----:B0-----:R-:W2:Y:S04]  /*49d50*/  LDL.LU R9, [R1+0x930] ;  /* 0x0009300001097983 */ /* 0x001ea80000300800 */
[----:B------:R0:W-:Y:S04]  /*49d60*/  STL.64 [R1+0x120], R4 ;  /* 0x0001200401007387 */ /* 0x0001e80000100a00 */
[----:B------:R1:W-:Y:S04]  /*49d70*/  STL.64 [R1+0x128], R6 ;  /* 0x0001280601007387 */ /* 0x0003e80000100a00 */
[----:B0-----:R-:W2:Y:S04]  /*49d80*/  LDL.LU.64 R4, [R1+0x4c0] ;  /* 0x0004c00001047983 */ /* 0x001ea80000300a00 */
[----:B-1----:R-:W2:Y:S04]  /*49d90*/  LDL.LU.64 R6, [R1+0x4c8] ;  /* 0x0004c80001067983 */ /* 0x002ea80000300a00 */
[----:B------:R0:W-:Y:S04]  /*49da0*/  STL.64 [R1+0x4240], R10 ;  /* 0x0042400a01007387 */ /* 0x0001e80000100a00 */
[----:B0-----:R-:W2:Y:S04]  /*49db0*/  LDL.LU R11, [R1+0x920] ;  /* 0x00092000010b7983 */ /* 0x001ea80000300800 */
[----:B------:R-:W3:Y:S01]  /*49dc0*/  LDL.LU R10, [R1+0x934] ;  /* 0x00093400010a7983 */ /* 0x000ee20000300800 */
[----:B--2---:R-:W-:-:S03]  /*49dd0*/  IMAD R11, R11, 0x100, R17 ;  /* 0x000001000b0b7824 */ /* 0x004fc600078e0211 */
[----:B------:R-:W4:Y:S01]  /*49de0*/  LDL.LU R17, [R1+0x4258] ;  /* 0x0042580001117983 */ /* 0x000f220000300800 */
[----:B---3--:R-:W-:Y:S02]  /*49df0*/  IMAD R9, R9, 0x100, R10 ;  /* 0x0000010009097824 */ /* 0x008fe400078e020a */
[----:B------:R-:W-:Y:S02]  /*49e00*/  IMAD R8, R28, 0x100, R8 ;  /* 0x000001001c087824 */ /* 0x000fe400078e0208 */
[----:B------:R-:W-:Y:S01]  /*49e10*/  IMAD R0, R0, 0x100, R29 ;  /* 0x0000010000007824 */ /* 0x000fe200078e021d */
[----:B----4-:R-:W-:Y:S01]  /*49e20*/  HMMA.16816.F32 R12, R12, R16, R24 ;  /* 0x000000100c0c723c */ /* 0x010fe20000001818 */
[----:B------:R-:W2:Y:S04]  /*49e30*/  LDL.LU.64 R26, [R1+0x4250] ;  /* 0x00425000011a7983 */ /* 0x000ea80000300a00 */
[----:B------:R-:W3:Y:S04]  /*49e40*/  LDL.LU.64 R24, [R1+0x4248] ;  /* 0x0042480001187983 */ /* 0x000ee80000300a00 */
[----:B------:R-:W4:Y:S04]  /*49e50*/  LDL.LU.64 R28, [R1] ;  /* 0x00000000011c7983 */ /* 0x000f280000300a00 */
[----:B------:R-:W-:Y:S06]  /*49e60*/  STL [R1+0x41a8], R16 ;  /* 0x0041a81001007387 */ /* 0x000fec0000100800 */
[----:B------:R0:W-:Y:S04]  /*49e70*/  STL.64 [R1+0xf0], R12 ;  /* 0x0000f00c01007387 */ /* 0x0001e80000100a00 */
[----:B------:R1:W-:Y:S01]  /*49e80*/  STL.64 [R1+0xf8], R14 ;  /* 0x0000f80e01007387 */ /* 0x0003e20000100a00 */
[----:B0-----:R-:W-:-:S02]  /*49e90*/  F2FP.F16.E4M3.UNPACK_B R12, R11 ;  /* 0x0000000bff0c723e */ /* 0x001fc400020006ff */
[----:B------:R-:W-:Y:S02]  /*49ea0*/  F2FP.F16.E4M3.UNPACK_B R13, R9 ;  /* 0x00000009ff0d723e */ /* 0x000fe400020006ff */
[----:B-1----:R-:W-:Y:S02]  /*49eb0*/  F2FP.F16.E4M3.UNPACK_B R14, R8 ;  /* 0x00000008ff0e723e */ /* 0x002fe400020006ff */
[----:B------:R-:W-:Y:S01]  /*49ec0*/  F2FP.F16.E4M3.UNPACK_B R15, R0 ;  /* 0x00000000ff0f723e */ /* 0x000fe200020006ff */
[----:B------:R0:W-:Y:S04]  /*49ed0*/  STL [R1+0x41a4], R17 ;  /* 0x0041a41101007387 */ /* 0x0001e80000100800 */
[----:B------:R-:W4:Y:S02]  /*49ee0*/  LDL.LU.64 R8, [R1+0x4b0] ;  /* 0x0004b00001087983 */ /* 0x000f240000300a00 */
[C---:B---3--:R-:W-:Y:S08]  /*49ef0*/  HMMA.16816.F32 R20, R12.reuse, R24, R20 ;  /* 0x000000180c14723c */ /* 0x048ff00000001814 */
[----:B--2---:R-:W-:Y:S01]  /*49f00*/  HMMA.16816.F32 R4, R12, R26, R4 ;  /* 0x0000001a0c04723c */ /* 0x004fe20000001804 */
[----:B------:R-:W-:-:S02]  /*49f10*/  IMAD.MOV.U32 R0, RZ, RZ, R25 ;  /* 0x000000ffff007224 */ /* 0x000fc400078e0019 */
[----:B------:R-:W-:Y:S02]  /*49f20*/  IMAD.MOV.U32 R16, RZ, RZ, R26 ;  /* 0x000000ffff107224 */ /* 0x000fe400078e001a */
[----:B0-----:R-:W-:-:S06]  /*49f30*/  IMAD.MOV.U32 R17, RZ, RZ, R27 ;  /* 0x000000ffff117224 */ /* 0x001fcc00078e001b */
[----:B------:R-:W-:Y:S04]  /*49f40*/  STL.64 [R1+0x220], R20 ;  /* 0x0002201401007387 */ /* 0x000fe80000100a00 */
[----:B------:R-:W-:Y:S04]  /*49f50*/  STL.64 [R1+0x228], R22 ;  /* 0x0002281601007387 */ /* 0x000fe80000100a00 */
[----:B------:R-:W4:Y:S04]  /*49f60*/  LDL.LU.64 R10, [R1+0x4b8] ;  /* 0x0004b800010a7983 */ /* 0x000f280000300a00 */
[----:B------:R0:W-:Y:S04]  /*49f70*/  STL.64 [R1+0x240], R4 ;  /* 0x0002400401007387 */ /* 0x0001e80000100a00 */
[----:B------:R1:W-:Y:S04]  /*49f80*/  STL.64 [R1+0x248], R6 ;  /* 0x0002480601007387 */ /* 0x0003e80000100a00 */
[----:B0-----:R-:W2:Y:S04]  /*49f90*/  LDL.LU.64 R4, [R1+0x380] ;  /* 0x0003800001047983 */ /* 0x001ea80000300a00 */
[----:B-1----:R-:W2:Y:S04]  /*49fa0*/  LDL.LU.64 R6, [R1+0x388] ;  /* 0x0003880001067983 */ /* 0x002ea80000300a00 */
[----:B------:R-:W3:Y:S04]  /*49fb0*/  LDL.LU.64 R24, [R1+0x370] ;  /* 0x0003700001187983 */ /* 0x000ee80000300a00 */
[----:B------:R-:W3:Y:S04]  /*49fc0*/  LDL.LU.64 R26, [R1+0x378] ;  /* 0x00037800011a7983 */ /* 0x000ee80000300a00 */
[----:B------:R-:W2:Y:S04]  /*49fd0*/  LDL.LU.64 R20, [R1+0x2b0] ;  /* 0x0002b00001147983 */ /* 0x000ea80000300a00 */
[----:B------:R-:W2:Y:S04]  /*49fe0*/  LDL.LU.64 R22, [R1+0x2b8] ;  /* 0x0002b80001167983 */ /* 0x000ea80000300a00 */
[----:B--2---:R-:W-:Y:S04]  /*49ff0*/  STL.64 [R1+0x4218], R22 ;  /* 0x0042181601007387 */ /* 0x004fe80000100a00 */
[----:B------:R0:W-:Y:S04]  /*4a000*/  STL.64 [R1+0x4210], R20 ;  /* 0x0042101401007387 */ /* 0x0001e80000100a00 */
[----:B0-----:R-:W2:Y:S04]  /*4a010*/  LDL.LU.64 R20, [R1+0x2a0] ;  /* 0x0002a00001147983 */ /* 0x001ea80000300a00 */
[----:B------:R-:W2:Y:S04]  /*4a020*/  LDL.LU.64 R22, [R1+0x2a8] ;  /* 0x0002a80001167983 */ /* 0x000ea80000300a00 */
[----:B------:R0:W-:Y:S04]  /*4a030*/  STL.64 [R1+0x41f8], R18 ;  /* 0x0041f81201007387 */ /* 0x0001e80000100a00 */
[----:B0-----:R-:W4:Y:S04]  /*4a040*/  LDL.LU.64 R18, [R1+0x8] ;  /* 0x0000080001127983 */ /* 0x001f280000300a00 */
[----:B------:R-:W-:Y:S01]  /*4a050*/  STL.64 [R1+0x41f0], R16 ;  /* 0x0041f01001007387 */ /* 0x000fe20000100a00 */
[----:B----4-:R-:W-:-:S15]  /*4a060*/  HMMA.16816.F32 R8, R12, R18, R8 ;  /* 0x000000120c08723c */ /* 0x010fde0000001808 */
[----:B------:R-:W-:-:S04]  /*4a070*/  NOP ;  /* 0x0000000000007918 */ /* 0x000fc80000000000 */
[----:B------:R-:W-:Y:S04]  /*4a080*/  STL.64 [R1+0x250], R8 ;  /* 0x0002500801007387 */ /* 0x000fe80000100a00 */
[----:B------:R0:W-:Y:S04]  /*4a090*/  STL.64 [R1+0x258], R10 ;  /* 0x0002580a01007387 */ /* 0x0001e80000100a00 */
[----:B0-----:R-:W4:Y:S01]  /*4a0a0*/  LDL.LU.64 R10, [R1+0x4240] ;  /* 0x00424000010a7983 */ /* 0x001f220000300a00 */
[----:B------:R-:W-:Y:S01]  /*4a0b0*/  HMMA.16816.F32 R4, R12, R28, R4 ;  /* 0x0000001c0c04723c */ /* 0x000fe20000001804 */
[----:B------:R-:W-:-:S02]  /*4a0c0*/  IMAD.MOV.U32 R8, RZ, RZ, R18 ;  /* 0x000000ffff087224 */ /* 0x000fc400078e0012 */
[----:B------:R-:W-:Y:S01]  /*4a0d0*/  IMAD.MOV.U32 R9, RZ, RZ, R19 ;  /* 0x000000ffff097224 */ /* 0x000fe200078e0013 */
[----:B------:R-:W2:Y:S04]  /*4a0e0*/  LDL.LU.64 R16, [R1+0x2d0] ;  /* 0x0002d00001107983 */ /* 0x000ea80000300a00 */
[----:B------:R-:W2:Y:S04]  /*4a0f0*/  LDL.LU.64 R18, [R1+0x2d8] ;  /* 0x0002d80001127983 */ /* 0x000ea80000300a00 */
[----:B----4-:R-:W-:Y:S04]  /*4a100*/  STL.64 [R1+0x41e8], R10 ;  /* 0x0041e80a01007387 */ /* 0x010fe80000100a00 */
[----:B------:R0:W-:Y:S04]  /*4a110*/  STL.64 [R1+0x41e0], R8 ;  /* 0x0041e00801007387 */ /* 0x0001e80000100a00 */
[----:B0-----:R-:W4:Y:S04]  /*4a120*/  LDL.LU.64 R8, [R1+0x300] ;  /* 0x0003000001087983 */ /* 0x001f280000300a00 */
[----:B------:R-:W4:Y:S04]  /*4a130*/  LDL.LU.64 R10, [R1+0x308] ;  /* 0x00030800010a7983 */ /* 0x000f280000300a00 */
[----:B------:R0:W-:Y:S04]  /*4a140*/  STL.64 [R1+0x270], R4 ;  /* 0x0002700401007387 */ /* 0x0001e80000100a00 */
[----:B------:R1:W-:Y:S01]  /*4a150*/  STL.64 [R1+0x278], R6 ;  /* 0x0002780601007387 */ /* 0x0003e20000100a00 */
[----:B0-----:R-:W-:-:S03]  /*4a160*/  IMAD.MOV.U32 R5, RZ, RZ, R28 ;  /* 0x000000ffff057224 */ /* 0x001fc600078e001c */
[----:B-1----:R-:W2:Y:S04]  /*4a170*/  LDL.LU R6, [R1+0x423c] ;  /* 0x00423c0001067983 */ /* 0x002ea80000300800 */
[----:B------:R-:W2:Y:S01]  /*4a180*/  LDL.LU R4, [R1+0x4238] ;  /* 0x0042380001047983 */ /* 0x000ea20000300800 */
[----:B------:R-:W-:-:S03]  /*4a190*/  IMAD.MOV.U32 R7, RZ, RZ, R29 ;  /* 0x000000ffff077224 */ /* 0x000fc600078e001d */
[----:B------:R-:W3:Y:S02]  /*4a1a0*/  LDL.LU.64 R28, [R1+0x4230] ;  /* 0x00423000011c7983 */ /* 0x000ee40000300a00 */
[----:B---3--:R-:W-:-:S15]  /*4a1b0*/  HMMA.16816.F32 R24, R12, R28, R24 ;  /* 0x0000001c0c18723c */ /* 0x008fde0000001818 */
[----:B------:R-:W-:-:S04]  /*4a1c0*/  NOP ;  /* 0x0000000000007918 */ /* 0x000fc80000000000 */
[----:B------:R-:W-:Y:S04]  /*4a1d0*/  STL.64 [R1+0x280], R24 ;  /* 0x0002801801007387 */ /* 0x000fe80000100a00 */
[----:B------:R0:W-:Y:S04]  /*4a1e0*/  STL.64 [R1+0x288], R26 ;  /* 0x0002881a01007387 */ /* 0x0001e80000100a00 */
[----:B0-----:R-:W2:Y:S04]  /*4a1f0*/  LDL.LU.64 R26, [R1+0x4228] ;  /* 0x00422800011a7983 */ /* 0x001ea80000300a00 */
[----:B------:R-:W3:Y:S01]  /*4a200*/  LDL.LU.64 R24, [R1+0x4220] ;  /* 0x0042200001187983 */ /* 0x000ee20000300a00 */
[----:B--2---:R-:W-:-:S15]  /*4a210*/  HMMA.16816.F32 R20, R12, R26, R20 ;  /* 0x0000001a0c14723c */ /* 0x004fde0000001814 */
[----:B------:R-:W-:-:S04]  /*4a220*/  NOP ;  /* 0x0000000000007918 */ /* 0x000fc80000000000 */
[----:B------:R-:W-:Y:S04]  /*4a230*/  STL.64 [R1+0x2a0], R20 ;  /* 0x0002a01401007387 */ /* 0x000fe80000100a00 */
[----:B------:R0:W-:Y:S04]  /*4a240*/  STL.64 [R1+0x2a8], R22 ;  /* 0x0002a81601007387 */ /* 0x0001e80000100a00 */
[----:B0-----:R-:W3:Y:S04]  /*4a250*/  LDL.LU.64 R22, [R1+0x4218] ;  /* 0x0042180001167983 */ /* 0x001ee80000300a00 */
[----:B------:R-:W3:Y:S02]  /*4a260*/  LDL.LU.64 R20, [R1+0x4210] ;  /* 0x0042100001147983 */ /* 0x000ee40000300a00 */
[----:B---3--:R-:W-:-:S15]  /*4a270*/  HMMA.16816.F32 R20, R12, R24, R20 ;  /* 0x000000180c14723c */ /* 0x008fde0000001814 */
[----:B------:R-:W-:-:S04]  /*4a280*/  NOP ;  /* 0x0000000000007918 */ /* 0x000fc80000000000 */
[----:B------:R-:W-:Y:S04]  /*4a290*/  STL.64 [R1+0x2b0], R20 ;  /* 0x0002b01401007387 */ /* 0x000fe80000100a00 */
[----:B------:R0:W-:Y:S04]  /*4a2a0*/  STL.64 [R1+0x2b8], R22 ;  /* 0x0002b81601007387 */ /* 0x0001e80000100a00 */
[----:B0-----:R-:W2:Y:S04]  /*4a2b0*/  LDL.LU.64 R22, [R1+0x4208] ;  /* 0x0042080001167983 */ /* 0x001ea80000300a00 */
[----:B------:R-:W3:Y:S04]  /*4a2c0*/  LDL.LU.64 R20, [R1+0x4200] ;  /* 0x0042000001147983 */ /* 0x000ee80000300a00 */
[----:B------:R-:W-:Y:S04]  /*4a2d0*/  STL.64 [R1+0x4130], R26 ;  /* 0x0041301a01007387 */ /* 0x000fe80000100a00 */
[----:B------:R0:W-:Y:S04]  /*4a2e0*/  STL.64 [R1+0x4128], R24 ;  /* 0x0041281801007387 */ /* 0x0001e80000100a00 */
[----:B0-----:R-:W3:Y:S04]  /*4a2f0*/  LDL.LU.64 R24, [R1+0x2f0] ;  /* 0x0002f00001187983 */ /* 0x001ee80000300a00 */
[----:B------:R-:W3:Y:S01]  /*4a300*/  LDL.LU.64 R26, [R1+0x2f8] ;  /* 0x0002f800011a7983 */ /* 0x000ee20000300a00 */
[C---:B--2---:R-:W-:Y:S08]  /*4a310*/  HMMA.16816.F32 R16, R12.reuse, R22, R16 ;  /* 0x000000160c10723c */ /* 0x044ff00000001810 */
[C---:B---3--:R-:W-:Y:S11]  /*4a320*/  HMMA.16816.F32 R24, R12.reuse, R20, R24 ;  /* 0x000000140c18723c */ /* 0x048ff60000001818 */
[----:B------:R-:W-:Y:S04]  /*4a330*/  STL.64 [R1+0x2d0], R16 ;  /* 0x0002d01001007387 */ /* 0x000fe80000100a00 */
[----:B------:R0:W-:Y:S04]  /*4a340*/  STL.64 [R1+0x2d8], R18 ;  /* 0x0002d81201007387 */ /* 0x0001e80000100a00 */
[----:B0-----:R-:W4:Y:S04]  /*4a350*/  LDL.LU.64 R18, [R1+0x41f8] ;  /* 0x0041f80001127983 */ /* 0x001f280000300a00 */
[----:B------:R-:W2:Y:S04]  /*4a360*/  LDL.LU.64 R16, [R1+0x41f0] ;  /* 0x0041f00001107983 */ /* 0x000ea80000300a00 */
[----:B------:R0:W-:Y:S04]  /*4a370*/  STL.64 [R1+0x2f0], R24 ;  /* 0x0002f01801007387 */ /* 0x0001e80000100a00 */
[----:B------:R1:W-:Y:S04]  /*4a380*/  STL.64 [R1+0x2f8], R26 ;  /* 0x0002f81a01007387 */ /* 0x0003e80000100a00 */
[----:B0-----:R-:W3:Y:S04]  /*4a390*/  LDL.LU.64 R24, [R1+0x340] ;  /* 0x0003400001187983 */ /* 0x001ee80000300a00 */
[----:B-1----:R-:W3:Y:S04]  /*4a3a0*/  LDL.LU.64 R26, [R1+0x348] ;  /* 0x00034800011a7983 */ /* 0x002ee80000300a00 */
[----:B------:R-:W-:Y:S04]  /*4a3b0*/  STL.64 [R1+0x4140], R22 ;  /* 0x0041401601007387 */ /* 0x000fe80000100a00 */
[----:B------:R0:W-:Y:S04]  /*4a3c0*/  STL.64 [R1+0x4138], R20 ;  /* 0x0041381401007387 */ /* 0x0001e80000100a00 */
[----:B0-----:R-:W2:Y:S04]  /*4a3d0*/  LDL.LU.64 R20, [R1+0x320] ;  /* 0x0003200001147983 */ /* 0x001ea80000300a00 */
[----:B------:R-:W3:Y:S01]  /*4a3e0*/  LDL.LU.64 R22, [R1+0x328] ;  /* 0x0003280001167983 */ /* 0x000ee20000300a00 */
[----:B----4-:R-:W-:-:S15]  /*4a3f0*/  HMMA.16816.F32 R8, R12, R18, R8 ;  /* 0x000000120c08723c */ /* 0x010fde0000001808 */
[----:B------:R-:W-:-:S04]  /*4a400*/  NOP ;  /* 0x0000000000007918 */ /* 0x000fc80000000000 */
[----:B------:R-:W-:Y:S04]  /*4a410*/  STL.64 [R1+0x300], R8 ;  /* 0x0003000801007387 */ /* 0x000fe80000100a00 */
[----:B------:R0:W-:Y:S04]  /*4a420*/  STL.64 [R1+0x308], R10 ;  /* 0x0003080a01007387 */ /* 0x0001e80000100a00 */
[----:B0-----:R-:W4:Y:S04]  /*4a430*/  LDL.LU.64 R10, [R1+0x41e8] ;  /* 0x0041e800010a7983 */ /* 0x001f280000300a00 */
[----:B------:R-:W4:Y:S04]  /*4a440*/  LDL.LU.64 R8, [R1+0x41e0] ;  /* 0x0041e00001087983 */ /* 0x000f280000300a00 */
[----:B------:R-:W-:Y:S04]  /*4a450*/  STL.64 [R1+0x41b8], R18 ;  /* 0x0041b81201007387 */ /* 0x000fe80000100a00 */
[----:B--2---:R3:W-:Y:S02]  /*4a460*/  STL.64 [R1+0x41b0], R16 ;  /* 0x0041b01001007387 */ /* 0x0047e40000100a00 */
[----:B---3--:R-:W-:Y:S01]  /*4a470*/  HMMA.16816.F32 R16, R12, R2, R20 ;  /* 0x000000020c10723c */ /* 0x008fe20000001814 */
[----:B------:R-:W-:-:S02]  /*4a480*/  IMAD.MOV.U32 R22, RZ, RZ, R5 ;  /* 0x000000ffff167224 */ /* 0x000fc400078e0005 */
[----:B------:R-:W2:Y:S01]  /*4a490*/  LDL.LU R5, [R1+0x41dc] ;  /* 0x0041dc0001057983 */ /* 0x000ea20000300800 */
[----:B------:R-:W-:-:S15]  /*4a4a0*/  IMAD.MOV.U32 R23, RZ, RZ, R7 ;  /* 0x000000ffff177224 */ /* 0x000fde00078e0007 */
[----:B------:R0:W-:Y:S04]  /*4a4b0*/  STL.64 [R1+0x320], R16 ;  /* 0x0003201001007387 */ /* 0x0001e80000100a00 */
[----:B------:R1:W-:Y:S04]  /*4a4c0*/  STL.64 [R1+0x328], R18 ;  /* 0x0003281201007387 */ /* 0x0003e80000100a00 */
[----:B------:R-:W3:Y:S04]  /*4a4d0*/  LDL.LU R7, [R1+0x41d8] ;  /* 0x0041d80001077983 */ /* 0x000ee80000300800 */
[----:B0-----:R-:W2:Y:S04]  /*4a4e0*/  LDL.LU.64 R16, [R1+0x2e0] ;  /* 0x0002e00001107983 */ /* 0x001ea80000300a00 */
[----:B-1----:R-:W2:Y:S04]  /*4a4f0*/  LDL.LU.64 R18, [R1+0x2e8] ;  /* 0x0002e80001127983 */ /* 0x002ea80000300a00 */
[----:B--2---:R-:W-:Y:S04]  /*4a500*/  STL.64 [R1+0x41c8], R18 ;  /* 0x0041c81201007387 */ /* 0x004fe80000100a00 */
[----:B------:R0:W-:Y:S04]  /*4a510*/  STL.64 [R1+0x41c0], R16 ;  /* 0x0041c01001007387 */ /* 0x0001e80000100a00 */
[----:B0-----:R-:W2:Y:S04]  /*4a520*/  LDL.LU.64 R16, [R1+0x350] ;  /* 0x0003500001107983 */ /* 0x001ea80000300a00 */
[----:B------:R-:W2:Y:S04]  /*4a530*/  LDL.LU.64 R18, [R1+0x358] ;  /* 0x0003580001127983 */ /* 0x000ea80000300a00 */
[----:B------:R0:W-:Y:S04]  /*4a540*/  STL.64 [R1+0x4158], R22 ;  /* 0x0041581601007387 */ /* 0x0001e80000100a00 */
[----:B------:R-:W2:Y:S04]  /*4a550*/  LDL.LU.64 R20, [R1+0x330] ;  /* 0x0003300001147983 */ /* 0x000ea80000300a00 */
[----:B0-----:R-:W2:Y:S01]  /*4a560*/  LDL.LU.64 R22, [R1+0x338] ;  /* 0x0003380001167983 */ /* 0x001ea20000300a00 */
[C---:B---3--:R-:W-:Y:S08]  /*4a570*/  HMMA.16816.F32 R24, R12.reuse, R6, R24 ;  /* 0x000000060c18723c */ /* 0x048ff00000001818 */
[----:B--2---:R-:W-:-:S15]  /*4a580*/  HMMA.16816.F32 R20, R12, R4, R20 ;  /* 0x000000040c14723c */ /* 0x004fde0000001814 */
[----:B------:R-:W-:-:S04]  /*4a590*/  NOP ;  /* 0x0000000000007918 */ /* 0x000fc80000000000 */
[----:B------:R4:W-:Y:S04]  /*4a5a0*/  STL.64 [R1+0x330], R20 ;  /* 0x0003301401007387 */ /* 0x0009e80000100a00 */
[----:B------:R-:W-:Y:S01]  /*4a5b0*/  STL.64 [R1+0x338], R22 ;  /* 0x0003381601007387 */ /* 0x000fe20000100a00 */
[----:B----4-:R-:W-:-:S03]  /*4a5c0*/  IMAD.MOV.U32 R20, RZ, RZ, R8 ;  /* 0x000000ffff147224 */ /* 0x010fc600078e0008 */
[----:B------:R-:W2:Y:S04]  /*4a5d0*/  LDL.LU R8, [R1+0x41d4] ;  /* 0x0041d40001087983 */ /* 0x000ea80000300800 */
[----:B------:R0:W-:Y:S04]  /*4a5e0*/  STL.64 [R1+0x340], R24 ;  /* 0x0003401801007387 */ /* 0x0001e80000100a00 */
[----:B------:R1:W-:Y:S01]  /*4a5f0*/  STL.64 [R1+0x348], R26 ;  /* 0x0003481a01007387 */ /* 0x0003e20000100a00 */
[----:B------:R-:W-:-:S03]  /*4a600*/  IMAD.MOV.U32 R21, RZ, RZ, R9 ;  /* 0x000000ffff157224 */ /* 0x000fc600078e0009 */
[----:B------:R-:W2:Y:S04]  /*4a610*/  LDL.LU R9, [R1+0x41d0] ;  /* 0x0041d00001097983 */ /* 0x000ea80000300800 */
[----:B0-----:R-:W3:Y:S04]  /*4a620*/  LDL.LU.64 R24, [R1+0x750] ;  /* 0x0007500001187983 */ /* 0x001ee80000300a00 */
[----:B-1----:R-:W3:Y:S04]  /*4a630*/  LDL.LU.64 R26, [R1+0x758] ;  /* 0x00075800011a7983 */ /* 0x002ee80000300a00 */
[----:B------:R0:W-:Y:S04]  /*4a640*/  STL.64 [R1+0x4170], R20 ;  /* 0x0041701401007387 */ /* 0x0001e80000100a00 */
[----:B0-----:R-:W4:Y:S04]  /*4a650*/  LDL.LU R20, [R1+0xa78] ;  /* 0x000a780001147983 */ /* 0x001f280000300800 */
[----:B------:R-:W4:Y:S04]  /*4a660*/  LDL.LU R21, [R1+0xa70] ;  /* 0x000a700001157983 */ /* 0x000f280000300800 */
[----:B------:R0:W-:Y:S04]  /*4a670*/  STL.64 [R1+0x4100], R6 ;  /* 0x0041000601007387 */ /* 0x0001e80000100a00 */
[----:B0-----:R-:W3:Y:S04]  /*4a680*/  LDL.LU R7, [R1+0xa9c] ;  /* 0x000a9c0001077983 */ /* 0x001ee80000300800 */
[----:B------:R0:W-:Y:S04]  /*4a690*/  STL.64 [R1+0x40f8], R4 ;  /* 0x0040f80401007387 */ /* 0x0001e80000100a00 */
[----:B0-----:R-:W3:Y:S04]  /*4a6a0*/  LDL.LU R5, [R1+0xa80] ;  /* 0x000a800001057983 */ /* 0x001ee80000300800 */
[----:B------:R-:W3:Y:S01]  /*4a6b0*/  LDL.LU R4, [R1+0xa90] ;  /* 0x000a900001047983 */ /* 0x000ee20000300800 */
[----:B--2---:R-:W-:-:S15]  /*4a6c0*/  HMMA.16816.F32 R16, R12, R8, R16 ;  /* 0x000000080c10723c */ /* 0x004fde0000001810 */
[----:B------:R-:W-:-:S04]  /*4a6d0*/  NOP ;  /* 0x0000000000007918 */ /* 0x000fc80000000000 */
        /* <DEDUP_REMOVED lines=9> */
[----:B------:R-:W2:Y:S02]  /*4a770*/  LDL.LU.64 R16, [R1+0x41b0] ;  /* 0x0041b00001107983 */ /* 0x000ea40000300a00 */
[----:B--2---:R-:W-:-:S02]  /*4a780*/  IMAD.MOV.U32 R22, RZ, RZ, R16 ;  /* 0x000000ffff167224 */ /* 0x004fc400078e0010 */
[----:B------:R-:W-:Y:S01]  /*4a790*/  IMAD.MOV.U32 R23, RZ, RZ, R17 ;  /* 0x000000ffff177224 */ /* 0x000fe200078e0011 */
[----:B------:R-:W2:Y:S04]  /*4a7a0*/  LDL.LU R16, [R1+0x41a8] ;  /* 0x0041a80001107983 */ /* 0x000ea80000300800 */
[----:B------:R-:W2:Y:S04]  /*4a7b0*/  LDL.LU R17, [R1+0x41a4] ;  /* 0x0041a40001117983 */ /* 0x000ea80000300800 */
[----:B------:R0:W-:Y:S04]  /*4a7c0*/  STL.64 [R1+0x4188], R22 ;  /* 0x0041881601007387 */ /* 0x0001e80000100a00 */
[----:B0-----:R-:W2:Y:S04]  /*4a7d0*/  LDL.LU R22, [R1+0xa94] ;  /* 0x000a940001167983 */ /* 0x001ea80000300800 */
[----:B------:R-:W2:Y:S04]  /*4a7e0*/  LDL.LU R23, [R1+0xaa4] ;  /* 0x000aa40001177983 */ /* 0x000ea80000300800 */
[----:B------:R0:W-:Y:S04]  /*4a7f0*/  STL.64 [R1+0x40e0], R10 ;  /* 0x0040e00a01007387 */ /* 0x0001e80000100a00 */
[----:B0-----:R-:W3:Y:S04]  /*4a800*/  LDL.LU R11, [R1+0xa84] ;  /* 0x000a8400010b7983 */ /* 0x001ee80000300800 */
[----:B------:R2:W-:Y:S01]  /*4a810*/  STL.64 [R1+0x40d8], R8 ;  /* 0x0040d80801007387 */ /* 0x0005e20000100a00 */
[----:B----4-:R-:W-:-:S02]  /*4a820*/  IMAD R6, R21, 0x100, R20 ;  /* 0x0000010015067824 */ /* 0x010fc400078e0214 */
[----:B------:R-:W-:Y:S01]  /*4a830*/  IMAD.MOV.U32 R21, RZ, RZ, R0 ;  /* 0x000000ffff157224 */ /* 0x000fe200078e0000 */
[----:B------:R-:W4:Y:S04]  /*4a840*/  LDL.LU R20, [R1+0x18] ;  /* 0x0000180001147983 */ /* 0x000f280000300800 */
[----:B------:R-:W4:Y:S01]  /*4a850*/  LDL.LU R0, [R1+0x41a0] ;  /* 0x0041a00001007983 */ /* 0x000f220000300800 */
[----:B---3--:R-:W-:Y:S02]  /*4a860*/  IMAD R5, R5, 0x100, R11 ;  /* 0x0000010005057824 */ /* 0x008fe400078e020b */
[----:B--2---:R-:W-:Y:S01]  /*4a870*/  HMMA.16816.F32 R8, R12, R16, R24 ;  /* 0x000000100c08723c */ /* 0x004fe20000001818 */
[----:B------:R-:W2:Y:S04]  /*4a880*/  LDL.LU.64 R24, [R1+0x410] ;  /* 0x0004100001187983 */ /* 0x000ea80000300a00 */
[----:B------:R-:W3:-:S14]  /*4a890*/  LDL.LU.64 R26, [R1+0x418] ;  /* 0x00041800011a7983 */ /* 0x000edc0000300a00 */
[----:B------:R-:W-:Y:S04]  /*4a8a0*/  STL.64 [R1+0x370], R8 ;  /* 0x0003700801007387 */ /* 0x000fe80000100a00 */
[----:B------:R-:W-:Y:S04]  /*4a8b0*/  STL.64 [R1+0x378], R10 ;  /* 0x0003780a01007387 */ /* 0x000fe80000100a00 */
[----:B---3--:R-:W-:Y:S04]  /*4a8c0*/  STL.64 [R1+0x4150], R26 ;  /* 0x0041501a01007387 */ /* 0x008fe80000100a00 */
[----:B--2---:R0:W-:Y:S04]  /*4a8d0*/  STL.64 [R1+0x4148], R24 ;  /* 0x0041481801007387 */ /* 0x0041e80000100a00 */
[----:B0-----:R-:W2:Y:S04]  /*4a8e0*/  LDL.LU.64 R24, [R1+0x420] ;  /* 0x0004200001187983 */ /* 0x001ea80000300a00 */
[----:B------:R-:W3:Y:S04]  /*4a8f0*/  LDL.LU.64 R26, [R1+0x428] ;  /* 0x00042800011a7983 */ /* 0x000ee80000300a00 */
[----:B---3--:R-:W-:Y:S04]  /*4a900*/  STL.64 [R1+0x4168], R26 ;  /* 0x0041681a01007387 */ /* 0x008fe80000100a00 */
[----:B--2---:R0:W-:Y:S04]  /*4a910*/  STL.64 [R1+0x4160], R24 ;  /* 0x0041601801007387 */ /* 0x0041e80000100a00 */
[----:B0-----:R-:W2:Y:S04]  /*4a920*/  LDL.LU.64 R24, [R1+0x450] ;  /* 0x0004500001187983 */ /* 0x001ea80000300a00 */
[----:B------:R-:W3:Y:S04]  /*4a930*/  LDL.LU.64 R26, [R1+0x458] ;  /* 0x00045800011a7983 */ /* 0x000ee80000300a00 */
[----:B---3--:R-:W-:Y:S04]  /*4a940*/  STL.64 [R1+0x4180], R26 ;  /* 0x0041801a01007387 */ /* 0x008fe80000100a00 */
[----:B--2---:R0:W-:Y:S04]  /*4a950*/  STL.64 [R1+0x4178], R24 ;  /* 0x0041781801007387 */ /* 0x0041e80000100a00 */
[----:B0-----:R-:W2:Y:S04]  /*4a960*/  LDL.LU.64 R24, [R1+0x480] ;  /* 0x0004800001187983 */ /* 0x001ea80000300a00 */
[----:B------:R-:W3:Y:S01]  /*4a970*/  LDL.LU.64 R26, [R1+0x488] ;  /* 0x00048800011a7983 */ /* 0x000ee20000300a00 */
[----:B------:R-:W-:-:S02]  /*4a980*/  IMAD R4, R4, 0x100, R22 ;  /* 0x0000010004047824 */ /* 0x000fc400078e0216 */
[----:B------:R-:W-:Y:S01]  /*4a990*/  IMAD R22, R7, 0x100, R23 ;  /* 0x0000010007167824 */ /* 0x000fe200078e0217 */
[----:B------:R-:W-:Y:S02]  /*4a9a0*/  F2FP.F16.E4M3.UNPACK_B R12, R6 ;  /* 0x00000006ff0c723e */ /* 0x000fe400020006ff */
[----:B------:R-:W-:Y:S01]  /*4a9b0*/  F2FP.F16.E4M3.UNPACK_B R13, R5 ;  /* 0x00000005ff0d723e */ /* 0x000fe200020006ff */
[----:B---3--:R-:W-:Y:S04]  /*4a9c0*/  STL.64 [R1+0x4198], R26 ;  /* 0x0041981a01007387 */ /* 0x008fe80000100a00 */
[----:B--2---:R0:W-:Y:S04]  /*4a9d0*/  STL.64 [R1+0x4190], R24 ;  /* 0x0041901801007387 */ /* 0x0041e80000100a00 */
[----:B0-----:R-:W4:Y:S04]  /*4a9e0*/  LDL.LU.64 R24, [R1+0x490] ;  /* 0x0004900001187983 */ /* 0x001f280000300a00 */
[----:B------:R-:W4:Y:S01]  /*4a9f0*/  LDL.LU.64 R26, [R1+0x498] ;  /* 0x00049800011a7983 */ /* 0x000f220000300a00 */
[----:B------:R-:W-:-:S02]  /*4aa00*/  F2FP.F16.E4M3.UNPACK_B R14, R4 ;  /* 0x00000004ff0e723e */ /* 0x000fc400020006ff */
[----:B------:R-:W-:Y:S01]  /*4aa10*/  F2FP.F16.E4M3.UNPACK_B R15, R22 ;  /* 0x00000016ff0f723e */ /* 0x000fe200020006ff */
[----:B------:R-:W2:Y:S04]  /*4aa20*/  LDL.LU.64 R8, [R1+0x3c0] ;  /* 0x0003c00001087983 */ /* 0x000ea80000300a00 */
[----:B------:R-:W2:Y:S04]  /*4aa30*/  LDL.LU.64 R10, [R1+0x3c8] ;  /* 0x0003c800010a7983 */ /* 0x000ea80000300a00 */
[----:B------:R-:W-:Y:S04]  /*4aa40*/  STL.64 [R1+0x4120], R18 ;  /* 0x0041201201007387 */ /* 0x000fe80000100a00 */
[----:B------:R0:W-:Y:S04]  /*4aa50*/  STL.64 [R1+0x4118], R16 ;  /* 0x0041181001007387 */ /* 0x0001e80000100a00 */
[----:B0-----:R-:W3:Y:S04]  /*4aa60*/  LDL.LU.64 R16, [R1+0x3d0] ;  /* 0x0003d00001107983 */ /* 0x001ee80000300a00 */
[----:B------:R-:W3:Y:S04]  /*4aa70*/  LDL.LU.64 R18, [R1+0x3d8] ;  /* 0x0003d80001127983 */ /* 0x000ee80000300a00 */
[----:B------:R-:W2:Y:S04]  /*4aa80*/  LDL.LU.64 R4, [R1+0x3b0] ;  /* 0x0003b00001047983 */ /* 0x000ea80000300a00 */
[----:B------:R-:W2:Y:S01]  /*4aa90*/  LDL.LU.64 R6, [R1+0x3b8] ;  /* 0x0003b80001067983 */ /* 0x000ea20000300a00 */
[----:B----4-:R-:W-:Y:S03]  /*4aaa0*/  HMMA.16816.F32 R20, R12, R20, R24 ;  /* 0x000000140c14723c */ /* 0x010fe60000001818 */
[----:B------:R-:W4:Y:S04]  /*4aab0*/  LDL.LU.64 R26, [R1+0x4198] ;  /* 0x00419800011a7983 */ /* 0x000f280000300a00 */
[----:B------:R-:W4:-:S12]  /*4aac0*/  LDL.LU.64 R24, [R1+0x4190] ;  /* 0x0041900001187983 */ /* 0x000f180000300a00 */
[----:B------:R-:W-:Y:S04]  /*4aad0*/  STL.64 [R1+0x470], R20 ;  /* 0x0004701401007387 */ /* 0x000fe80000100a00 */
[----:B------:R0:W-:Y:S04]  /*4aae0*/  STL.64 [R1+0x478], R22 ;  /* 0x0004781601007387 */ /* 0x0001e80000100a00 */
[----:B0-----:R-:W4:Y:S02]  /*4aaf0*/  LDL.LU.64 R22, [R1+0x4188] ;  /* 0x0041880001167983 */ /* 0x001f240000300a00 */
[----:B----4-:R-:W-:Y:S02]  /*4ab00*/  HMMA.16816.F32 R20, R12, R22, R24 ;  /* 0x000000160c14723c */ /* 0x010fe40000001818 */
[----:B------:R-:W4:Y:S04]  /*4ab10*/  LDL.LU.64 R26, [R1+0x4180] ;  /* 0x00418000011a7983 */ /* 0x000f280000300a00 */
[----:B------:R-:W4:-:S13]  /*4ab20*/  LDL.LU.64 R24, [R1+0x4178] ;  /* 0x0041780001187983 */ /* 0x000f1a0000300a00 */
[----:B------:R0:W-:Y:S04]  /*4ab30*/  STL.64 [R1+0x460], R20 ;  /* 0x0004601401007387 */ /* 0x0001e80000100a00 */
[----:B------:R4:W-:Y:S04]  /*4ab40*/  STL.64 [R1+0x468], R22 ;  /* 0x0004681601007387 */ /* 0x0009e80000100a00 */
[----:B0-----:R-:W4:Y:S02]  /*4ab50*/  LDL.LU.64 R20, [R1+0x4170] ;  /* 0x0041700001147983 */ /* 0x001f240000300a00 */
[----:B----4-:R-:W-:Y:S02]  /*4ab60*/  HMMA.16816.F32 R20, R12, R20, R24 ;  /* 0x000000140c14723c */ /* 0x010fe40000001818 */
[----:B------:R-:W4:Y:S04]  /*4ab70*/  LDL.LU.64 R26, [R1+0x4168] ;  /* 0x00416800011a7983 */ /* 0x000f280000300a00 */
[----:B------:R-:W4:-:S13]  /*4ab80*/  LDL.LU.64 R24, [R1+0x4160] ;  /* 0x0041600001187983 */ /* 0x000f1a0000300a00 */
[----:B------:R-:W-:Y:S04]  /*4ab90*/  STL.64 [R1+0x450], R20 ;  /* 0x0004501401007387 */ /* 0x000fe80000100a00 */
[----:B------:R0:W-:Y:S04]  /*4aba0*/  STL.64 [R1+0x458], R22 ;  /* 0x0004581601007387 */ /* 0x0001e80000100a00 */
[----:B0-----:R-:W4:Y:S02]  /*4abb0*/  LDL.LU.64 R22, [R1+0x4158] ;  /* 0x0041580001167983 */ /* 0x001f240000300a00 */
[----:B----4-:R-:W-:Y:S02]  /*4abc0*/  HMMA.16816.F32 R20, R12, R22, R24 ;  /* 0x000000160c14723c */ /* 0x010fe40000001818 */
[----:B------:R-:W4:Y:S04]  /*4abd0*/  LDL.LU.64 R26, [R1+0x4150] ;  /* 0x00415000011a7983 */ /* 0x000f280000300a00 */
[----:B------:R-:W4:-:S13]  /*4abe0*/  LDL.LU.64 R24, [R1+0x4148] ;  /* 0x0041480001187983 */ /* 0x000f1a0000300a00 */
[----:B------:R-:W-:Y:S04]  /*4abf0*/  STL.64 [R1+0x440], R20 ;  /* 0x0004401401007387 */ /* 0x000fe80000100a00 */
[----:B------:R0:W-:Y:S04]  /*4ac00*/  STL.64 [R1+0x448], R22 ;  /* 0x0004481601007387 */ /* 0x0001e80000100a00 */
[----:B0-----:R-:W2:Y:S04]  /*4ac10*/  LDL.LU.64 R22, [R1+0x4140] ;  /* 0x0041400001167983 */ /* 0x001ea80000300a00 */
[----:B------:R-:W2:Y:S01]  /*4ac20*/  LDL.LU.64 R20, [R1+0x4138] ;  /* 0x0041380001147983 */ /* 0x000ea20000300a00 */
[----:B----4-:R-:W-:-:S15]  /*4ac30*/  HMMA.16816.F32 R24, R12, R28, R24 ;  /* 0x0000001c0c18723c */ /* 0x010fde0000001818 */
[----:B------:R-:W-:-:S04]  /*4ac40*/  NOP ;  /* 0x0000000000007918 */ /* 0x000fc80000000000 */
[----:B------:R-:W-:Y:S04]  /*4ac50*/  STL.64 [R1+0x430], R24 ;  /* 0x0004301801007387 */ /* 0x000fe80000100a00 */
[----:B------:R0:W-:Y:S04]  /*4ac60*/  STL.64 [R1+0x438], R26 ;  /* 0x0004381a01007387 */ /* 0x0001e80000100a00 */
[----:B0-----:R-:W3:Y:S04]  /*4ac70*/  LDL.LU.64 R26, [R1+0x4130] ;  /* 0x00413000011a7983 */ /* 0x001ee80000300a00 */
[----:B------:R-:W2:Y:S04]  /*4ac80*/  LDL.LU.64 R24, [R1+0x4128] ;  /* 0x0041280001187983 */ /* 0x000ea80000300a00 */
[----:B------:R-:W4:Y:S04]  /*4ac90*/  LDL.LU R28, [R1+0x624] ;  /* 0x00062400011c7983 */ /* 0x000f280000300800 */
[----:B------:R-:W4:Y:S01]  /*4aca0*/  LDL.LU R29, [R1+0x640] ;  /* 0x00064000011d7983 */ /* 0x000f220000300800 */
[C---:B---3--:R-:W-:Y:S08]  /*4acb0*/  HMMA.16816.F32 R16, R12.reuse, R26, R16 ;  /* 0x0000001a0c10723c */ /* 0x048ff00000001810 */
[C---:B--2---:R-:W-:Y:S01]  /*4acc0*/  HMMA.16816.F32 R8, R12.reuse, R24, R8 ;  /* 0x000000180c08723c */ /* 0x044fe20000001808 */
[----:B------:R-:W2:Y:S10]  /*4acd0*/  LDL.LU R24, [R1+0x20] ;  /* 0x0000200001187983 */ /* 0x000eb40000300800 */
[----:B------:R0:W-:Y:S04]  /*4ace0*/  STL.64 [R1+0x420], R16 ;  /* 0x0004201001007387 */ /* 0x0001e80000100a00 */
[----:B------:R1:W-:Y:S04]  /*4acf0*/  STL.64 [R1+0x428], R18 ;  /* 0x0004281201007387 */ /* 0x0003e80000100a00 */
[----:B------:R-:W-:Y:S04]  /*4ad00*/  STL.64 [R1+0x410], R8 ;  /* 0x0004100801007387 */ /* 0x000fe80000100a00 */
[----:B------:R-:W-:Y:S04]  /*4ad10*/  STL.64 [R1+0x418], R10 ;  /* 0x0004180a01007387 */ /* 0x000fe80000100a00 */
[----:B------:R-:W2:Y:S04]  /*4ad20*/  LDL.LU R25, [R1+0x24] ;  /* 0x0000240001197983 */ /* 0x000ea80000300800 */
[----:B------:R-:W3:Y:S01]  /*4ad30*/  LDL.LU R26, [R1+0x28] ;  /* 0x00002800011a7983 */ /* 0x000ee20000300800 */
[----:B------:R-:W-:Y:S01]  /*4ad40*/  HMMA.16816.F32 R4, R12, R22, R4 ;  /* 0x000000160c04723c */ /* 0x000fe20000001804 */
[----:B------:R-:W-:-:S05]  /*4ad50*/  IMAD.MOV.U32 R27, RZ, RZ, R0 ;  /* 0x000000ffff1b7224 */ /* 0x000fca00078e0000 */
[----:B---3--:R-:W-:Y:S04]  /*4ad60*/  STL.64 [R1+0x40c0], R26 ;  /* 0x0040c01a01007387 */ /* 0x008fe80000100a00 */
[----:B--2---:R-:W-:Y:S04]  /*4ad70*/  STL.64 [R1+0x40b8], R24 ;  /* 0x0040b81801007387 */ /* 0x004fe80000100a00 */
[----:B0-----:R-:W2:Y:S04]  /*4ad80*/  LDL.LU.64 R16, [R1+0x3a0] ;  /* 0x0003a00001107983 */ /* 0x001ea80000300a00 */
[----:B-1----:R-:W2:Y:S04]  /*4ad90*/  LDL.LU.64 R18, [R1+0x3a8] ;  /* 0x0003a80001127983 */ /* 0x002ea80000300a00 */
[----:B------:R0:W-:Y:S04]  /*4ada0*/  STL.64 [R1+0x400], R4 ;  /* 0x0004000401007387 */ /* 0x0001e80000100a00 */
[----:B------:R1:W-:Y:S04]  /*4adb0*/  STL.64 [R1+0x408], R6 ;  /* 0x0004080601007387 */ /* 0x0003e80000100a00 */
[----:B0-----:R-:W3:Y:S04]  /*4adc0*/  LDL.LU.64 R4, [R1+0x360] ;  /* 0x0003600001047983 */ /* 0x001ee80000300a00 */
[----:B-1----:R-:W2:Y:S04]  /*4add0*/  LDL.LU.64 R6, [R1+0x368] ;  /* 0x0003680001067983 */ /* 0x002ea80000300a00 */
[----:B--2---:R-:W-:Y:S04]  /*4ade0*/  STL.64 [R1+0x4110], R6 ;  /* 0x0041100601007387 */ /* 0x004fe80000100a00 */
[----:B---3--:R0:W-:Y:S04]  /*4adf0*/  STL.64 [R1+0x4108], R4 ;  /* 0x0041080401007387 */ /* 0x0081e80000100a00 */
[----:B0-----:R-:W2:Y:S04]  /*4ae00*/  LDL.LU.64 R4, [R1+0x390] ;  /* 0x0003900001047983 */ /* 0x001ea80000300a00 */
[----:B------:R-:W2:Y:S04]  /*4ae10*/  LDL.LU.64 R6, [R1+0x398] ;  /* 0x0003980001067983 */ /* 0x000ea80000300a00 */
[----:B------:R-:W3:Y:S04]  /*4ae20*/  LDL.LU.64 R8, [R1+0x2c0] ;  /* 0x0002c00001087983 */ /* 0x000ee80000300a00 */
[----:B------:R-:W2:Y:S01]  /*4ae30*/  LDL.LU.64 R10, [R1+0x2c8] ;  /* 0x0002c800010a7983 */ /* 0x000ea20000300a00 */
[C---:B------:R-:W-:Y:S03]  /*4ae40*/  HMMA.16816.F32 R16, R12.reuse, R20, R16 ;  /* 0x000000140c10723c */ /* 0x040fe60000001810 */
[----:B--2---:R-:W-:Y:S04]  /*4ae50*/  STL.64 [R1+0x40f0], R10 ;  /* 0x0040f00a01007387 */ /* 0x004fe80000100a00 */
[----:B---3--:R0:W-:Y:S04]  /*4ae60*/  STL.64 [R1+0x40e8], R8 ;  /* 0x0040e80801007387 */ /* 0x0081e80000100a00 */
[----:B0-----:R-:W2:Y:S04]  /*4ae70*/  LDL.LU.64 R8, [R1+0x310] ;  /* 0x0003100001087983 */ /* 0x001ea80000300a00 */
[----:B------:R-:W2:Y:S04]  /*4ae80*/  LDL.LU.64 R10, [R1+0x318] ;  /* 0x00031800010a7983 */ /* 0x000ea80000300a00 */
[----:B------:R-:W3:Y:S04]  /*4ae90*/  LDL.LU.64 R24, [R1+0x260] ;  /* 0x0002600001187983 */ /* 0x000ee80000300a00 */
[----:B------:R-:W2:Y:S04]  /*4aea0*/  LDL.LU.64 R26, [R1+0x268] ;  /* 0x00026800011a7983 */ /* 0x000ea80000300a00 */
[----:B--2---:R-:W-:Y:S04]  /*4aeb0*/  STL.64 [R1+0x40d0], R26 ;  /* 0x0040d01a01007387 */ /* 0x004fe80000100a00 */
[----:B---3--:R0:W-:Y:S04]  /*4aec0*/  STL.64 [R1+0x40c8], R24 ;  /* 0x0040c81801007387 */ /* 0x0081e80000100a00 */
[----:B0-----:R-:W2:Y:S04]  /*4aed0*/  LDL.LU.64 R24, [R1+0x290] ;  /* 0x0002900001187983 */ /* 0x001ea80000300a00 */
[----:B------:R-:W2:Y:S04]  /*4aee0*/  LDL.LU.64 R26, [R1+0x298] ;  /* 0x00029800011a7983 */ /* 0x000ea80000300a00 */
[----:B------:R-:W3:Y:S04]  /*4aef0*/  LDL.LU R22, [R1+0xbec] ;  /* 0x000bec0001167983 */ /* 0x000ee80000300800 */
[----:B------:R-:W2:Y:S04]  /*4af00*/  LDL.LU R23, [R1+0x620] ;  /* 0x0006200001177983 */ /* 0x000ea80000300800 */
[----:B------:R-:W-:Y:S04]  /*4af10*/  STL.64 [R1+0x3f0], R16 ;  /* 0x0003f01001007387 */ /* 0x000fe80000100a00 */
[----:B------:R0:W-:Y:S04]  /*4af20*/  STL.64 [R1+0x3f8], R18 ;  /* 0x0003f81201007387 */ /* 0x0001e80000100a00 */
[----:B0-----:R-:W2:Y:S04]  /*4af30*/  LDL.LU.64 R18, [R1+0x4120] ;  /* 0x0041200001127983 */ /* 0x001ea80000300a00 */
[----:B------:R-:W3:Y:S04]  /*4af40*/  LDL.LU.64 R16, [R1+0x4118] ;  /* 0x0041180001107983 */ /* 0x000ee80000300a00 */
[----:B------:R-:W3:Y:S04]  /*4af50*/  LDL.LU R20, [R1+0xbe0] ;  /* 0x000be00001147983 */ /* 0x000ee80000300800 */
[----:B------:R-:W3:Y:S01]  /*4af60*/  LDL.LU R21, [R1+0xbf4] ;  /* 0x000bf40001157983 */ /* 0x000ee20000300800 */
[----:B--2---:R-:W-:-:S15]  /*4af70*/  HMMA.16816.F32 R4, R12, R18, R4 ;  /* 0x000000120c04723c */ /* 0x004fde0000001804 */
[----:B------:R-:W-:-:S04]  /*4af80*/  NOP ;  /* 0x0000000000007918 */ /* 0x000fc80000000000 */
[----:B------:R-:W-:Y:S04]  /*4af90*/  STL.64 [R1+0x3e0], R4 ;  /* 0x0003e00401007387 */ /* 0x000fe80000100a00 */
[----:B------:R0:W-:Y:S04]  /*4afa0*/  STL.64 [R1+0x3e8], R6 ;  /* 0x0003e80601007387 */ /* 0x0001e80000100a00 */
[----:B0-----:R-:W2:Y:S04]  /*4afb0*/  LDL.LU.64 R6, [R1+0x4110] ;  /* 0x0041100001067983 */ /* 0x001ea80000300a00 */
[----:B------:R-:W2:Y:S04]  /*4afc0*/  LDL.LU.64 R4, [R1+0x4108] ;  /* 0x0041080001047983 */ /* 0x000ea80000300a00 */
        /* <DEDUP_REMOVED lines=26> */
[----:B------:R0:W-:Y:S01]  /*4b170*/  STL [R1+0x3a8], R26 ;  /* 0x0003a81a01007387 */ /* 0x0001e20000100800 */
[----:B------:R-:W-:-:S03]  /*4b180*/  IMAD.MOV.U32 R0, RZ, RZ, R27 ;  /* 0x000000ffff007224 */ /* 0x000fc600078e001b */
[----:B0-----:R-:W2:Y:S04]  /*4b190*/  LDL.LU.64 R26, [R1+0x40d0] ;  /* 0x0040d000011a7983 */ /* 0x001ea80000300a00 */
[----:B------:R-:W2:Y:S04]  /*4b1a0*/  LDL.LU.64 R24, [R1+0x40c8] ;  /* 0x0040c80001187983 */ /* 0x000ea80000300a00 */
[----:B------:R-:W-:Y:S01]  /*4b1b0*/  STL [R1+0x3d88], R0 ;  /* 0x003d880001007387 */ /* 0x000fe20000100800 */
[----:B--2---:R-:W-:Y:S03]  /*4b1c0*/  HMMA.16816.F32 R8, R12, R10, R24 ;  /* 0x0000000a0c08723c */ /* 0x004fe60000001818 */
[----:B------:R-:W2:Y:S04]  /*4b1d0*/  LDL.LU.64 R26, [R1+0x40c0] ;  /* 0x0040c000011a7983 */ /* 0x000ea80000300a00 */
[----:B------:R-:W2:-:S12]  /*4b1e0*/  LDL.LU.64 R24, [R1+0x40b8] ;  /* 0x0040b80001187983 */ /* 0x000e980000300a00 */
[----:B------:R0:W-:Y:S04]  /*4b1f0*/  STL.64 [R1+0x390], R8 ;  /* 0x0003900801007387 */ /* 0x0001e80000100a00 */
[----:B------:R1:W-:Y:S04]  /*4b200*/  STL.64 [R1+0x398], R10 ;  /* 0x0003980a01007387 */ /* 0x0003e80000100a00 */
[----:B0-----:R-:W2:Y:S04]  /*4b210*/  LDL.LU.64 R8, [R1+0x230] ;  /* 0x0002300001087983 */ /* 0x001ea80000300a00 */
[----:B-1----:R-:W2:Y:S01]  /*4b220*/  LDL.LU.64 R10, [R1+0x238] ;  /* 0x00023800010a7983 */ /* 0x002ea20000300a00 */
[----:B---3--:R-:W-:-:S02]  /*4b230*/  IMAD R2, R2, 0x100, R5 ;  /* 0x0000010002027824 */ /* 0x008fc400078e0205 */
[----:B------:R-:W-:Y:S02]  /*4b240*/  IMAD R3, R18, 0x100, R3 ;  /* 0x0000010012037824 */ /* 0x000fe400078e0203 */
[----:B------:R-:W-:Y:S02]  /*4b250*/  IMAD R4, R20, 0x100, R19 ;  /* 0x0000010014047824 */ /* 0x000fe400078e0213 */
[----:B------:R-:W-:Y:S01]  /*4b260*/  IMAD R5, R22, 0x100, R21 ;  /* 0x0000010016057824 */ /* 0x000fe200078e0215 */
[----:B------:R-:W-:Y:S02]  /*4b270*/  F2FP.F16.E4M3.UNPACK_B R6, R23.H1 ;  /* 0x00000017ff06723e */ /* 0x000fe400030006ff */
[----:B----4-:R-:W-:Y:S01]  /*4b280*/  F2FP.F16.E4M3.UNPACK_B R7, R28.H1 ;  /* 0x0000001cff07723e */ /* 0x010fe200030006ff */
[----:B--2---:R-:W-:Y:S01]  /*4b290*/  HMMA.16816.F32 R8, R12, R16, R8 ;  /* 0x000000100c08723c */ /* 0x004fe20000001808 */
[----:B------:R-:W-:Y:S02]  /*4b2a0*/  F2FP.F16.E4M3.UNPACK_B R12, R2 ;  /* 0x00000002ff0c723e */ /* 0x000fe400020006ff */
[----:B------:R-:W-:-:S02]  /*4b2b0*/  F2FP.F16.E4M3.UNPACK_B R13, R3 ;  /* 0x00000003ff0d723e */ /* 0x000fc400020006ff */
[----:B------:R-:W-:Y:S02]  /*4b2c0*/  F2FP.F16.E4M3.UNPACK_B R14, R4 ;  /* 0x00000004ff0e723e */ /* 0x000fe400020006ff */
[----:B------:R-:W-:-:S12]  /*4b2d0*/  F2FP.F16.E4M3.UNPACK_B R15, R5 ;  /* 0x00000005ff0f723e */ /* 0x000fd800020006ff */
[----:B------:R-:W-:Y:S04]  /*4b2e0*/  STL.64 [R1+0x360], R8 ;  /* 0x0003600801007387 */ /* 0x000fe80000100a00 */
[----:B------:R-:W-:Y:S04]  /*4b2f0*/  STL.64 [R1+0x368], R10 ;  /* 0x0003680a01007387 */ /* 0x000fe80000100a00 */
[----:B------:R0:W-:Y:S02]  /*4b300*/  STL.64 [R1+0x18], R6 ;  /* 0x0000180601007387 */ /* 0x0001e40000100a00 */
[----:B0-----:R-:W-:Y:S01]  /*4b310*/  HMMA.16816.F32 R4, R12, R6, R24 ;  /* 0x000000060c04723c */ /* 0x001fe20000001818 */
[----:B------:R-:W-:-:S15]  /*4b320*/  F2FP.F16.E4M3.UNPACK_B R2, R29.H1 ;  /* 0x0000001dff02723e */ /* 0x000fde00030006ff */
[----:B------:R-:W-:-:S03]  /*4b330*/  NOP ;  /* 0x0000000000007918 */ /* 0x000fc60000000000 */
[----:B------:R0:W-:Y:S04]  /*4b340*/  STL.64 [R1+0x490], R4 ;  /* 0x0004900401007387 */ /* 0x0001e80000100a00 */
[----:B------:R1:W-:Y:S01]  /*4b350*/  STL [R1+0x498], R6 ;  /* 0x0004980601007387 */ /* 0x0003e20000100800 */
[----:B------:R-:W-:-:S03]  /*4b360*/  IMAD.MOV.U32 R0, RZ, RZ, R7 ;  /* 0x000000ffff007224 */ /* 0x000fc600078e0007 */
[----:B0-----:R-:W2:Y:S04]  /*4b370*/  LDL.LU R4, [R1+0x70] ;  /* 0x0000700001047983 */ /* 0x001ea80000300800 */
[----:B------:R-:W-:Y:S04]  /*4b380*/  STL [R1+0x10], R2 ;  /* 0x0000100201007387 */ /* 0x000fe80000100800 */
[----:B------:R-:W2:Y:S04]  /*4b390*/  LDL.LU R5, [R1+0x74] ;  /* 0x0000740001057983 */ /* 0x000ea80000300800 */
[----:B-1----:R-:W3:Y:S04]  /*4b3a0*/  LDL.LU R6, [R1+0x78] ;  /* 0x0000780001067983 */ /* 0x002ee80000300800 */
[----:B------:R-:W3:Y:S04]  /*4b3b0*/  LDL.LU R7, [R1+0x7c] ;  /* 0x00007c0001077983 */ /* 0x000ee80000300800 */
[----:B------:R-:W4:Y:S04]  /*4b3c0*/  LDL.LU R23, [R1+0x644] ;  /* 0x0006440001177983 */ /* 0x000f280000300800 */
[----:B------:R-:W2:Y:S04]  /*4b3d0*/  LDL.LU R9, [R1+0x660] ;  /* 0x0006600001097983 */ /* 0x000ea80000300800 */
[----:B------:R-:W2:Y:S04]  /*4b3e0*/  LDL.LU R20, [R1+0x664] ;  /* 0x0006640001147983 */ /* 0x000ea80000300800 */
[----:B------:R-:W2:Y:S04]  /*4b3f0*/  LDL.LU R21, [R1+0x690] ;  /* 0x0006900001157983 */ /* 0x000ea80000300800 */
[----:B------:R-:W2:Y:S04]  /*4b400*/  LDL.LU R16, [R1+0x40] ;  /* 0x0000400001107983 */ /* 0x000ea80000300800 */
[----:B------:R-:W2:Y:S04]  /*4b410*/  LDL.LU R17, [R1+0x44] ;  /* 0x0000440001117983 */ /* 0x000ea80000300800 */
[----:B------:R-:W2:Y:S04]  /*4b420*/  LDL.LU R18, [R1+0x48] ;  /* 0x0000480001127983 */ /* 0x000ea80000300800 */
[----:B------:R-:W2:Y:S04]  /*4b430*/  LDL.LU R19, [R1+0x4c] ;  /* 0x00004c0001137983 */ /* 0x000ea80000300800 */
[----:B--2---:R-:W-:Y:S04]  /*4b440*/  STL.64 [R1+0x40b0], R18 ;  /* 0x0040b01201007387 */ /* 0x004fe80000100a00 */
[----:B------:R0:W-:Y:S04]  /*4b450*/  STL.64 [R1+0x40a8], R16 ;  /* 0x0040a81001007387 */ /* 0x0001e80000100a00 */
[----:B0-----:R-:W2:Y:S04]  /*4b460*/  LDL.LU R16, [R1+0x30] ;  /* 0x0000300001107983 */ /* 0x001ea80000300800 */
[----:B------:R-:W2:Y:S04]  /*4b470*/  LDL.LU R17, [R1+0x34] ;  /* 0x0000340001117983 */ /* 0x000ea80000300800 */
[----:B------:R-:W2:Y:S04]  /*4b480*/  LDL.LU R18, [R1+0x38] ;  /* 0x0000380001127983 */ /* 0x000ea80000300800 */
[----:B------:R-:W2:Y:S04]  /*4b490*/  LDL.LU R19, [R1+0x3c] ;  /* 0x00003c0001137983 */ /* 0x000ea80000300800 */
[----:B------:R-:W2:Y:S04]  /*4b4a0*/  LDL.LU R22, [R1+0x694] ;  /* 0x0006940001167983 */ /* 0x000ea80000300800 */
[----:B------:R-:W2:Y:S04]  /*4b4b0*/  LDL.LU R28, [R1+0x680] ;  /* 0x00068000011c7983 */ /* 0x000ea80000300800 */
[----:B------:R-:W2:Y:S04]  /*4b4c0*/  LDL.LU R29, [R1+0x684] ;  /* 0x00068400011d7983 */ /* 0x000ea80000300800 */
[----:B------:R-:W2:Y:S04]  /*4b4d0*/  LDL.LU R26, [R1+0x630] ;  /* 0x00063000011a7983 */ /* 0x000ea80000300800 */
[----:B---3--:R-:W-:Y:S04]  /*4b4e0*/  STL.64 [R1+0x4090], R6 ;  /* 0x0040900601007387 */ /* 0x008fe80000100a00 */
[----:B------:R0:W-:Y:S04]  /*4b4f0*/  STL.64 [R1+0x4088], R4 ;  /* 0x0040880401007387 */ /* 0x0001e80000100a00 */
[----:B0-----:R-:W3:Y:S04]  /*4b500*/  LDL.LU R4, [R1+0x60] ;  /* 0x0000600001047983 */ /* 0x001ee80000300800 */
[----:B------:R-:W3:Y:S04]  /*4b510*/  LDL.LU R5, [R1+0x64] ;  /* 0x0000640001057983 */ /* 0x000ee80000300800 */
[----:B------:R-:W3:Y:S04]  /*4b520*/  LDL.LU R6, [R1+0x68] ;  /* 0x0000680001067983 */ /* 0x000ee80000300800 */
[----:B------:R-:W3:Y:S01]  /*4b530*/  LDL.LU R7, [R1+0x6c] ;  /* 0x00006c0001077983 */ /* 0x000ee20000300800 */
[----:B----4-:R-:W-:-:S07]  /*4b540*/  F2FP.F16.E4M3.UNPACK_B R3, R23.H1 ;  /* 0x00000017ff03723e */ /* 0x010fce00030006ff */
[----:B--2---:R-:W-:Y:S01]  /*4b550*/  HMMA.16816.F32 R16, R12, R2, R16 ;  /* 0x000000020c10723c */ /* 0x004fe20000001810 */
[----:B---3--:R-:W-:Y:S04]  /*4b560*/  STL.64 [R1+0x40a0], R6 ;  /* 0x0040a00601007387 */ /* 0x008fe80000100a00 */
[----:B------:R0:W-:Y:S04]  /*4b570*/  STL.64 [R1+0x4098], R4 ;  /* 0x0040980401007387 */ /* 0x0001e80000100a00 */
[----:B0-----:R-:W2:Y:S04]  /*4b580*/  LDL.LU R4, [R1+0x50] ;  /* 0x0000500001047983 */ /* 0x001ea80000300800 */
[----:B------:R-:W2:Y:S04]  /*4b590*/  LDL.LU R5, [R1+0x54] ;  /* 0x0000540001057983 */ /* 0x000ea80000300800 */
[----:B------:R-:W2:Y:S04]  /*4b5a0*/  LDL.LU R6, [R1+0x58] ;  /* 0x0000580001067983 */ /* 0x000ea80000300800 */
[----:B------:R-:W2:Y:S04]  /*4b5b0*/  LDL.LU R7, [R1+0x5c] ;  /* 0x00005c0001077983 */ /* 0x000ea80000300800 */
[----:B------:R-:W3:Y:S04]  /*4b5c0*/  LDL.LU R27, [R1+0x634] ;  /* 0x00063400011b7983 */ /* 0x000ee80000300800 */
[----:B------:R-:W4:Y:S04]  /*4b5d0*/  LDL.LU R24, [R1+0x650] ;  /* 0x0006500001187983 */ /* 0x000f280000300800 */
[----:B------:R-:W3:Y:S04]  /*4b5e0*/  LDL.LU R25, [R1+0x654] ;  /* 0x0006540001197983 */ /* 0x000ee80000300800 */
[----:B------:R-:W-:Y:S04]  /*4b5f0*/  STL [R1+0x3df8], R0 ;  /* 0x003df80001007387 */ /* 0x000fe80000100800 */
[----:B------:R-:W3:Y:S04]  /*4b600*/  LDL.LU R23, [R1+0x670] ;  /* 0x0006700001177983 */ /* 0x000ee80000300800 */
[----:B------:R-:W-:Y:S04]  /*4b610*/  STL [R1+0x14], R3 ;  /* 0x0000140301007387 */ /* 0x000fe80000100800 */
[----:B------:R-:W-:Y:S04]  /*4b620*/  STL.64 [R1+0x4b0], R16 ;  /* 0x0004b01001007387 */ /* 0x000fe80000100a00 */
[----:B------:R0:W-:Y:S04]  /*4b630*/  STL.64 [R1+0x4b8], R18 ;  /* 0x0004b81201007387 */ /* 0x0001e80000100a00 */
[----:B0-----:R-:W3:Y:S04]  /*4b640*/  LDL.LU.64 R18, [R1+0x40b0] ;  /* 0x0040b00001127983 */ /* 0x001ee80000300a00 */
[----:B------:R-:W3:Y:S01]  /*4b650*/  LDL.LU.64 R16, [R1+0x40a8] ;  /* 0x0040a80001107983 */ /* 0x000ee20000300a00 */
[----:B------:R-:W-:-:S02]  /*4b660*/  F2FP.F16.E4M3.UNPACK_B R8, R9.H1 ;  /* 0x00000009ff08723e */ /* 0x000fc400030006ff */
[----:B------:R-:W-:Y:S01]  /*4b670*/  F2FP.F16.E4M3.UNPACK_B R9, R20.H1 ;  /* 0x00000014ff09723e */ /* 0x000fe200030006ff */
[----:B------:R-:W-:Y:S02]  /*4b680*/  IMAD.MOV.U32 R10, RZ, RZ, R2 ;  /* 0x000000ffff0a7224 */ /* 0x000fe400078e0002 */
[----:B------:R-:W-:Y:S01]  /*4b690*/  IMAD.MOV.U32 R0, RZ, RZ, R3 ;  /* 0x000000ffff007224 */ /* 0x000fe200078e0003 */
[----:B------:R-:W-:Y:S02]  /*4b6a0*/  F2FP.F16.E4M3.UNPACK_B R2, R21.H1 ;  /* 0x00000015ff02723e */ /* 0x000fe400030006ff */
[----:B------:R-:W-:Y:S01]  /*4b6b0*/  F2FP.F16.E4M3.UNPACK_B R3, R22.H1 ;  /* 0x00000016ff03723e */ /* 0x000fe200030006ff */
[----:B------:R-:W-:Y:S04]  /*4b6c0*/  STL [R1+0x8], R8 ;  /* 0x0000080801007387 */ /* 0x000fe80000100800 */
[----:B------:R-:W-:Y:S04]  /*4b6d0*/  STL [R1+0x4038], R10 ;  /* 0x0040380a01007387 */ /* 0x000fe80000100800 */
[----:B------:R-:W-:Y:S01]  /*4b6e0*/  STL [R1+0xc], R9 ;  /* 0x00000c0901007387 */ /* 0x000fe20000100800 */
[C---:B--2---:R-:W-:Y:S08]  /*4b6f0*/  HMMA.16816.F32 R4, R12.reuse, R2, R4 ;  /* 0x000000020c04723c */ /* 0x044ff00000001804 */
[----:B---3--:R-:W-:-:S15]  /*4b700*/  HMMA.16816.F32 R16, R12, R8, R16 ;  /* 0x000000080c10723c */ /* 0x008fde0000001810 */
[----:B------:R-:W-:-:S04]  /*4b710*/  NOP ;  /* 0x0000000000007918 */ /* 0x000fc80000000000 */
[----:B------:R-:W-:Y:S04]  /*4b720*/  STL.64 [R1+0x4d0], R16 ;  /* 0x0004d01001007387 */ /* 0x000fe80000100a00 */
[----:B------:R-:W-:Y:S04]  /*4b730*/  STL.64 [R1+0x4d8], R18 ;  /* 0x0004d81201007387 */ /* 0x000fe80000100a00 */
[----:B------:R-:W-:Y:S04]  /*4b740*/  STL [R1], R2 ;  /* 0x0000000201007387 */ /* 0x000fe80000100800 */
[----:B------:R-:W-:Y:S04]  /*4b750*/  STL [R1+0x4], R3 ;  /* 0x0000040301007387 */ /* 0x000fe80000100800 */
[----:B------:R-:W-:Y:S04]  /*4b760*/  STL.64 [R1+0x4e0], R4 ;  /* 0x0004e00401007387 */ /* 0x000fe80000100a00 */
[----:B------:R0:W-:Y:S04]  /*4b770*/  STL.64 [R1+0x4e8], R6 ;  /* 0x0004e80601007387 */ /* 0x0001e80000100a00 */
[----:B0-----:R-:W2:Y:S04]  /*4b780*/  LDL.LU.64 R6, [R1+0x40a0] ;  /* 0x0040a00001067983 */ /* 0x001ea80000300a00 */
[----:B------:R-:W2:Y:S01]  /*4b790*/  LDL.LU.64 R4, [R1+0x4098] ;  /* 0x0040980001047983 */ /* 0x000ea20000300a00 */
[----:B------:R-:W-:-:S02]  /*4b7a0*/  F2FP.F16.E4M3.UNPACK_B R28, R28.H1 ;  /* 0x0000001cff1c723e */ /* 0x000fc400030006ff */
[----:B------:R-:W-:Y:S01]  /*4b7b0*/  F2FP.F16.E4M3.UNPACK_B R29, R29.H1 ;  /* 0x0000001dff1d723e */ /* 0x000fe200030006ff */
[----:B------:R-:W-:Y:S02]  /*4b7c0*/  IMAD.MOV.U32 R16, RZ, RZ, R8 ;  /* 0x000000ffff107224 */ /* 0x000fe400078e0008 */
[----:B------:R-:W-:-:S05]  /*4b7d0*/  IMAD.MOV.U32 R17, RZ, RZ, R3 ;  /* 0x000000ffff117224 */ /* 0x000fca00078e0003 */
[----:B------:R0:W-:Y:S04]  /*4b7e0*/  STL.64 [R1+0x4080], R16 ;  /* 0x0040801001007387 */ /* 0x0001e80000100a00 */
[----:B0-----:R-:W3:Y:S04]  /*4b7f0*/  LDL.LU R16, [R1+0x80] ;  /* 0x0000800001107983 */ /* 0x001ee80000300800 */
[----:B------:R-:W3:Y:S04]  /*4b800*/  LDL.LU R17, [R1+0x84] ;  /* 0x0000840001117983 */ /* 0x000ee80000300800 */
[----:B------:R-:W3:Y:S04]  /*4b810*/  LDL.LU R18, [R1+0x88] ;  /* 0x0000880001127983 */ /* 0x000ee80000300800 */
[----:B------:R-:W3:Y:S01]  /*4b820*/  LDL.LU R19, [R1+0x8c] ;  /* 0x00008c0001137983 */ /* 0x000ee20000300800 */
[----:B--2---:R-:W-:-:S15]  /*4b830*/  HMMA.16816.F32 R4, R12, R28, R4 ;  /* 0x0000001c0c04723c */ /* 0x004fde0000001804 */
[----:B------:R-:W-:-:S04]  /*4b840*/  NOP ;  /* 0x0000000000007918 */ /* 0x000fc80000000000 */
[----:B------:R-:W-:Y:S04]  /*4b850*/  STL.64 [R1+0x500], R4 ;  /* 0x0005000401007387 */ /* 0x000fe80000100a00 */
[----:B------:R0:W-:Y:S04]  /*4b860*/  STL.64 [R1+0x508], R6 ;  /* 0x0005080601007387 */ /* 0x0001e80000100a00 */
[----:B0-----:R-:W2:Y:S04]  /*4b870*/  LDL.LU.64 R6, [R1+0x4090] ;  /* 0x0040900001067983 */ /* 0x001ea80000300a00 */
[----:B------:R-:W2:Y:S01]  /*4b880*/  LDL.LU.64 R4, [R1+0x4088] ;  /* 0x0040880001047983 */ /* 0x000ea20000300a00 */
[----:B------:R-:W-:-:S02]  /*4b890*/  F2FP.F16.E4M3.UNPACK_B R26, R26.H1 ;  /* 0x0000001aff1a723e */ /* 0x000fc400030006ff */
[----:B------:R-:W-:Y:S02]  /*4b8a0*/  F2FP.F16.E4M3.UNPACK_B R27, R27.H1 ;  /* 0x0000001bff1b723e */ /* 0x000fe400030006ff */
[----:B----4-:R-:W-:Y:S02]  /*4b8b0*/  F2FP.F16.E4M3.UNPACK_B R24, R24.H1 ;  /* 0x00000018ff18723e */ /* 0x010fe400030006ff */
[----:B------:R-:W-:-:S07]  /*4b8c0*/  F2FP.F16.E4M3.UNPACK_B R25, R25.H1 ;  /* 0x00000019ff19723e */ /* 0x000fce00030006ff */
[C---:B---3--:R-:W-:Y:S01]  /*4b8d0*/  HMMA.16816.F32 R16, R12.reuse, R24, R16 ;  /* 0x000000180c10723c */ /* 0x048fe20000001810 */
[----:B------:R-:W-:Y:S04]  /*4b8e0*/  STL [R1+0x4008], R28 ;  /* 0x0040081c01007387 */ /* 0x000fe80000100800 */
[----:B------:R-:W-:Y:S01]  /*4b8f0*/  STL [R1+0x3ff0], R29 ;  /* 0x003ff01d01007387 */ /* 0x000fe20000100800 */
[----:B------:R-:W-:Y:S02]  /*4b900*/  F2FP.F16.E4M3.UNPACK_B R22, R23.H1 ;  /* 0x00000017ff16723e */ /* 0x000fe400030006ff */
[----:B--2---:R-:W-:-:S15]  /*4b910*/  HMMA.16816.F32 R4, R12, R26, R4 ;  /* 0x0000001a0c04723c */ /* 0x004fde0000001804 */
[----:B------:R-:W-:-:S04]  /*4b920*/  NOP ;  /* 0x0000000000007918 */ /* 0x000fc80000000000 */
[----:B------:R0:W-:Y:S04]  /*4b930*/  STL.64 [R1+0x520], R4 ;  /* 0x0005200401007387 */ /* 0x0001e80000100a00 */
[----:B------:R1:W-:Y:S04]  /*4b940*/  STL.64 [R1+0x528], R6 ;  /* 0x0005280601007387 */ /* 0x0003e80000100a00 */
[----:B0-----:R-:W2:Y:S04]  /*4b950*/  LDL.LU R5, [R1+0x6d4] ;  /* 0x0006d40001057983 */ /* 0x001ea80000300800 */
[----:B-1----:R-:W3:Y:S04]  /*4b960*/  LDL.LU R6, [R1+0x6e0] ;  /* 0x0006e00001067983 */ /* 0x002ee80000300800 */
[----:B------:R-:W3:Y:S04]  /*4b970*/  LDL.LU R7, [R1+0x6e4] ;  /* 0x0006e40001077983 */ /* 0x000ee80000300800 */
[----:B------:R-:W4:Y:S04]  /*4b980*/  LDL.LU R8, [R1+0x6f0] ;  /* 0x0006f00001087983 */ /* 0x000f280000300800 */
[----:B------:R0:W-:Y:S04]  /*4b990*/  STL.64 [R1+0x530], R16 ;  /* 0x0005301001007387 */ /* 0x0001e80000100a00 */
[----:B------:R1:W-:Y:S04]  /*4b9a0*/  STL.64 [R1+0x538], R18 ;  /* 0x0005381201007387 */ /* 0x0003e80000100a00 */
[----:B0-----:R-:W2:Y:S04]  /*4b9b0*/  LDL.LU.64 R16, [R1+0x4080] ;  /* 0x0040800001107983 */ /* 0x001ea80000300a00 */
[----:B------:R-:W2:Y:S04]  /*4b9c0*/  LDL.LU R23, [R1+0x674] ;  /* 0x0006740001177983 */ /* 0x000ea80000300800 */
[----:B------:R-:W2:Y:S04]  /*4b9d0*/  LDL.LU R20, [R1+0x6a0] ;  /* 0x0006a00001147983 */ /* 0x000ea80000300800 */
[----:B------:R-:W2:Y:S04]  /*4b9e0*/  LDL.LU R21, [R1+0x6a4] ;  /* 0x0006a40001157983 */ /* 0x000ea80000300800 */
[----:B-1----:R-:W2:Y:S04]  /*4b9f0*/  LDL.LU R18, [R1+0x6b0] ;  /* 0x0006b00001127983 */ /* 0x002ea80000300800 */
[----:B------:R-:W2:Y:S01]  /*4ba00*/  LDL.LU R19, [R1+0x6b4] ;  /* 0x0006b40001137983 */ /* 0x000ea20000300800 */
[----:B------:R-:W-:-:S03]  /*4ba10*/  IMAD.MOV.U32 R10, RZ, RZ, R2 ;  /* 0x000000ffff0a7224 */ /* 0x000fc600078e0002 */
        /* <DEDUP_REMOVED lines=9> */
[----:B---3--:R-:W-:Y:S04]  /*4bab0*/  STL.64 [R1+0x4058], R6 ;  /* 0x0040580601007387 */ /* 0x008fe80000100a00 */
[----:B--2---:R0:W-:Y:S04]  /*4bac0*/  STL.64 [R1+0x4050], R4 ;  /* 0x0040500401007387 */ /* 0x0041e80000100a00 */
[----:B0-----:R-:W2:Y:S04]  /*4bad0*/  LDL.LU R4, [R1+0xb0] ;  /* 0x0000b00001047983 */ /* 0x001ea80000300800 */
[----:B------:R-:W2:Y:S04]  /*4bae0*/  LDL.LU R5, [R1+0xb4] ;  /* 0x0000b40001057983 */ /* 0x000ea80000300800 */
[----:B------:R-:W3:Y:S04]  /*4baf0*/  LDL.LU R6, [R1+0xb8] ;  /* 0x0000b80001067983 */ /* 0x000ee80000300800 */
[----:B------:R-:W3:Y:S01]  /*4bb00*/  LDL.LU R7, [R1+0xbc] ;  /* 0x0000bc0001077983 */ /* 0x000ee20000300800 */
[----:B------:R-:W-:-:S02]  /*4bb10*/  F2FP.F16.E4M3.UNPACK_B R23, R23.H1 ;  /* 0x00000017ff17723e */ /* 0x000fc400030006ff */
[----:B------:R-:W-:Y:S01]  /*4bb20*/  F2FP.F16.E4M3.UNPACK_B R20, R20.H1 ;  /* 0x00000014ff14723e */ /* 0x000fe200030006ff */
[----:B---3--:R-:W-:Y:S04]  /*4bb30*/  STL.64 [R1+0x4068], R6 ;  /* 0x0040680601007387 */ /* 0x008fe80000100a00 */
[----:B--2---:R0:W-:Y:S04]  /*4bb40*/  STL.64 [R1+0x4060], R4 ;  /* 0x0040600401007387 */ /* 0x0041e80000100a00 */
[----:B0-----:R-:W2:Y:S04]  /*4bb50*/  LDL.LU R4, [R1+0xa0] ;  /* 0x0000a00001047983 */ /* 0x001ea80000300800 */
[----:B------:R-:W2:Y:S04]  /*4bb60*/  LDL.LU R5, [R1+0xa4] ;  /* 0x0000a40001057983 */ /* 0x000ea80000300800 */
[----:B------:R-:W2:Y:S04]  /*4bb70*/  LDL.LU R6, [R1+0xa8] ;  /* 0x0000a80001067983 */ /* 0x000ea80000300800 */
[----:B------:R-:W2:Y:S04]  /*4bb80*/  LDL.LU R7, [R1+0xac] ;  /* 0x0000ac0001077983 */ /* 0x000ea80000300800 */
[----:B------:R-:W-:Y:S04]  /*4bb90*/  STL.64 [R1+0x3f90], R26 ;  /* 0x003f901a01007387 */ /* 0x000fe80000100a00 */
[----:B------:R0:W-:Y:S04]  /*4bba0*/  STL.64 [R1+0x3f88], R24 ;  /* 0x003f881801007387 */ /* 0x0001e80000100a00 */
[----:B0-----:R-:W3:Y:S04]  /*4bbb0*/  LDL.LU R24, [R1+0xe0] ;  /* 0x0000e00001187983 */ /* 0x001ee80000300800 */
[----:B------:R-:W3:Y:S04]  /*4bbc0*/  LDL.LU R25, [R1+0xe4] ;  /* 0x0000e40001197983 */ /* 0x000ee80000300800 */
[----:B------:R-:W3:Y:S04]  /*4bbd0*/  LDL.LU R26, [R1+0xe8] ;  /* 0x0000e800011a7983 */ /* 0x000ee80000300800 */
[----:B------:R-:W3:Y:S01]  /*4bbe0*/  LDL.LU R27, [R1+0xec] ;  /* 0x0000ec00011b7983 */ /* 0x000ee20000300800 */
[----:B------:R-:W-:Y:S01]  /*4bbf0*/  F2FP.F16.E4M3.UNPACK_B R21, R21.H1 ;  /* 0x00000015ff15723e */ /* 0x000fe200030006ff */
[----:B------:R-:W-:Y:S01]  /*4bc00*/  HMMA.16816.F32 R16, R12, R22, R16 ;  /* 0x000000160c10723c */ /* 0x000fe20000001810 */
[----:B------:R-:W-:-:S07]  /*4bc10*/  IMAD.MOV.U32 R11, RZ, RZ, R9 ;  /* 0x000000ffff0b7224 */ /* 0x000fce00078e0009 */
        /* <DEDUP_REMOVED lines=8> */
[----:B------:R-:W-:Y:S04]  /*4bca0*/  STL.64 [R1+0x550], R16 ;  /* 0x0005501001007387 */ /* 0x000fe80000100a00 */
[----:B------:R0:W-:Y:S04]  /*4bcb0*/  STL.64 [R1+0x558], R18 ;  /* 0x0005581201007387 */ /* 0x0001e80000100a00 */
[----:B0-----:R-:W2:Y:S04]  /*4bcc0*/  LDL.LU.64 R18, [R1+0x4078] ;  /* 0x0040780001127983 */ /* 0x001ea80000300a00 */
[----:B------:R-:W3:Y:S04]  /*4bcd0*/  LDL.LU.64 R16, [R1+0x4070] ;  /* 0x0040700001107983 */ /* 0x000ee80000300a00 */
[----:B------:R-:W-:Y:S04]  /*4bce0*/  STL.64 [R1+0x570], R4 ;  /* 0x0005700401007387 */ /* 0x000fe80000100a00 */
[----:B------:R0:W-:Y:S04]  /*4bcf0*/  STL.64 [R1+0x578], R6 ;  /* 0x0005780601007387 */ /* 0x0001e80000100a00 */
[----:B0-----:R-:W3:Y:S04]  /*4bd00*/  LDL.LU.64 R6, [R1+0x4068] ;  /* 0x0040680001067983 */ /* 0x001ee80000300a00 */
[----:B------:R-:W3:Y:S04]  /*4bd10*/  LDL.LU.64 R4, [R1+0x4060] ;  /* 0x0040600001047983 */ /* 0x000ee80000300a00 */
[----:B------:R-:W-:Y:S04]  /*4bd20*/  STL.64 [R1+0x3fa0], R22 ;  /* 0x003fa01601007387 */ /* 0x000fe80000100a00 */
[----:B------:R0:W-:Y:S01]  /*4bd30*/  STL.64 [R1+0x3f98], R20 ;  /* 0x003f981401007387 */ /* 0x0001e20000100a00 */
[----:B------:R-:W-:-:S02]  /*4bd40*/  F2FP.F16.E4M3.UNPACK_B R2, R2.H1 ;  /* 0x00000002ff02723e */ /* 0x000fc400030006ff */
[----:B------:R-:W-:Y:S01]  /*4bd50*/  F2FP.F16.E4M3.UNPACK_B R3, R3.H1 ;  /* 0x00000003ff03723e */ /* 0x000fe200030006ff */
[----:B0-----:R-:W4:Y:S04]  /*4bd60*/  LDL.LU R20, [R1+0xd0] ;  /* 0x0000d00001147983 */ /* 0x001f280000300800 */
[----:B------:R-:W4:Y:S04]  /*4bd70*/  LDL.LU R21, [R1+0xd4] ;  /* 0x0000d40001157983 */ /* 0x000f280000300800 */
[----:B------:R-:W4:Y:S04]  /*4bd80*/  LDL.LU R22, [R1+0xd8] ;  /* 0x0000d80001167983 */ /* 0x000f280000300800 */
[----:B------:R-:W4:Y:S01]  /*4bd90*/  LDL.LU R23, [R1+0xdc] ;  /* 0x0000dc0001177983 */ /* 0x000f220000300800 */
[----:B--2---:R-:W-:-:S02]  /*4bda0*/  F2FP.F16.E4M3.UNPACK_B R18, R18.H1 ;  /* 0x00000012ff12723e */ /* 0x004fc400030006ff */
[----:B------:R-:W-:-:S07]  /*4bdb0*/  F2FP.F16.E4M3.UNPACK_B R19, R19.H1 ;  /* 0x00000013ff13723e */ /* 0x000fce00030006ff */
[C---:B---3--:R-:W-:Y:S08]  /*4bdc0*/  HMMA.16816.F32 R4, R12.reuse, R18, R4 ;  /* 0x000000120c04723c */ /* 0x048ff00000001804 */
[----:B------:R-:W-:Y:S11]  /*4bdd0*/  HMMA.16816.F32 R24, R12, R2, R24 ;  /* 0x000000020c18723c */ /* 0x000ff60000001818 */
[----:B------:R-:W-:Y:S04]  /*4bde0*/  STL.64 [R1+0x590], R4 ;  /* 0x0005900401007387 */ /* 0x000fe80000100a00 */
[----:B------:R0:W-:Y:S04]  /*4bdf0*/  STL.64 [R1+0x598], R6 ;  /* 0x0005980601007387 */ /* 0x0001e80000100a00 */
[----:B0-----:R-:W2:Y:S04]  /*4be00*/  LDL.LU.64 R6, [R1+0x4058] ;  /* 0x0040580001067983 */ /* 0x001ea80000300a00 */
[----:B------:R-:W3:Y:S04]  /*4be10*/  LDL.LU.64 R4, [R1+0x4050] ;  /* 0x0040500001047983 */ /* 0x000ee80000300a00 */
[----:B------:R-:W-:Y:S04]  /*4be20*/  STL [R1+0x4010], R18 ;  /* 0x0040101201007387 */ /* 0x000fe80000100800 */
[----:B------:R-:W-:Y:S04]  /*4be30*/  STL [R1+0x400c], R19 ;  /* 0x00400c1301007387 */ /* 0x000fe80000100800 */
[----:B------:R-:W-:Y:S04]  /*4be40*/  STL.64 [R1+0x5a0], R24 ;  /* 0x0005a01801007387 */ /* 0x000fe80000100a00 */
[----:B------:R0:W-:Y:S04]  /*4be50*/  STL.64 [R1+0x5a8], R26 ;  /* 0x0005a81a01007387 */ /* 0x0001e80000100a00 */
[----:B0-----:R-:W2:Y:S04]  /*4be60*/  LDL.LU.64 R26, [R1+0x4048] ;  /* 0x00404800011a7983 */ /* 0x001ea80000300a00 */
[----:B------:R-:W2:Y:S04]  /*4be70*/  LDL.LU.64 R24, [R1+0x4040] ;  /* 0x0040400001187983 */ /* 0x000ea80000300a00 */
[----:B------:R-:W-:Y:S01]  /*4be80*/  STL [R1+0x4014], R3 ;  /* 0x0040140301007387 */ /* 0x000fe20000100800 */
[----:B---3--:R-:W-:-:S02]  /*4be90*/  F2FP.F16.E4M3.UNPACK_B R4, R4.H1 ;  /* 0x00000004ff04723e */ /* 0x008fc400030006ff */
[----:B------:R-:W-:-:S07]  /*4bea0*/  F2FP.F16.E4M3.UNPACK_B R5, R5.H1 ;  /* 0x00000005ff05723e */ /* 0x000fce00030006ff */
[----:B----4-:R-:W-:Y:S01]  /*4beb0*/  HMMA.16816.F32 R20, R12, R4, R20 ;  /* 0x000000040c14723c */ /* 0x010fe20000001814 */
[----:B--2---:R-:W-:Y:S02]  /*4bec0*/  F2FP.F16.E4M3.UNPACK_B R6, R6.H1 ;  /* 0x00000006ff06723e */ /* 0x004fe400030006ff */
[----:B------:R-:W-:-:S15]  /*4bed0*/  F2FP.F16.E4M3.UNPACK_B R7, R7.H1 ;  /* 0x00000007ff07723e */ /* 0x000fde00030006ff */
[----:B------:R-:W-:Y:S01]  /*4bee0*/  NOP ;  /* 0x0000000000007918 */ /* 0x000fe20000000000 */
[----:B------:R-:W-:Y:S04]  /*4bef0*/  STL.64 [R1+0x5c0], R20 ;  /* 0x0005c01401007387 */ /* 0x000fe80000100a00 */
[----:B------:R0:W-:Y:S02]  /*4bf00*/  STL.64 [R1+0x5c8], R22 ;  /* 0x0005c81601007387 */ /* 0x0001e40000100a00 */
[----:B0-----:R-:W-:Y:S02]  /*4bf10*/  HMMA.16816.F32 R20, R12, R6, R24 ;  /* 0x000000060c14723c */ /* 0x001fe40000001818 */
[----:B------:R-:W-:Y:S04]  /*4bf20*/  STL.64 [R1+0x3f50], R6 ;  /* 0x003f500601007387 */ /* 0x000fe80000100a00 */
[----:B------:R0:W-:-:S13]  /*4bf30*/  STL.64 [R1+0x3f48], R4 ;  /* 0x003f480401007387 */ /* 0x0001da0000100a00 */
[----:B------:R-:W-:Y:S04]  /*4bf40*/  STL.64 [R1+0x5e0], R20 ;  /* 0x0005e01401007387 */ /* 0x000fe80000100a00 */
[----:B------:R-:W-:Y:S04]  /*4bf50*/  STL.64 [R1+0x5e8], R22 ;  /* 0x0005e81601007387 */ /* 0x000fe80000100a00 */
[----:B0-----:R-:W2:Y:S04]  /*4bf60*/  LDL.LU R4, [R1+0x1a0] ;  /* 0x0001a00001047983 */ /* 0x001ea80000300800 */
[----:B------:R-:W2:Y:S04]  /*4bf70*/  LDL.LU R5, [R1+0x1a4] ;  /* 0x0001a40001057983 */ /* 0x000ea80000300800 */
[----:B------:R-:W3:Y:S04]  /*4bf80*/  LDL.LU R6, [R1+0x1a8] ;  /* 0x0001a80001067983 */ /* 0x000ee80000300800 */
[----:B------:R-:W3:Y:S01]  /*4bf90*/  LDL.LU R7, [R1+0x1ac] ;  /* 0x0001ac0001077983 */ /* 0x000ee20000300800 */
[----:B------:R-:W-:-:S02]  /*4bfa0*/  IMAD.MOV.U32 R26, RZ, RZ, R10 ;  /* 0x000000ffff1a7224 */ /* 0x000fc400078e000a */
[----:B------:R-:W-:Y:S02]  /*4bfb0*/  IMAD.MOV.U32 R27, RZ, RZ, R17 ;  /* 0x000000ffff1b7224 */ /* 0x000fe400078e0011 */
[----:B------:R-:W-:Y:S02]  /*4bfc0*/  IMAD.MOV.U32 R24, RZ, RZ, R16 ;  /* 0x000000ffff187224 */ /* 0x000fe400078e0010 */
[----:B------:R-:W-:Y:S01]  /*4bfd0*/  IMAD.MOV.U32 R25, RZ, RZ, R11 ;  /* 0x000000ffff197224 */ /* 0x000fe200078e000b */
[----:B---3--:R-:W-:Y:S04]  /*4bfe0*/  STL.64 [R1+0x3fb0], R6 ;  /* 0x003fb00601007387 */ /* 0x008fe80000100a00 */
[----:B--2---:R0:W-:Y:S04]  /*4bff0*/  STL.64 [R1+0x3fa8], R4 ;  /* 0x003fa80401007387 */ /* 0x0041e80000100a00 */
[----:B------:R-:W2:Y:S04]  /*4c000*/  LDL.LU R10, [R1+0x4038] ;  /* 0x00403800010a7983 */ /* 0x000ea80000300800 */
[----:B------:R1:W-:Y:S04]  /*4c010*/  STL.64 [R1+0x3fc0], R26 ;  /* 0x003fc01a01007387 */ /* 0x0003e80000100a00 */
[----:B------:R-:W-:Y:S04]  /*4c020*/  STL.64 [R1+0x3fb8], R24 ;  /* 0x003fb81801007387 */ /* 0x000fe80000100a00 */
[----:B0-----:R-:W3:Y:S04]  /*4c030*/  LDL.LU R4, [R1+0x1e0] ;  /* 0x0001e00001047983 */ /* 0x001ee80000300800 */
[----:B------:R-:W3:Y:S04]  /*4c040*/  LDL.LU R5, [R1+0x1e4] ;  /* 0x0001e40001057983 */ /* 0x000ee80000300800 */
[----:B------:R-:W4:Y:S04]  /*4c050*/  LDL.LU R6, [R1+0x1e8] ;  /* 0x0001e80001067983 */ /* 0x000f280000300800 */
[----:B------:R-:W4:Y:S01]  /*4c060*/  LDL.LU R7, [R1+0x1ec] ;  /* 0x0001ec0001077983 */ /* 0x000f220000300800 */
[----:B-1----:R-:W-:-:S02]  /*4c070*/  IMAD.MOV.U32 R27, RZ, RZ, R0 ;  /* 0x000000ffff1b7224 */ /* 0x002fc400078e0000 */
[----:B--2---:R-:W-:Y:S01]  /*4c080*/  IMAD.MOV.U32 R26, RZ, RZ, R10 ;  /* 0x000000ffff1a7224 */ /* 0x004fe200078e000a */
[----:B----4-:R-:W-:Y:S04]  /*4c090*/  STL.64 [R1+0x3fd0], R6 ;  /* 0x003fd00601007387 */ /* 0x010fe80000100a00 */
[----:B---3--:R0:W-:Y:S04]  /*4c0a0*/  STL.64 [R1+0x3fc8], R4 ;  /* 0x003fc80401007387 */ /* 0x0081e80000100a00 */
[----:B------:R1:W-:Y:S04]  /*4c0b0*/  STL.64 [R1+0x3fd8], R26 ;  /* 0x003fd81a01007387 */ /* 0x0003e80000100a00 */
[----:B0-----:R-:W2:Y:S04]  /*4c0c0*/  LDL.LU R4, [R1+0x1f0] ;  /* 0x0001f00001047983 */ /* 0x001ea80000300800 */
[----:B------:R-:W2:Y:S04]  /*4c0d0*/  LDL.LU R5, [R1+0x1f4] ;  /* 0x0001f40001057983 */ /* 0x000ea80000300800 */
[----:B------:R-:W3:Y:S04]  /*4c0e0*/  LDL.LU R6, [R1+0x1f8] ;  /* 0x0001f80001067983 */ /* 0x000ee80000300800 */
        /* <DEDUP_REMOVED lines=8> */
[----:B-1----:R-:W2:Y:S04]  /*4c170*/  LDL.LU R27, [R1+0xc6c] ;  /* 0x000c6c00011b7983 */ /* 0x002ea80000300800 */
        /* <DEDUP_REMOVED lines=8> */
[----:B------:R-:W4:Y:S04]  /*4c200*/  LDL.LU R28, [R1+0xc80] ;  /* 0x000c8000011c7983 */ /* 0x000f280000300800 */
[----:B------:R-:W4:Y:S04]  /*4c210*/  LDL.LU R0, [R1+0xc7c] ;  /* 0x000c7c0001007983 */ /* 0x000f280000300800 */
[----:B---3--:R-:W-:Y:S04]  /*4c220*/  STL.64 [R1+0x3fe8], R6 ;  /* 0x003fe80601007387 */ /* 0x008fe80000100a00 */
[----:B------:R-:W-:Y:S04]  /*4c230*/  STL.64 [R1+0x3fe0], R4 ;  /* 0x003fe00401007387 */ /* 0x000fe80000100a00 */
[----:B------:R-:W3:Y:S04]  /*4c240*/  LDL R24, [R1+0x18] ;  /* 0x0000180001187983 */ /* 0x000ee80000100800 */
[----:B------:R-:W3:Y:S04]  /*4c250*/  LDL R25, [R1+0x1c] ;  /* 0x00001c0001197983 */ /* 0x000ee80000100800 */
[----:B--2---:R-:W-:Y:S04]  /*4c260*/  STL.64 [R1+0x4020], R26 ;  /* 0x0040201a01007387 */ /* 0x004fe80000100a00 */
[----:B---3--:R0:W-:Y:S04]  /*4c270*/  STL.64 [R1+0x4018], R24 ;  /* 0x0040181801007387 */ /* 0x0081e80000100a00 */
[----:B0-----:R-:W2:Y:S04]  /*4c280*/  LDL.LU R24, [R1+0x210] ;  /* 0x0002100001187983 */ /* 0x001ea80000300800 */
[----:B------:R-:W2:Y:S04]  /*4c290*/  LDL.LU R25, [R1+0x214] ;  /* 0x0002140001197983 */ /* 0x000ea80000300800 */
[----:B------:R-:W2:Y:S04]  /*4c2a0*/  LDL.LU R26, [R1+0x218] ;  /* 0x00021800011a7983 */ /* 0x000ea80000300800 */
[----:B------:R-:W2:Y:S04]  /*4c2b0*/  LDL.LU R27, [R1+0x21c] ;  /* 0x00021c00011b7983 */ /* 0x000ea80000300800 */
[----:B------:R-:W3:Y:S04]  /*4c2c0*/  LDL.LU R4, [R1+0x200] ;  /* 0x0002000001047983 */ /* 0x000ee80000300800 */
[----:B------:R-:W3:Y:S04]  /*4c2d0*/  LDL.LU R5, [R1+0x204] ;  /* 0x0002040001057983 */ /* 0x000ee80000300800 */
[----:B------:R-:W3:Y:S04]  /*4c2e0*/  LDL.LU R6, [R1+0x208] ;  /* 0x0002080001067983 */ /* 0x000ee80000300800 */
[----:B------:R-:W3:Y:S01]  /*4c2f0*/  LDL.LU R7, [R1+0x20c] ;  /* 0x00020c0001077983 */ /* 0x000ee20000300800 */
[----:B------:R-:W-:-:S02]  /*4c300*/  F2FP.F16.E4M3.UNPACK_B R8, R8.H1 ;  /* 0x00000008ff08723e */ /* 0x000fc400030006ff */
[----:B------:R-:W-:Y:S02]  /*4c310*/  F2FP.F16.E4M3.UNPACK_B R9, R9.H1 ;  /* 0x00000009ff09723e */ /* 0x000fe400030006ff */
[----:B----4-:R-:W-:Y:S02]  /*4c320*/  F2FP.F16.E4M3.UNPACK_B R10, R10.H1 ;  /* 0x0000000aff0a723e */ /* 0x010fe400030006ff */
[----:B------:R-:W-:-:S03]  /*4c330*/  F2FP.F16.E4M3.UNPACK_B R11, R11.H1 ;  /* 0x0000000bff0b723e */ /* 0x000fc600030006ff */
[C---:B------:R-:W-:Y:S08]  /*4c340*/  HMMA.16816.F32 R16, R12.reuse, R8, R16 ;  /* 0x000000080c10723c */ /* 0x040ff00000001810 */
        /* <DEDUP_REMOVED lines=8> */
[----:B------:R-:W3:Y:S04]  /*4c3d0*/  LDL.LU R21, [R1+0x1d4] ;  /* 0x0001d40001157983 */ /* 0x000ee80000300800 */
[----:B------:R-:W3:Y:S04]  /*4c3e0*/  LDL.LU R22, [R1+0x1d8] ;  /* 0x0001d80001167983 */ /* 0x000ee80000300800 */
[----:B------:R-:W3:Y:S04]  /*4c3f0*/  LDL.LU R23, [R1+0x1dc] ;  /* 0x0001dc0001177983 */ /* 0x000ee80000300800 */
[----:B------:R-:W-:Y:S04]  /*4c400*/  STL.64 [R1+0x600], R16 ;  /* 0x0006001001007387 */ /* 0x000fe80000100a00 */
[----:B------:R0:W-:Y:S04]  /*4c410*/  STL.64 [R1+0x608], R18 ;  /* 0x0006081201007387 */ /* 0x0001e80000100a00 */
[----:B0-----:R-:W4:Y:S04]  /*4c420*/  LDL.LU.64 R18, [R1+0x4030] ;  /* 0x0040300001127983 */ /* 0x001f280000300a00 */
[----:B------:R-:W2:Y:S04]  /*4c430*/  LDL.LU.64 R16, [R1+0x4028] ;  /* 0x0040280001107983 */ /* 0x000ea80000300a00 */
[----:B------:R-:W-:Y:S04]  /*4c440*/  STL.64 [R1+0x610], R24 ;  /* 0x0006101801007387 */ /* 0x000fe80000100a00 */
[----:B------:R0:W-:Y:S04]  /*4c450*/  STL.64 [R1+0x618], R26 ;  /* 0x0006181a01007387 */ /* 0x0001e80000100a00 */
[----:B0-----:R-:W4:Y:S04]  /*4c460*/  LDL.LU.64 R26, [R1+0x4020] ;  /* 0x00402000011a7983 */ /* 0x001f280000300a00 */
[----:B------:R-:W3:Y:S04]  /*4c470*/  LDL.LU.64 R24, [R1+0x4018] ;  /* 0x0040180001187983 */ /* 0x000ee80000300a00 */
[----:B------:R-:W-:Y:S04]  /*4c480*/  STL.64 [R1+0x3f30], R10 ;  /* 0x003f300a01007387 */ /* 0x000fe80000100a00 */
[----:B------:R0:W-:Y:S01]  /*4c490*/  STL.64 [R1+0x3f28], R8 ;  /* 0x003f280801007387 */ /* 0x0001e20000100a00 */
[----:B------:R-:W-:-:S03]  /*4c4a0*/  IMAD R29, R29, 0x100, R3 ;  /* 0x000001001d1d7824 */ /* 0x000fc600078e0203 */
[----:B0-----:R-:W3:Y:S04]  /*4c4b0*/  LDL.LU R8, [R1+0x1b0] ;  /* 0x0001b00001087983 */ /* 0x001ee80000300800 */
[----:B------:R-:W3:Y:S04]  /*4c4c0*/  LDL.LU R9, [R1+0x1b4] ;  /* 0x0001b40001097983 */ /* 0x000ee80000300800 */
[----:B------:R-:W3:Y:S04]  /*4c4d0*/  LDL.LU R10, [R1+0x1b8] ;  /* 0x0001b800010a7983 */ /* 0x000ee80000300800 */
[----:B------:R-:W3:Y:S04]  /*4c4e0*/  LDL.LU R11, [R1+0x1bc] ;  /* 0x0001bc00010b7983 */ /* 0x000ee80000300800 */
[----:B------:R-:W3:Y:S01]  /*4c4f0*/  LDL.LU R3, [R1+0x4014] ;  /* 0x0040140001037983 */ /* 0x000ee20000300800 */
[----:B------:R-:W-:Y:S01]  /*4c500*/  IMAD R0, R0, 0x100, R28 ;  /* 0x0000010000007824 */ /* 0x000fe200078e021c */
[----:B--2---:R-:W-:-:S02]  /*4c510*/  F2FP.F16.E4M3.UNPACK_B R16, R16.H1 ;  /* 0x00000010ff10723e */ /* 0x004fc400030006ff */
[----:B------:R-:W-:Y:S01]  /*4c520*/  F2FP.F16.E4M3.UNPACK_B R17, R17.H1 ;  /* 0x00000011ff11723e */ /* 0x000fe200030006ff */
[----:B----4-:R-:W-:Y:S02]  /*4c530*/  IMAD R27, R27, 0x100, R18 ;  /* 0x000001001b1b7824 */ /* 0x010fe400078e0212 */
[----:B------:R-:W-:Y:S01]  /*4c540*/  IMAD R26, R26, 0x100, R19 ;  /* 0x000001001a1a7824 */ /* 0x000fe200078e0213 */
[----:B------:R-:W2:Y:S04]  /*4c550*/  LDL.LU R18, [R1+0x4010] ;  /* 0x0040100001127983 */ /* 0x000ea80000300800 */
[----:B------:R-:W2:Y:S04]  /*4c560*/  LDL.LU R19, [R1+0x400c] ;  /* 0x00400c0001137983 */ /* 0x000ea80000300800 */
[----:B------:R-:W4:Y:S01]  /*4c570*/  LDL.LU R28, [R1+0x4008] ;  /* 0x00400800011c7983 */ /* 0x000f220000300800 */
[----:B------:R-:W-:Y:S03]  /*4c580*/  HMMA.16816.F32 R12, R12, R16, R4 ;  /* 0x000000100c0c723c */ /* 0x000fe60000001804 */
[----:B------:R-:W3:Y:S04]  /*4c590*/  LDL.LU.64 R6, [R1+0x4000] ;  /* 0x0040000001067983 */ /* 0x000ee80000300a00 */
[----:B------:R-:W3:Y:S04]  /*4c5a0*/  LDL.LU.64 R4, [R1+0x3ff8] ;  /* 0x003ff80001047983 */ /* 0x000ee80000300a00 */
[----:B--2---:R-:W-:Y:S04]  /*4c5b0*/  STL.64 [R1+0x3f70], R18 ;  /* 0x003f701201007387 */ /* 0x004fe80000100a00 */
[----:B------:R0:W-:Y:S04]  /*4c5c0*/  STL.64 [R1+0x3f68], R16 ;  /* 0x003f681001007387 */ /* 0x0001e80000100a00 */
[----:B------:R1:W-:Y:S04]  /*4c5d0*/  STL.64 [R1+0x5d0], R12 ;  /* 0x0005d00c01007387 */ /* 0x0003e80000100a00 */
[----:B------:R2:W-:Y:S04]  /*4c5e0*/  STL.64 [R1+0x5d8], R14 ;  /* 0x0005d80e01007387 */ /* 0x0005e80000100a00 */
[----:B0-----:R-:W4:Y:S01]  /*4c5f0*/  LDL.LU R16, [R1+0x1c0] ;  /* 0x0001c00001107983 */ /* 0x001f220000300800 */
[----:B-1----:R-:W-:-:S02]  /*4c600*/  F2FP.F16.E4M3.UNPACK_B R12, R29 ;  /* 0x0000001dff0c723e */ /* 0x002fc400020006ff */
[----:B------:R-:W-:Y:S02]  /*4c610*/  F2FP.F16.E4M3.UNPACK_B R13, R27 ;  /* 0x0000001bff0d723e */ /* 0x000fe400020006ff */
[----:B--2---:R-:W-:Y:S02]  /*4c620*/  F2FP.F16.E4M3.UNPACK_B R14, R26 ;  /* 0x0000001aff0e723e */ /* 0x004fe400020006ff */
[----:B------:R-:W-:Y:S01]  /*4c630*/  F2FP.F16.E4M3.UNPACK_B R15, R0 ;  /* 0x00000000ff0f723e */ /* 0x000fe200020006ff */
[----:B------:R-:W4:Y:S04]  /*4c640*/  LDL.LU R17, [R1+0x1c4] ;  /* 0x0001c40001117983 */ /* 0x000f280000300800 */
[----:B------:R-:W4:Y:S04]  /*4c650*/  LDL.LU R18, [R1+0x1c8] ;  /* 0x0001c80001127983 */ /* 0x000f280000300800 */
[----:B------:R-:W4:Y:S04]  /*4c660*/  LDL.LU R19, [R1+0x1cc] ;  /* 0x0001cc0001137983 */ /* 0x000f280000300800 */
[----:B------:R-:W4:Y:S01]  /*4c670*/  LDL.LU R29, [R1+0x3ff0] ;  /* 0x003ff000011d7983 */ /* 0x000f220000300800 */
[----:B---3--:R-:W-:Y:S03]  /*4c680*/  HMMA.16816.F32 R24, R12, R24, R4 ;  /* 0x000000180c18723c */ /* 0x008fe60000001804 */
[----:B------:R-:W2:Y:S04]  /*4c690*/  LDL.LU.64 R6, [R1+0x3fe8] ;  /* 0x003fe80001067983 */ /* 0x000ea80000300a00 */
[----:B------:R-:W2:-:S12]  /*4c6a0*/  LDL.LU.64 R4, [R1+0x3fe0] ;  /* 0x003fe00001047983 */ /* 0x000e980000300a00 */
        /* <DEDUP_REMOVED lines=9> */
[----:B------:R-:W2:Y:S02]  /*4c740*/  LDL.LU.64 R24, [R1+0x3fb8] ;  /* 0x003fb80001187983 */ /* 0x000ea40000300a00 */
[C---:B--2---:R-:W-:Y:S08]  /*4c750*/  HMMA.16816.F32 R4, R12.reuse, R24, R4 ;  /* 0x000000180c04723c */ /* 0x044ff00000001804 */
[C---:B---3--:R-:W-:Y:S11]  /*4c760*/  HMMA.16816.F32 R24, R12.reuse, R26, R20 ;  /* 0x0000001a0c18723c */ /* 0x048ff60000001814 */
[----:B------:R-:W-:Y:S04]  /*4c770*/  STL.64 [R1+0x580], R4 ;  /* 0x0005800401007387 */ /* 0x000fe80000100a00 */
[----:B------:R0:W-:Y:S04]  /*4c780*/  STL.64 [R1+0x588], R6 ;  /* 0x0005880601007387 */ /* 0x0001e80000100a00 */
[----:B0-----:R-:W2:Y:S04]  /*4c790*/  LDL.LU.64 R6, [R1+0x3fb0] ;  /* 0x003fb00001067983 */ /* 0x001ea80000300a00 */
[----:B------:R-:W2:Y:S04]  /*4c7a0*/  LDL.LU.64 R4, [R1+0x3fa8] ;  /* 0x003fa80001047983 */ /* 0x000ea80000300a00 */
[----:B------:R-:W3:Y:S04]  /*4c7b0*/  LDL.LU.64 R22, [R1+0x3fa0] ;  /* 0x003fa00001167983 */ /* 0x000ee80000300a00 */
[----:B------:R-:W2:Y:S04]  /*4c7c0*/  LDL.LU.64 R20, [R1+0x3f98] ;  /* 0x003f980001147983 */ /* 0x000ea80000300a00 */
[----:B------:R-:W-:Y:S04]  /*4c7d0*/  STL.64 [R1+0x560], R24 ;  /* 0x0005601801007387 */ /* 0x000fe80000100a00 */
[----:B------:R0:W-:Y:S04]  /*4c7e0*/  STL.64 [R1+0x568], R26 ;  /* 0x0005681a01007387 */ /* 0x0001e80000100a00 */
[----:B0-----:R-:W2:Y:S04]  /*4c7f0*/  LDL.LU.64 R26, [R1+0x3f90] ;  /* 0x003f9000011a7983 */ /* 0x001ea80000300a00 */
[----:B------:R-:W3:Y:S01]  /*4c800*/  LDL.LU.64 R24, [R1+0x3f88] ;  /* 0x003f880001187983 */ /* 0x000ee20000300a00 */
[----:B----4-:R-:W-:Y:S03]  /*4c810*/  HMMA.16816.F32 R16, R12, R28, R16 ;  /* 0x0000001c0c10723c */ /* 0x010fe60000001810 */
[----:B------:R-:W-:-:S15]  /*4c820*/  STL.64 [R1+0x3ec8], R28 ;  /* 0x003ec81c01007387 */ /* 0x000fde0000100a00 */
[----:B------:R-:W-:Y:S01]  /*4c830*/  NOP ;  /* 0x0000000000007918 */ /* 0x000fe20000000000 */
[----:B------:R-:W-:Y:S04]  /*4c840*/  STL.64 [R1+0x540], R16 ;  /* 0x0005401001007387 */ /* 0x000fe80000100a00 */
[----:B------:R2:W-:Y:S02]  /*4c850*/  STL.64 [R1+0x548], R18 ;  /* 0x0005481201007387 */ /* 0x0005e40000100a00 */
[C---:B--2---:R-:W-:Y:S08]  /*4c860*/  HMMA.16816.F32 R16, R12.reuse, R26, R8 ;  /* 0x0000001a0c10723c */ /* 0x044ff00000001808 */
[C---:B---3--:R-:W-:Y:S01]  /*4c870*/  HMMA.16816.F32 R4, R12.reuse, R24, R4 ;  /* 0x000000180c04723c */ /* 0x048fe20000001804 */
[----:B------:R-:W2:Y:S10]  /*4c880*/  LDL.LU R8, [R1+0x140] ;  /* 0x0001400001087983 */ /* 0x000eb40000300800 */
[----:B------:R-:W-:Y:S04]  /*4c890*/  STL.64 [R1+0x510], R16 ;  /* 0x0005101001007387 */ /* 0x000fe80000100a00 */
[----:B------:R-:W-:Y:S04]  /*4c8a0*/  STL.64 [R1+0x518], R18 ;  /* 0x0005181201007387 */ /* 0x000fe80000100a00 */
[----:B------:R-:W-:Y:S04]  /*4c8b0*/  STL.64 [R1+0x4f0], R4 ;  /* 0x0004f00401007387 */ /* 0x000fe80000100a00 */
[----:B------:R-:W-:Y:S04]  /*4c8c0*/  STL.64 [R1+0x4f8], R6 ;  /* 0x0004f80601007387 */ /* 0x000fe80000100a00 */
[----:B------:R-:W2:Y:S04]  /*4c8d0*/  LDL.LU R9, [R1+0x144] ;  /* 0x0001440001097983 */ /* 0x000ea80000300800 */
[----:B------:R-:W3:Y:S04]  /*4c8e0*/  LDL.LU R10, [R1+0x148] ;  /* 0x00014800010a7983 */ /* 0x000ee80000300800 */
[----:B------:R-:W3:Y:S04]  /*4c8f0*/  LDL.LU R11, [R1+0x14c] ;  /* 0x00014c00010b7983 */ /* 0x000ee80000300800 */
[----:B---3--:R-:W-:Y:S04]  /*4c900*/  STL.64 [R1+0x3f40], R10 ;  /* 0x003f400a01007387 */ /* 0x008fe80000100a00 */
[----:B--2---:R0:W-:Y:S04]  /*4c910*/  STL.64 [R1+0x3f38], R8 ;  /* 0x003f380801007387 */ /* 0x0041e80000100a00 */
[----:B0-----:R-:W2:Y:S04]  /*4c920*/  LDL.LU R8, [R1+0x150] ;  /* 0x0001500001087983 */ /* 0x001ea80000300800 */
[----:B------:R-:W2:Y:S04]  /*4c930*/  LDL.LU R9, [R1+0x154] ;  /* 0x0001540001097983 */ /* 0x000ea80000300800 */
[----:B------:R-:W3:Y:S04]  /*4c940*/  LDL.LU R10, [R1+0x158] ;  /* 0x00015800010a7983 */ /* 0x000ee80000300800 */
[----:B------:R-:W3:Y:S04]  /*4c950*/  LDL.LU R11, [R1+0x15c] ;  /* 0x00015c00010b7983 */ /* 0x000ee80000300800 */
[----:B------:R-:W4:Y:S04]  /*4c960*/  LDL.LU R16, [R1+0x180] ;  /* 0x0001800001107983 */ /* 0x000f280000300800 */
[----:B------:R-:W4:Y:S04]  /*4c970*/  LDL.LU R17, [R1+0x184] ;  /* 0x0001840001117983 */ /* 0x000f280000300800 */
[----:B------:R-:W2:Y:S04]  /*4c980*/  LDL.LU R18, [R1+0x188] ;  /* 0x0001880001127983 */ /* 0x000ea80000300800 */
[----:B------:R-:W2:Y:S04]  /*4c990*/  LDL.LU R19, [R1+0x18c] ;  /* 0x00018c0001137983 */ /* 0x000ea80000300800 */
[----:B--2---:R-:W-:Y:S04]  /*4c9a0*/  STL.64 [R1+0x3f80], R18 ;  /* 0x003f801201007387 */ /* 0x004fe80000100a00 */
[----:B----4-:R0:W-:Y:S04]  /*4c9b0*/  STL.64 [R1+0x3f78], R16 ;  /* 0x003f781001007387 */ /* 0x0101e80000100a00 */
[----:B0-----:R-:W2:Y:S04]  /*4c9c0*/  LDL.LU R16, [R1+0x190] ;  /* 0x0001900001107983 */ /* 0x001ea80000300800 */
        /* <DEDUP_REMOVED lines=8> */
[----:B------:R-:W3:Y:S04]  /*4ca50*/  LDL.LU R11, [R1+0x17c] ;  /* 0x00017c00010b7983 */ /* 0x000ee80000300800 */
[----:B------:R-:W4:Y:S04]  /*4ca60*/  LDL.LU R4, [R1+0x160] ;  /* 0x0001600001047983 */ /* 0x000f280000300800 */
[----:B------:R-:W4:Y:S04]  /*4ca70*/  LDL.LU R5, [R1+0x164] ;  /* 0x0001640001057983 */ /* 0x000f280000300800 */
[----:B------:R-:W4:Y:S04]  /*4ca80*/  LDL.LU R6, [R1+0x168] ;  /* 0x0001680001067983 */ /* 0x000f280000300800 */
[----:B------:R-:W4:Y:S04]  /*4ca90*/  LDL.LU R7, [R1+0x16c] ;  /* 0x00016c0001077983 */ /* 0x000f280000300800 */
[----:B------:R-:W2:Y:S04]  /*4caa0*/  LDL.LU R0, [R1+0xc9c] ;  /* 0x000c9c0001007983 */ /* 0x000ea80000300800 */
[----:B------:R-:W2:Y:S04]  /*4cab0*/  LDL.LU.64 R28, [R1+0x18] ;  /* 0x00001800011c7983 */ /* 0x000ea80000300a00 */
[----:B------:R-:W-:Y:S04]  /*4cac0*/  STL.64 [R1+0x3ec0], R26 ;  /* 0x003ec01a01007387 */ /* 0x000fe80000100a00 */
[----:B------:R0:W-:Y:S04]  /*4cad0*/  STL.64 [R1+0x3eb8], R24 ;  /* 0x003eb81801007387 */ /* 0x0001e80000100a00 */
[----:B0-----:R-:W2:Y:S04]  /*4cae0*/  LDL.LU R24, [R1+0x220] ;  /* 0x0002200001187983 */ /* 0x001ea80000300800 */
        /* <DEDUP_REMOVED lines=8> */
[----:B------:R-:W2:Y:S01]  /*4cb70*/  LDL.LU R27, [R1+0x12c] ;  /* 0x00012c00011b7983 */ /* 0x000ea20000300800 */
[C---:B------:R-:W-:Y:S03]  /*4cb80*/  HMMA.16816.F32 R16, R12.reuse, R22, R16 ;  /* 0x000000160c10723c */ /* 0x040fe60000001810 */
[----:B--2---:R-:W-:Y:S04]  /*4cb90*/  STL.64 [R1+0x3f20], R26 ;  /* 0x003f201a01007387 */ /* 0x004fe80000100a00 */
[----:B------:R0:W-:Y:S04]  /*4cba0*/  STL.64 [R1+0x3f18], R24 ;  /* 0x003f181801007387 */ /* 0x0001e80000100a00 */
[----:B0-----:R-:W2:Y:S04]  /*4cbb0*/  LDL.LU R24, [R1+0x130] ;  /* 0x0001300001187983 */ /* 0x001ea80000300800 */
[----:B------:R-:W2:Y:S04]  /*4cbc0*/  LDL.LU R25, [R1+0x134] ;  /* 0x0001340001197983 */ /* 0x000ea80000300800 */
[----:B------:R-:W2:Y:S04]  /*4cbd0*/  LDL.LU R26, [R1+0x138] ;  /* 0x00013800011a7983 */ /* 0x000ea80000300800 */
[----:B------:R-:W2:Y:S04]  /*4cbe0*/  LDL.LU R27, [R1+0x13c] ;  /* 0x00013c00011b7983 */ /* 0x000ea80000300800 */
        /* <DEDUP_REMOVED lines=8> */
[----:B0-----:R-:W3:Y:S01]  /*4cc70*/  LDL.LU.64 R18, [R1+0x3f70] ;  /* 0x003f700001127983 */ /* 0x001ee20000300a00 */
[C---:B----4-:R-:W-:Y:S03]  /*4cc80*/  HMMA.16816.F32 R4, R12.reuse, R2, R4 ;  /* 0x000000020c04723c */ /* 0x050fe60000001804 */
[----:B------:R-:W2:Y:S04]  /*4cc90*/  LDL.LU.64 R16, [R1+0x3f68] ;  /* 0x003f680001107983 */ /* 0x000ea80000300a00 */
[----:B------:R-:W-:Y:S04]  /*4cca0*/  STL.64 [R1+0x3ea0], R22 ;  /* 0x003ea01601007387 */ /* 0x000fe80000100a00 */
[----:B------:R0:W-:Y:S04]  /*4ccb0*/  STL.64 [R1+0x3e98], R20 ;  /* 0x003e981401007387 */ /* 0x0001e80000100a00 */
[----:B0-----:R-:W2:Y:S04]  /*4ccc0*/  LDL.LU R20, [R1+0xf0] ;  /* 0x0000f00001147983 */ /* 0x001ea80000300800 */
[----:B------:R-:W2:Y:S04]  /*4ccd0*/  LDL.LU R21, [R1+0xf4] ;  /* 0x0000f40001157983 */ /* 0x000ea80000300800 */
[----:B------:R-:W2:Y:S04]  /*4cce0*/  LDL.LU R22, [R1+0xf8] ;  /* 0x0000f80001167983 */ /* 0x000ea80000300800 */
[----:B------:R-:W2:Y:S01]  /*4ccf0*/  LDL.LU R23, [R1+0xfc] ;  /* 0x0000fc0001177983 */ /* 0x000ea20000300800 */
[----:B---3--:R-:W-:-:S15]  /*4cd00*/  HMMA.16816.F32 R8, R12, R18, R8 ;  /* 0x000000120c08723c */ /* 0x008fde0000001808 */
[----:B------:R-:W-:-:S04]  /*4cd10*/  NOP ;  /* 0x0000000000007918 */ /* 0x000fc80000000000 */
[----:B------:R-:W-:Y:S04]  /*4cd20*/  STL.64 [R1+0x480], R8 ;  /* 0x0004800801007387 */ /* 0x000fe80000100a00 */
[----:B------:R0:W-:Y:S04]  /*4cd30*/  STL.64 [R1+0x488], R10 ;  /* 0x0004880a01007387 */ /* 0x0001e80000100a00 */
[----:B0-----:R-:W3:Y:S04]  /*4cd40*/  LDL.LU.64 R10, [R1+0x3f60] ;  /* 0x003f6000010a7983 */ /* 0x001ee80000300a00 */
[----:B------:R-:W3:Y:S04]  /*4cd50*/  LDL.LU.64 R8, [R1+0x3f58] ;  /* 0x003f580001087983 */ /* 0x000ee80000300a00 */
[----:B------:R0:W-:Y:S04]  /*4cd60*/  STL.64 [R1+0x3ee0], R18 ;  /* 0x003ee01201007387 */ /* 0x0001e80000100a00 */
[----:B0-----:R-:W4:Y:S04]  /*4cd70*/  LDL.LU R18, [R1+0xc94] ;  /* 0x000c940001127983 */ /* 0x001f280000300800 */
[----:B------:R-:W2:Y:S04]  /*4cd80*/  LDL.LU R19, [R1+0xca0] ;  /* 0x000ca00001137983 */ /* 0x000ea80000300800 */
[----:B------:R-:W-:Y:S04]  /*4cd90*/  STL.64 [R1+0x310], R4 ;  /* 0x0003100401007387 */ /* 0x000fe80000100a00 */
[----:B------:R0:W-:Y:S04]  /*4cda0*/  STL.64 [R1+0x318], R6 ;  /* 0x0003180601007387 */ /* 0x0001e80000100a00 */
[----:B0-----:R-:W2:Y:S04]  /*4cdb0*/  LDL.LU.64 R6, [R1+0x3f50] ;  /* 0x003f500001067983 */ /* 0x001ea80000300a00 */
[----:B------:R-:W3:Y:S02]  /*4cdc0*/  LDL.LU.64 R4, [R1+0x3f48] ;  /* 0x003f480001047983 */ /* 0x000ee40000300a00 */
[----:B---3--:R-:W-:-:S15]  /*4cdd0*/  HMMA.16816.F32 R8, R12, R4, R8 ;  /* 0x000000040c08723c */ /* 0x008fde0000001808 */
        /* <DEDUP_REMOVED lines=10> */
[----:B------:R-:W3:Y:S04]  /*4ce80*/  LDL.LU.64 R8, [R1+0x3f28] ;  /* 0x003f280001087983 */ /* 0x000ee80000300a00 */
[----:B------:R0:W-:Y:S04]  /*4ce90*/  STL.64 [R1+0x3e60], R6 ;  /* 0x003e600601007387 */ /* 0x0001e80000100a00 */
[----:B0-----:R-:W2:Y:S04]  /*4cea0*/  LDL.LU R6, [R1+0xc84] ;  /* 0x000c840001067983 */ /* 0x001ea80000300800 */
[----:B------:R-:W4:Y:S04]  /*4ceb0*/  LDL.LU R7, [R1+0xc98] ;  /* 0x000c980001077983 */ /* 0x000f280000300800 */
[----:B------:R0:W-:Y:S04]  /*4cec0*/  STL.64 [R1+0x3e58], R4 ;  /* 0x003e580401007387 */ /* 0x0001e80000100a00 */
[----:B0-----:R-:W2:Y:S04]  /*4ced0*/  LDL.LU R4, [R1+0xc90] ;  /* 0x000c900001047983 */ /* 0x001ea80000300800 */
[----:B------:R-:W2:Y:S01]  /*4cee0*/  LDL.LU R5, [R1+0xc8c] ;  /* 0x000c8c0001057983 */ /* 0x000ea20000300800 */
[----:B---3--:R-:W-:-:S15]  /*4cef0*/  HMMA.16816.F32 R24, R12, R8, R24 ;  /* 0x000000080c18723c */ /* 0x008fde0000001818 */
[----:B------:R-:W-:-:S04]  /*4cf00*/  NOP ;  /* 0x0000000000007918 */ /* 0x000fc80000000000 */
[----:B------:R-:W-:Y:S04]  /*4cf10*/  STL.64 [R1+0x290], R24 ;  /* 0x0002901801007387 */ /* 0x000fe80000100a00 */
[----:B------:R0:W-:Y:S04]  /*4cf20*/  STL.64 [R1+0x298], R26 ;  /* 0x0002981a01007387 */ /* 0x0001e80000100a00 */
[----:B0-----:R-:W2:Y:S04]  /*4cf30*/  LDL.LU.64 R26, [R1+0x3f20] ;  /* 0x003f2000011a7983 */ /* 0x001ea80000300a00 */
[----:B------:R-:W2:Y:S04]  /*4cf40*/  LDL.LU.64 R24, [R1+0x3f18] ;  /* 0x003f180001187983 */ /* 0x000ea80000300a00 */
[----:B------:R0:W-:Y:S04]  /*4cf50*/  STL [R1+0x3e44], R8 ;  /* 0x003e440801007387 */ /* 0x0001e80000100800 */
[----:B0-----:R-:W3:Y:S04]  /*4cf60*/  LDL.LU R8, [R1+0xc88] ;  /* 0x000c880001087983 */ /* 0x001ee80000300800 */
[----:B------:R-:W-:Y:S01]  /*4cf70*/  STL [R1+0x3e40], R9 ;  /* 0x003e400901007387 */ /* 0x000fe20000100800 */
[----:B--2---:R-:W-:-:S15]  /*4cf80*/  HMMA.16816.F32 R24, R12, R10, R24 ;  /* 0x0000000a0c18723c */ /* 0x004fde0000001818 */
[----:B------:R-:W-:-:S04]  /*4cf90*/  NOP ;  /* 0x0000000000007918 */ /* 0x000fc80000000000 */
[----:B------:R-:W-:Y:S04]  /*4cfa0*/  STL.64 [R1+0x260], R24 ;  /* 0x0002601801007387 */ /* 0x000fe80000100a00 */
[----:B------:R0:W-:Y:S04]  /*4cfb0*/  STL.64 [R1+0x268], R26 ;  /* 0x0002681a01007387 */ /* 0x0001e80000100a00 */
[----:B0-----:R-:W2:Y:S04]  /*4cfc0*/  LDL.LU.64 R26, [R1+0x3f10] ;  /* 0x003f1000011a7983 */ /* 0x001ea80000300a00 */
[----:B------:R-:W2:Y:S01]  /*4cfd0*/  LDL.LU.64 R24, [R1+0x3f08] ;  /* 0x003f080001187983 */ /* 0x000ea20000300a00 */
[----:B------:R-:W-:-:S02]  /*4cfe0*/  IMAD R5, R5, 0x100, R4 ;  /* 0x0000010005057824 */ /* 0x000fc400078e0204 */
[----:B---3--:R-:W-:Y:S02]  /*4cff0*/  IMAD R6, R6, 0x100, R8 ;  /* 0x0000010006067824 */ /* 0x008fe400078e0208 */
[----:B----4-:R-:W-:Y:S02]  /*4d000*/  IMAD R4, R18, 0x100, R7 ;  /* 0x0000010012047824 */ /* 0x010fe400078e0207 */
[----:B------:R-:W-:Y:S01]  /*4d010*/  IMAD R0, R0, 0x100, R19 ;  /* 0x0000010000007824 */ /* 0x000fe200078e0213 */
[----:B------:R-:W-:Y:S04]  /*4d020*/  STL [R1+0x3e4c], R10 ;  /* 0x003e4c0a01007387 */ /* 0x000fe80000100800 */
[----:B------:R0:W-:Y:S02]  /*4d030*/  STL [R1+0x3e48], R11 ;  /* 0x003e480b01007387 */ /* 0x0001e40000100800 */
[----:B0-----:R-:W-:Y:S01]  /*4d040*/  HMMA.16816.F32 R8, R12, R16, R20 ;  /* 0x000000100c08723c */ /* 0x001fe20000001814 */
[----:B------:R-:W-:-:S02]  /*4d050*/  F2FP.F16.E4M3.UNPACK_B R12, R6 ;  /* 0x00000006ff0c723e */ /* 0x000fc400020006ff */
[----:B------:R-:W-:Y:S02]  /*4d060*/  F2FP.F16.E4M3.UNPACK_B R13, R5 ;  /* 0x00000005ff0d723e */ /* 0x000fe400020006ff */
[----:B------:R-:W-:Y:S02]  /*4d070*/  F2FP.F16.E4M3.UNPACK_B R14, R4 ;  /* 0x00000004ff0e723e */ /* 0x000fe400020006ff */
[----:B------:R-:W-:Y:S01]  /*4d080*/  F2FP.F16.E4M3.UNPACK_B R15, R0 ;  /* 0x00000000ff0f723e */ /* 0x000fe200020006ff */
[----:B------:R-:W-:Y:S04]  /*4d090*/  STL [R1+0x3e14], R16 ;  /* 0x003e141001007387 */ /* 0x000fe80000100800 */
[----:B------:R-:W-:Y:S07]  /*4d0a0*/  STL [R1+0x3e10], R17 ;  /* 0x003e101101007387 */ /* 0x000fee0000100800 */
[----:B------:R-:W-:Y:S04]  /*4d0b0*/  STL.64 [R1+0x140], R8 ;  /* 0x0001400801007387 */ /* 0x000fe80000100a00 */
[----:B------:R-:W-:Y:S01]  /*4d0c0*/  STL.64 [R1+0x148], R10 ;  /* 0x0001480a01007387 */ /* 0x000fe20000100a00 */
[----:B--2---:R-:W-:-:S15]  /*4d0d0*/  HMMA.16816.F32 R4, R12, R28, R24 ;  /* 0x0000001c0c04723c */ /* 0x004fde0000001818 */
[----:B------:R-:W-:-:S04]  /*4d0e0*/  NOP ;  /* 0x0000000000007918 */ /* 0x000fc80000000000 */
[----:B------:R0:W-:Y:S04]  /*4d0f0*/  STL.64 [R1+0x230], R4 ;  /* 0x0002300401007387 */ /* 0x0001e80000100a00 */
[----:B------:R1:W-:Y:S04]  /*4d100*/  STL.64 [R1+0x238], R6 ;  /* 0x0002380601007387 */ /* 0x0003e80000100a00 */
[----:B0-----:R-:W2:Y:S04]  /*4d110*/  LDL.LU R4, [R1+0x320] ;  /* 0x0003200001047983 */ /* 0x001ea80000300800 */
[----:B------:R-:W2:Y:S04]  /*4d120*/  LDL.LU R5, [R1+0x324] ;  /* 0x0003240001057983 */ /* 0x000ea80000300800 */
[----:B-1----:R-:W3:Y:S04]  /*4d130*/  LDL.LU R6, [R1+0x328] ;  /* 0x0003280001067983 */ /* 0x002ee80000300800 */
[----:B------:R-:W3:Y:S04]  /*4d140*/  LDL.LU R7, [R1+0x32c] ;  /* 0x00032c0001077983 */ /* 0x000ee80000300800 */
[----:B------:R-:W4:Y:S04]  /*4d150*/  LDL.LU R20, [R1+0x2b0] ;  /* 0x0002b00001147983 */ /* 0x000f280000300800 */
[----:B------:R-:W4:Y:S04]  /*4d160*/  LDL.LU R21, [R1+0x2b4] ;  /* 0x0002b40001157983 */ /* 0x000f280000300800 */
[----:B------:R-:W2:Y:S04]  /*4d170*/  LDL.LU R22, [R1+0x2b8] ;  /* 0x0002b80001167983 */ /* 0x000ea80000300800 */
[----:B------:R-:W2:Y:S04]  /*4d180*/  LDL.LU R23, [R1+0x2bc] ;  /* 0x0002bc0001177983 */ /* 0x000ea80000300800 */
[----:B------:R-:W2:Y:S04]  /*4d190*/  LDL.LU R24, [R1+0x280] ;  /* 0x0002800001187983 */ /* 0x000ea80000300800 */
[----:B------:R-:W2:Y:S04]  /*4d1a0*/  LDL.LU R25, [R1+0x284] ;  /* 0x0002840001197983 */ /* 0x000ea80000300800 */
[----:B------:R-:W2:Y:S04]  /*4d1b0*/  LDL.LU R26, [R1+0x288] ;  /* 0x00028800011a7983 */ /* 0x000ea80000300800 */
[----:B------:R-:W2:Y:S04]  /*4d1c0*/  LDL.LU R27, [R1+0x28c] ;  /* 0x00028c00011b7983 */ /* 0x000ea80000300800 */
[----:B------:R-:W3:Y:S04]  /*4d1d0*/  LDL.LU.64 R18, [R1+0x8] ;  /* 0x0000080001127983 */ /* 0x000ee80000300a00 */
[----:B--2---:R-:W-:Y:S04]  /*4d1e0*/  STL.64 [R1+0x3ed8], R26 ;  /* 0x003ed81a01007387 */ /* 0x004fe80000100a00 */
[----:B------:R0:W-:Y:S04]  /*4d1f0*/  STL.64 [R1+0x3ed0], R24 ;  /* 0x003ed01801007387 */ /* 0x0001e80000100a00 */
[----:B0-----:R-:W2:Y:S04]  /*4d200*/  LDL.LU R24, [R1+0x270] ;  /* 0x0002700001187983 */ /* 0x001ea80000300800 */
        /* <DEDUP_REMOVED lines=9> */
[----:B------:R-:W2:Y:S01]  /*4d2a0*/  LDL.LU R27, [R1+0x25c] ;  /* 0x00025c00011b7983 */ /* 0x000ea20000300800 */
[----:B------:R-:W-:-:S02]  /*4d2b0*/  IMAD.MOV.U32 R16, RZ, RZ, R28 ;  /* 0x000000ffff107224 */ /* 0x000fc400078e001c */
[----:B------:R-:W-:Y:S01]  /*4d2c0*/  IMAD.MOV.U32 R0, RZ, RZ, R29 ;  /* 0x000000ffff007224 */ /* 0x000fe200078e001d */
[----:B--2---:R-:W-:Y:S04]  /*4d2d0*/  STL.64 [R1+0x3f00], R26 ;  /* 0x003f001a01007387 */ /* 0x004fe80000100a00 */
[----:B------:R0:W-:Y:S04]  /*4d2e0*/  STL.64 [R1+0x3ef8], R24 ;  /* 0x003ef81801007387 */ /* 0x0001e80000100a00 */
[----:B0-----:R-:W2:Y:S04]  /*4d2f0*/  LDL.LU R24, [R1+0x240] ;  /* 0x0002400001187983 */ /* 0x001ea80000300800 */
[----:B------:R-:W2:Y:S04]  /*4d300*/  LDL.LU R25, [R1+0x244] ;  /* 0x0002440001197983 */ /* 0x000ea80000300800 */
[----:B------:R-:W2:Y:S04]  /*4d310*/  LDL.LU R26, [R1+0x248] ;  /* 0x00024800011a7983 */ /* 0x000ea80000300800 */
[----:B------:R-:W2:Y:S04]  /*4d320*/  LDL.LU R27, [R1+0x24c] ;  /* 0x00024c00011b7983 */ /* 0x000ea80000300800 */
[----:B------:R-:W2:Y:S04]  /*4d330*/  LDL.LU.64 R28, [R1] ;  /* 0x00000000011c7983 */ /* 0x000ea80000300a00 */
[----:B------:R-:W-:Y:S04]  /*4d340*/  STL.64 [R1+0x3eb0], R22 ;  /* 0x003eb01601007387 */ /* 0x000fe80000100a00 */
[----:B----4-:R0:W-:Y:S04]  /*4d350*/  STL.64 [R1+0x3ea8], R20 ;  /* 0x003ea81401007387 */ /* 0x0101e80000100a00 */
[----:B0-----:R-:W4:Y:S04]  /*4d360*/  LDL.LU R20, [R1+0x2a0] ;  /* 0x0002a00001147983 */ /* 0x001f280000300800 */
[----:B------:R-:W4:Y:S04]  /*4d370*/  LDL.LU R21, [R1+0x2a4] ;  /* 0x0002a40001157983 */ /* 0x000f280000300800 */
[----:B------:R-:W4:Y:S04]  /*4d380*/  LDL.LU R22, [R1+0x2a8] ;  /* 0x0002a80001167983 */ /* 0x000f280000300800 */
[----:B------:R-:W4:Y:S04]  /*4d390*/  LDL.LU R23, [R1+0x2ac] ;  /* 0x0002ac0001177983 */ /* 0x000f280000300800 */
[----:B---3--:R-:W-:Y:S04]  /*4d3a0*/  STL.64 [R1+0x3e70], R6 ;  /* 0x003e700601007387 */ /* 0x008fe80000100a00 */
[----:B------:R0:W-:Y:S04]  /*4d3b0*/  STL.64 [R1+0x3e68], R4 ;  /* 0x003e680401007387 */ /* 0x0001e80000100a00 */
[----:B0-----:R-:W3:Y:S04]  /*4d3c0*/  LDL.LU R4, [R1+0x300] ;  /* 0x0003000001047983 */ /* 0x001ee80000300800 */
[----:B------:R-:W3:Y:S04]  /*4d3d0*/  LDL.LU R5, [R1+0x304] ;  /* 0x0003040001057983 */ /* 0x000ee80000300800 */
[----:B------:R-:W2:Y:S04]  /*4d3e0*/  LDL.LU R6, [R1+0x308] ;  /* 0x0003080001067983 */ /* 0x000ea80000300800 */
[----:B------:R-:W2:Y:S04]  /*4d3f0*/  LDL.LU R7, [R1+0x30c] ;  /* 0x00030c0001077983 */ /* 0x000ea80000300800 */
[----:B--2---:R-:W-:Y:S04]  /*4d400*/  STL.64 [R1+0x3e80], R6 ;  /* 0x003e800601007387 */ /* 0x004fe80000100a00 */
[----:B---3--:R0:W-:Y:S04]  /*4d410*/  STL.64 [R1+0x3e78], R4 ;  /* 0x003e780401007387 */ /* 0x0081e80000100a00 */
[----:B0-----:R-:W2:Y:S04]  /*4d420*/  LDL.LU R4, [R1+0x2f0] ;  /* 0x0002f00001047983 */ /* 0x001ea80000300800 */
[----:B------:R-:W2:Y:S04]  /*4d430*/  LDL.LU R5, [R1+0x2f4] ;  /* 0x0002f40001057983 */ /* 0x000ea80000300800 */
[----:B------:R-:W3:Y:S04]  /*4d440*/  LDL.LU R6, [R1+0x2f8] ;  /* 0x0002f80001067983 */ /* 0x000ee80000300800 */
[----:B------:R-:W3:Y:S01]  /*4d450*/  LDL.LU R7, [R1+0x2fc] ;  /* 0x0002fc0001077983 */ /* 0x000ee20000300800 */
[C---:B------:R-:W-:Y:S03]  /*4d460*/  HMMA.16816.F32 R24, R12.reuse, R10, R24 ;  /* 0x0000000a0c18723c */ /* 0x040fe60000001818 */
[----:B---3--:R-:W-:Y:S04]  /*4d470*/  STL.64 [R1+0x3e90], R6 ;  /* 0x003e900601007387 */ /* 0x008fe80000100a00 */
[----:B--2---:R0:W-:Y:S04]  /*4d480*/  STL.64 [R1+0x3e88], R4 ;  /* 0x003e880401007387 */ /* 0x0041e80000100a00 */
[----:B0-----:R-:W2:Y:S04]  /*4d490*/  LDL.LU R4, [R1+0x2d0] ;  /* 0x0002d00001047983 */ /* 0x001ea80000300800 */
[----:B------:R-:W2:Y:S04]  /*4d4a0*/  LDL.LU R5, [R1+0x2d4] ;  /* 0x0002d40001057983 */ /* 0x000ea80000300800 */
[----:B------:R-:W2:Y:S04]  /*4d4b0*/  LDL.LU R6, [R1+0x2d8] ;  /* 0x0002d80001067983 */ /* 0x000ea80000300800 */
[----:B------:R-:W2:Y:S04]  /*4d4c0*/  LDL.LU R7, [R1+0x2dc] ;  /* 0x0002dc0001077983 */ /* 0x000ea80000300800 */
[----:B------:R-:W-:Y:S04]  /*4d4d0*/  STL [R1+0x3e50], R16 ;  /* 0x003e501001007387 */ /* 0x000fe80000100800 */
        /* <DEDUP_REMOVED lines=8> */
[----:B0-----:R-:W3:Y:S04]  /*4d560*/  LDL.LU.64 R26, [R1+0x3ef0] ;  /* 0x003ef000011a7983 */ /* 0x001ee80000300a00 */
[----:B------:R-:W3:Y:S01]  /*4d570*/  LDL.LU.64 R24, [R1+0x3ee8] ;  /* 0x003ee80001187983 */ /* 0x000ee20000300a00 */
[----:B------:R-:W-:-:S02]  /*4d580*/  IMAD.MOV.U32 R17, RZ, RZ, R11 ;  /* 0x000000ffff117224 */ /* 0x000fc400078e000b */
[----:B------:R-:W-:Y:S02]  /*4d590*/  IMAD.MOV.U32 R11, RZ, RZ, R18 ;  /* 0x000000ffff0b7224 */ /* 0x000fe400078e0012 */
[----:B------:R-:W-:Y:S02]  /*4d5a0*/  IMAD.MOV.U32 R8, RZ, RZ, R19 ;  /* 0x000000ffff087224 */ /* 0x000fe400078e0013 */
[----:B------:R-:W2:Y:S01]  /*4d5b0*/  LDL.LU.64 R18, [R1+0x3ee0] ;  /* 0x003ee00001127983 */ /* 0x000ea20000300a00 */
[----:B------:R-:W-:Y:S02]  /*4d5c0*/  IMAD.MOV.U32 R9, RZ, RZ, R10 ;  /* 0x000000ffff097224 */ /* 0x000fe400078e000a */
[----:B------:R-:W-:Y:S02]  /*4d5d0*/  IMAD.MOV.U32 R16, RZ, RZ, R28 ;  /* 0x000000ffff107224 */ /* 0x000fe400078e001c */
[----:B------:R-:W-:Y:S01]  /*4d5e0*/  IMAD.MOV.U32 R10, RZ, RZ, R29 ;  /* 0x000000ffff0a7224 */ /* 0x000fe200078e001d */
[----:B---3--:R-:W-:-:S15]  /*4d5f0*/  HMMA.16816.F32 R24, R12, R28, R24 ;  /* 0x0000001c0c18723c */ /* 0x008fde0000001818 */
[----:B------:R-:W-:-:S04]  /*4d600*/  NOP ;  /* 0x0000000000007918 */ /* 0x000fc80000000000 */
[----:B------:R-:W-:Y:S04]  /*4d610*/  STL.64 [R1+0x200], R24 ;  /* 0x0002001801007387 */ /* 0x000fe80000100a00 */
[----:B------:R0:W-:Y:S04]  /*4d620*/  STL.64 [R1+0x208], R26 ;  /* 0x0002081a01007387 */ /* 0x0001e80000100a00 */
[----:B0-----:R-:W3:Y:S04]  /*4d630*/  LDL.LU.64 R26, [R1+0x3ed8] ;  /* 0x003ed800011a7983 */ /* 0x001ee80000300a00 */
[----:B------:R-:W3:Y:S04]  /*4d640*/  LDL.LU.64 R24, [R1+0x3ed0] ;  /* 0x003ed00001187983 */ /* 0x000ee80000300a00 */
[----:B------:R-:W3:Y:S02]  /*4d650*/  LDL.LU.64 R28, [R1+0x3ec8] ;  /* 0x003ec800011c7983 */ /* 0x000ee40000300a00 */
[----:B---3--:R-:W-:-:S15]  /*4d660*/  HMMA.16816.F32 R24, R12, R28, R24 ;  /* 0x0000001c0c18723c */ /* 0x008fde0000001818 */
[----:B------:R-:W-:-:S04]  /*4d670*/  NOP ;  /* 0x0000000000007918 */ /* 0x000fc80000000000 */
[----:B------:R-:W-:Y:S04]  /*4d680*/  STL.64 [R1+0x1f0], R24 ;  /* 0x0001f01801007387 */ /* 0x000fe80000100a00 */
[----:B------:R0:W-:Y:S04]  /*4d690*/  STL.64 [R1+0x1f8], R26 ;  /* 0x0001f81a01007387 */ /* 0x0001e80000100a00 */
[----:B0-----:R-:W4:Y:S04]  /*4d6a0*/  LDL.LU.64 R26, [R1+0x3ec0] ;  /* 0x003ec000011a7983 */ /* 0x001f280000300a00 */
[----:B------:R-:W3:Y:S04]  /*4d6b0*/  LDL.LU.64 R24, [R1+0x3eb8] ;  /* 0x003eb80001187983 */ /* 0x000ee80000300a00 */
[----:B------:R-:W-:Y:S04]  /*4d6c0*/  STL [R1+0x3e18], R28 ;  /* 0x003e181c01007387 */ /* 0x000fe80000100800 */
[----:B------:R-:W-:Y:S01]  /*4d6d0*/  STL [R1+0x3dfc], R29 ;  /* 0x003dfc1d01007387 */ /* 0x000fe20000100800 */
[----:B----4-:R-:W-:-:S15]  /*4d6e0*/  HMMA.16816.F32 R20, R12, R26, R20 ;  /* 0x0000001a0c14723c */ /* 0x010fde0000001814 */
        /* <DEDUP_REMOVED lines=13> */
[----:B0-----:R-:W4:Y:S04]  /*4d7c0*/  LDL.LU R24, [R1+0x340] ;  /* 0x0003400001187983 */ /* 0x001f280000300800 */
[----:B------:R-:W4:Y:S04]  /*4d7d0*/  LDL.LU R25, [R1+0x344] ;  /* 0x0003440001197983 */ /* 0x000f280000300800 */
[----:B------:R-:W4:Y:S04]  /*4d7e0*/  LDL.LU R26, [R1+0x348] ;  /* 0x00034800011a7983 */ /* 0x000f280000300800 */
[----:B------:R-:W4:Y:S01]  /*4d7f0*/  LDL.LU R27, [R1+0x34c] ;  /* 0x00034c00011b7983 */ /* 0x000f220000300800 */
        /* <DEDUP_REMOVED lines=11> */
[----:B------:R-:W2:Y:S04]  /*4d8b0*/  LDL.LU.64 R4, [R1+0x3e78] ;  /* 0x003e780001047983 */ /* 0x000ea80000300a00 */
[----:B------:R-:W-:Y:S04]  /*4d8c0*/  STL.64 [R1+0x3da8], R22 ;  /* 0x003da81601007387 */ /* 0x000fe80000100a00 */
        /* <DEDUP_REMOVED lines=11> */
[----:B------:R-:W-:Y:S01]  /*4d980*/  STL [R1+0x3e1c], R19 ;  /* 0x003e1c1301007387 */ /* 0x000fe20000100800 */
[----:B--2---:R-:W-:-:S15]  /*4d990*/  HMMA.16816.F32 R4, R12, R2, R4 ;  /* 0x000000020c04723c */ /* 0x004fde0000001804 */
[----:B------:R-:W-:-:S04]  /*4d9a0*/  NOP ;  /* 0x0000000000007918 */ /* 0x000fc80000000000 */
[----:B------:R-:W-:Y:S04]  /*4d9b0*/  STL.64 [R1+0x190], R4 ;  /* 0x0001900401007387 */ /* 0x000fe80000100a00 */
[----:B------:R0:W-:Y:S04]  /*4d9c0*/  STL.64 [R1+0x198], R6 ;  /* 0x0001980601007387 */ /* 0x0001e80000100a00 */
[----:B0-----:R-:W4:Y:S04]  /*4d9d0*/  LDL.LU.64 R6, [R1+0x3e60] ;  /* 0x003e600001067983 */ /* 0x001f280000300a00 */
[----:B------:R-:W3:Y:S02]  /*4d9e0*/  LDL.LU.64 R4, [R1+0x3e58] ;  /* 0x003e580001047983 */ /* 0x000ee40000300a00 */
[----:B---3--:R-:W-:-:S15]  /*4d9f0*/  HMMA.16816.F32 R20, R12, R4, R20 ;  /* 0x000000040c14723c */ /* 0x008fde0000001814 */
[----:B------:R-:W-:-:S04]  /*4da00*/  NOP ;  /* 0x0000000000007918 */ /* 0x000fc80000000000 */
[----:B------:R-:W-:Y:S04]  /*4da10*/  STL.64 [R1+0x180], R20 ;  /* 0x0001801401007387 */ /* 0x000fe80000100a00 */
[----:B------:R4:W-:Y:S02]  /*4da20*/  STL.64 [R1+0x188], R22 ;  /* 0x0001881601007387 */ /* 0x0009e40000100a00 */
[----:B----4-:R-:W-:Y:S01]  /*4da30*/  HMMA.16816.F32 R20, R12, R6, R24 ;  /* 0x000000060c14723c */ /* 0x010fe20000001818 */
[----:B------:R-:W-:Y:S02]  /*4da40*/  IMAD.MOV.U32 R26, RZ, RZ, R16 ;  /* 0x000000ffff1a7224 */ /* 0x000fe400078e0010 */
[----:B------:R-:W-:Y:S01]  /*4da50*/  IMAD.MOV.U32 R27, RZ, RZ, R10 ;  /* 0x000000ffff1b7224 */ /* 0x000fe200078e000a */
[----:B------:R-:W2:-:S15]  /*4da60*/  LDL.LU R16, [R1+0x3e50] ;  /* 0x003e500001107983 */ /* 0x000e9e0000300800 */
[----:B------:R0:W-:Y:S04]  /*4da70*/  STL.64 [R1+0x170], R20 ;  /* 0x0001701401007387 */ /* 0x0001e80000100a00 */
[----:B------:R1:W-:Y:S04]  /*4da80*/  STL.64 [R1+0x178], R22 ;  /* 0x0001781601007387 */ /* 0x0003e80000100a00 */
[----:B------:R-:W3:Y:S04]  /*4da90*/  LDL.LU R10, [R1+0x3e4c] ;  /* 0x003e4c00010a7983 */ /* 0x000ee80000300800 */
[----:B------:R-:W-:Y:S04]  /*4daa0*/  STL.64 [R1+0x3db0], R26 ;  /* 0x003db01a01007387 */ /* 0x000fe80000100a00 */
[----:B0-----:R-:W4:Y:S04]  /*4dab0*/  LDL.LU R20, [R1+0x440] ;  /* 0x0004400001147983 */ /* 0x001f280000300800 */
[----:B------:R-:W4:Y:S04]  /*4dac0*/  LDL.LU R21, [R1+0x444] ;  /* 0x0004440001157983 */ /* 0x000f280000300800 */
[----:B-1----:R-:W2:Y:S04]  /*4dad0*/  LDL.LU R22, [R1+0x448] ;  /* 0x0004480001167983 */ /* 0x002ea80000300800 */
[----:B------:R-:W2:Y:S01]  /*4dae0*/  LDL.LU R23, [R1+0x44c] ;  /* 0x00044c0001177983 */ /* 0x000ea20000300800 */
[----:B------:R-:W-:-:S02]  /*4daf0*/  IMAD.MOV.U32 R24, RZ, RZ, R11 ;  /* 0x000000ffff187224 */ /* 0x000fc400078e000b */
[----:B------:R-:W-:Y:S01]  /*4db00*/  IMAD.MOV.U32 R25, RZ, RZ, R8 ;  /* 0x000000ffff197224 */ /* 0x000fe200078e0008 */
[----:B--2---:R-:W-:Y:S04]  /*4db10*/  STL.64 [R1+0x3dc0], R22 ;  /* 0x003dc01601007387 */ /* 0x004fe80000100a00 */
[----:B----4-:R0:W-:Y:S04]  /*4db20*/  STL.64 [R1+0x3db8], R20 ;  /* 0x003db81401007387 */ /* 0x0101e80000100a00 */
[----:B------:R-:W3:Y:S04]  /*4db30*/  LDL.LU R11, [R1+0x3e48] ;  /* 0x003e4800010b7983 */ /* 0x000ee80000300800 */
[----:B------:R-:W2:Y:S04]  /*4db40*/  LDL.LU R8, [R1+0x3e44] ;  /* 0x003e440001087983 */ /* 0x000ea80000300800 */
[----:B------:R1:W-:Y:S04]  /*4db50*/  STL.64 [R1+0x3dc8], R24 ;  /* 0x003dc81801007387 */ /* 0x0003e80000100a00 */
[----:B0-----:R-:W4:Y:S04]  /*4db60*/  LDL.LU R20, [R1+0x450] ;  /* 0x0004500001147983 */ /* 0x001f280000300800 */
[----:B------:R-:W4:Y:S04]  /*4db70*/  LDL.LU R21, [R1+0x454] ;  /* 0x0004540001157983 */ /* 0x000f280000300800 */
[----:B------:R-:W2:Y:S04]  /*4db80*/  LDL.LU R22, [R1+0x458] ;  /* 0x0004580001167983 */ /* 0x000ea80000300800 */
[----:B------:R-:W2:Y:S01]  /*4db90*/  LDL.LU R23, [R1+0x45c] ;  /* 0x00045c0001177983 */ /* 0x000ea20000300800 */
[----:B------:R-:W-:-:S02]  /*4dba0*/  IMAD.MOV.U32 R26, RZ, RZ, R9 ;  /* 0x000000ffff1a7224 */ /* 0x000fc400078e0009 */
[----:B-1----:R-:W-:Y:S02]  /*4dbb0*/  IMAD.MOV.U32 R25, RZ, RZ, R0 ;  /* 0x000000ffff197224 */ /* 0x002fe400078e0000 */
[----:B------:R-:W-:Y:S02]  /*4dbc0*/  IMAD.MOV.U32 R24, RZ, RZ, R16 ;  /* 0x000000ffff187224 */ /* 0x000fe400078e0010 */
[----:B------:R-:W-:Y:S01]  /*4dbd0*/  IMAD.MOV.U32 R27, RZ, RZ, R17 ;  /* 0x000000ffff1b7224 */ /* 0x000fe200078e0011 */
[----:B--2---:R-:W-:Y:S04]  /*4dbe0*/  STL.64 [R1+0x3dd8], R22 ;  /* 0x003dd81601007387 */ /* 0x004fe80000100a00 */
[----:B----4-:R-:W-:Y:S04]  /*4dbf0*/  STL.64 [R1+0x3dd0], R20 ;  /* 0x003dd01401007387 */ /* 0x010fe80000100a00 */
[----:B------:R-:W2:Y:S04]  /*4dc00*/  LDL.LU R9, [R1+0x3e40] ;  /* 0x003e400001097983 */ /* 0x000ea80000300800 */
[----:B------:R-:W4:Y:S04]  /*4dc10*/  LDL.LU R19, [R1+0xca8] ;  /* 0x000ca80001137983 */ /* 0x000f280000300800 */
[----:B------:R-:W2:Y:S04]  /*4dc20*/  LDL.LU R29, [R1+0xca4] ;  /* 0x000ca400011d7983 */ /* 0x000ea80000300800 */
[----:B------:R-:W2:Y:S04]  /*4dc30*/  LDL.LU R28, [R1+0xcb0] ;  /* 0x000cb000011c7983 */ /* 0x000ea80000300800 */
[----:B------:R-:W2:Y:S04]  /*4dc40*/  LDL.LU R0, [R1+0xcac] ;  /* 0x000cac0001007983 */ /* 0x000ea80000300800 */
[----:B------:R-:W2:Y:S04]  /*4dc50*/  LDL.LU R16, [R1+0xcb8] ;  /* 0x000cb80001107983 */ /* 0x000ea80000300800 */
[----:B------:R-:W2:Y:S04]  /*4dc60*/  LDL.LU R17, [R1+0xcc0] ;  /* 0x000cc00001117983 */ /* 0x000ea80000300800 */
[----:B----4-:R-:W-:Y:S04]  /*4dc70*/  STL.64 [R1+0x3e28], R18 ;  /* 0x003e281201007387 */ /* 0x010fe80000100a00 */
[----:B--2---:R0:W-:Y:S04]  /*4dc80*/  STL.64 [R1+0x3e20], R16 ;  /* 0x003e201001007387 */ /* 0x0041e80000100a00 */
[----:B0-----:R-:W2:Y:S04]  /*4dc90*/  LDL.LU R16, [R1+0x380] ;  /* 0x0003800001107983 */ /* 0x001ea80000300800 */
[----:B------:R-:W2:Y:S04]  /*4dca0*/  LDL.LU R17, [R1+0x384] ;  /* 0x0003840001117983 */ /* 0x000ea80000300800 */
[----:B------:R-:W4:Y:S04]  /*4dcb0*/  LDL.LU R18, [R1+0x388] ;  /* 0x0003880001127983 */ /* 0x000f280000300800 */
[----:B------:R-:W4:Y:S04]  /*4dcc0*/  LDL.LU R19, [R1+0x38c] ;  /* 0x00038c0001137983 */ /* 0x000f280000300800 */
[----:B----4-:R-:W-:Y:S04]  /*4dcd0*/  STL.64 [R1+0x3e38], R18 ;  /* 0x003e381201007387 */ /* 0x010fe80000100a00 */
[----:B--2---:R0:W-:Y:S04]  /*4dce0*/  STL.64 [R1+0x3e30], R16 ;  /* 0x003e301001007387 */ /* 0x0041e80000100a00 */
[----:B0-----:R-:W2:Y:S04]  /*4dcf0*/  LDL.LU R16, [R1+0x350] ;  /* 0x0003500001107983 */ /* 0x001ea80000300800 */
[----:B------:R-:W2:Y:S04]  /*4dd00*/  LDL.LU R17, [R1+0x354] ;  /* 0x0003540001117983 */ /* 0x000ea80000300800 */
[----:B------:R-:W2:Y:S04]  /*4dd10*/  LDL.LU R18, [R1+0x358] ;  /* 0x0003580001127983 */ /* 0x000ea80000300800 */
[----:B------:R-:W2:Y:S04]  /*4dd20*/  LDL.LU R19, [R1+0x35c] ;  /* 0x00035c0001137983 */ /* 0x000ea80000300800 */
[----:B------:R0:W-:Y:S04]  /*4dd30*/  STL.64 [R1+0x3de0], R26 ;  /* 0x003de01a01007387 */ /* 0x0001e80000100a00 */
[----:B0-----:R-:W4:Y:S04]  /*4dd40*/  LDL.LU R27, [R1+0xcb4] ;  /* 0x000cb400011b7983 */ /* 0x001f280000300800 */
        /* <DEDUP_REMOVED lines=20> */
[----:B0-----:R-:W2:Y:S04]  /*4de90*/  LDL.LU R4, [R1+0x410] ;  /* 0x0004100001047983 */ /* 0x001ea80000300800 */
[----:B------:R-:W2:Y:S04]  /*4dea0*/  LDL.LU R5, [R1+0x414] ;  /* 0x0004140001057983 */ /* 0x000ea80000300800 */
[----:B------:R-:W2:Y:S04]  /*4deb0*/  LDL.LU R6, [R1+0x418] ;  /* 0x0004180001067983 */ /* 0x000ea80000300800 */
[----:B------:R-:W2:Y:S04]  /*4dec0*/  LDL.LU R7, [R1+0x41c] ;  /* 0x00041c0001077983 */ /* 0x000ea80000300800 */
        /* <DEDUP_REMOVED lines=9> */
[----:B------:R-:W4:Y:S04]  /*4df60*/  LDL.LU.64 R16, [R1+0x3e20] ;  /* 0x003e200001107983 */ /* 0x000f280000300a00 */
[----:B------:R-:W-:Y:S04]  /*4df70*/  STL.64 [R1+0x3d30], R10 ;  /* 0x003d300a01007387 */ /* 0x000fe80000100a00 */
[----:B------:R0:W-:Y:S01]  /*4df80*/  STL.64 [R1+0x3d28], R8 ;  /* 0x003d280801007387 */ /* 0x0001e20000100a00 */
[----:B------:R-:W-:-:S03]  /*4df90*/  IMAD R0, R0, 0x100, R28 ;  /* 0x0000010000007824 */ /* 0x000fc600078e021c */
[----:B0-----:R-:W2:Y:S04]  /*4dfa0*/  LDL.LU R8, [R1+0x420] ;  /* 0x0004200001087983 */ /* 0x001ea80000300800 */
[----:B------:R-:W2:Y:S04]  /*4dfb0*/  LDL.LU R9, [R1+0x424] ;  /* 0x0004240001097983 */ /* 0x000ea80000300800 */
[----:B------:R-:W2:Y:S04]  /*4dfc0*/  LDL.LU R10, [R1+0x428] ;  /* 0x00042800010a7983 */ /* 0x000ea80000300800 */
[----:B------:R-:W2:Y:S01]  /*4dfd0*/  LDL.LU R11, [R1+0x42c] ;  /* 0x00042c00010b7983 */ /* 0x000ea20000300800 */
[----:B---3--:R-:W-:-:S02]  /*4dfe0*/  IMAD R29, R29, 0x100, R19 ;  /* 0x000001001d1d7824 */ /* 0x008fc400078e0213 */
[----:B----4-:R-:W-:Y:S01]  /*4dff0*/  IMAD R27, R27, 0x100, R16 ;  /* 0x000001001b1b7824 */ /* 0x010fe200078e0210 */
[----:B------:R-:W3:Y:S04]  /*4e000*/  LDL.LU R19, [R1+0x3e1c] ;  /* 0x003e1c0001137983 */ /* 0x000ee80000300800 */
[----:B------:R-:W4:Y:S04]  /*4e010*/  LDL.LU R28, [R1+0x3e18] ;  /* 0x003e1800011c7983 */ /* 0x000f280000300800 */
[----:B------:R-:W2:Y:S01]  /*4e020*/  LDL.LU R16, [R1+0x3e14] ;  /* 0x003e140001107983 */ /* 0x000ea20000300800 */
[----:B------:R-:W-:-:S03]  /*4e030*/  IMAD R26, R26, 0x100, R17 ;  /* 0x000001001a1a7824 */ /* 0x000fc600078e0211 */
[----:B------:R-:W2:Y:S02]  /*4e040*/  LDL.LU R17, [R1+0x3e10] ;  /* 0x003e100001117983 */ /* 0x000ea40000300800 */
[----:B--2---:R-:W-:Y:S02]  /*4e050*/  HMMA.16816.F32 R12, R12, R16, R20 ;  /* 0x000000100c0c723c */ /* 0x004fe40000001814 */
[----:B------:R-:W2:Y:S04]  /*4e060*/  LDL.LU.64 R22, [R1+0x3e08] ;  /* 0x003e080001167983 */ /* 0x000ea80000300a00 */
[----:B------:R-:W2:Y:S04]  /*4e070*/  LDL.LU.64 R20, [R1+0x3e00] ;  /* 0x003e000001147983 */ /* 0x000ea80000300a00 */
[----:B---3--:R-:W-:Y:S04]  /*4e080*/  STL.64 [R1+0x3d70], R18 ;  /* 0x003d701201007387 */ /* 0x008fe80000100a00 */
[----:B------:R0:W-:Y:S05]  /*4e090*/  STL.64 [R1+0x3d68], R16 ;  /* 0x003d681001007387 */ /* 0x0001ea0000100a00 */
[----:B------:R1:W-:Y:S04]  /*4e0a0*/  STL.64 [R1+0x130], R12 ;  /* 0x0001300c01007387 */ /* 0x0003e80000100a00 */
[----:B------:R3:W-:Y:S04]  /*4e0b0*/  STL.64 [R1+0x138], R14 ;  /* 0x0001380e01007387 */ /* 0x0007e80000100a00 */
[----:B0-----:R-:W4:Y:S04]  /*4e0c0*/  LDL.LU R16, [R1+0x430] ;  /* 0x0004300001107983 */ /* 0x001f280000300800 */
[----:B------:R-:W4:Y:S04]  /*4e0d0*/  LDL.LU R17, [R1+0x434] ;  /* 0x0004340001117983 */ /* 0x000f280000300800 */
[----:B------:R-:W4:Y:S04]  /*4e0e0*/  LDL.LU R18, [R1+0x438] ;  /* 0x0004380001127983 */ /* 0x000f280000300800 */
[----:B------:R-:W4:Y:S01]  /*4e0f0*/  LDL.LU R19, [R1+0x43c] ;  /* 0x00043c0001137983 */ /* 0x000f220000300800 */
[----:B-1----:R-:W-:-:S02]  /*4e100*/  F2FP.F16.E4M3.UNPACK_B R12, R29 ;  /* 0x0000001dff0c723e */ /* 0x002fc400020006ff */
[----:B------:R-:W-:Y:S02]  /*4e110*/  F2FP.F16.E4M3.UNPACK_B R13, R0 ;  /* 0x00000000ff0d723e */ /* 0x000fe400020006ff */
[----:B---3--:R-:W-:Y:S02]  /*4e120*/  F2FP.F16.E4M3.UNPACK_B R14, R27 ;  /* 0x0000001bff0e723e */ /* 0x008fe400020006ff */
[----:B------:R-:W-:Y:S01]  /*4e130*/  F2FP.F16.E4M3.UNPACK_B R15, R26 ;  /* 0x0000001aff0f723e */ /* 0x000fe200020006ff */
[----:B------:R-:W4:Y:S04]  /*4e140*/  LDL.LU R29, [R1+0x3dfc] ;  /* 0x003dfc00011d7983 */ /* 0x000f280000300800 */
[----:B------:R-:W3:Y:S02]  /*4e150*/  LDL.LU R0, [R1+0x3df8] ;  /* 0x003df80001007983 */ /* 0x000ee40000300800 */
        /* <DEDUP_REMOVED lines=23> */
[----:B0-----:R-:W2:Y:S04]  /*4e2d0*/  LDL.LU.64 R26, [R1+0x3d98] ;  /* 0x003d9800011a7983 */ /* 0x001ea80000300a00 */
[----:B------:R-:W3:Y:S01]  /*4e2e0*/  LDL.LU.64 R24, [R1+0x3d90] ;  /* 0x003d900001187983 */ /* 0x000ee20000300a00 */
[----:B----4-:R-:W-:Y:S03]  /*4e2f0*/  HMMA.16816.F32 R16, R12, R28, R16 ;  /* 0x0000001c0c10723c */ /* 0x010fe60000001810 */
[----:B------:R-:W4:Y:S04]  /*4e300*/  LDL R28, [R1+0x62c] ;  /* 0x00062c00011c7983 */ /* 0x000f280000100800 */
[----:B------:R-:W4:-:S12]  /*4e310*/  LDL R29, [R1+0x648] ;  /* 0x00064800011d7983 */ /* 0x000f180000100800 */
[----:B------:R-:W-:Y:S04]  /*4e320*/  STL.64 [R1+0xe0], R16 ;  /* 0x0000e01001007387 */ /* 0x000fe80000100a00 */
[----:B------:R2:W-:Y:S02]  /*4e330*/  STL.64 [R1+0xe8], R18 ;  /* 0x0000e81201007387 */ /* 0x0005e40000100a00 */
[C---:B--2---:R-:W-:Y:S08]  /*4e340*/  HMMA.16816.F32 R16, R12.reuse, R26, R8 ;  /* 0x0000001a0c10723c */ /* 0x044ff00000001808 */
[----:B---3--:R-:W-:Y:S01]  /*4e350*/  HMMA.16816.F32 R4, R12, R24, R4 ;  /* 0x000000180c04723c */ /* 0x008fe20000001804 */
[----:B------:R-:W2:Y:S10]  /*4e360*/  LDL.LU R8, [R1+0x3b0] ;  /* 0x0003b00001087983 */ /* 0x000eb40000300800 */
[----:B------:R-:W-:Y:S04]  /*4e370*/  STL.64 [R1+0xd0], R16 ;  /* 0x0000d01001007387 */ /* 0x000fe80000100a00 */
[----:B------:R-:W-:Y:S04]  /*4e380*/  STL.64 [R1+0xd8], R18 ;  /* 0x0000d81201007387 */ /* 0x000fe80000100a00 */
[----:B------:R0:W-:Y:S04]  /*4e390*/  STL.64 [R1+0xc0], R4 ;  /* 0x0000c00401007387 */ /* 0x0001e80000100a00 */
[----:B------:R1:W-:Y:S04]  /*4e3a0*/  STL.64 [R1+0xc8], R6 ;  /* 0x0000c80601007387 */ /* 0x0003e80000100a00 */
[----:B------:R-:W2:Y:S04]  /*4e3b0*/  LDL.LU R9, [R1+0x3b4] ;  /* 0x0003b40001097983 */ /* 0x000ea80000300800 */
[----:B------:R-:W3:Y:S04]  /*4e3c0*/  LDL.LU R10, [R1+0x3b8] ;  /* 0x0003b800010a7983 */ /* 0x000ee80000300800 */
[----:B------:R-:W3:Y:S04]  /*4e3d0*/  LDL.LU R11, [R1+0x3bc] ;  /* 0x0003bc00010b7983 */ /* 0x000ee80000300800 */
[----:B0-----:R-:W2:Y:S04]  /*4e3e0*/  LDL.LU R4, [R1+0x3d0] ;  /* 0x0003d00001047983 */ /* 0x001ea80000300800 */
[----:B------:R-:W2:Y:S04]  /*4e3f0*/  LDL.LU R5, [R1+0x3d4] ;  /* 0x0003d40001057983 */ /* 0x000ea80000300800 */
[----:B-1----:R-:W2:Y:S04]  /*4e400*/  LDL.LU R6, [R1+0x3d8] ;  /* 0x0003d80001067983 */ /* 0x002ea80000300800 */
        /* <DEDUP_REMOVED lines=23> */
[----:B------:R-:W2:Y:S04]  /*4e580*/  LDL.LU R24, [R1+0x490] ;  /* 0x0004900001187983 */ /* 0x000ea80000300800 */
[----:B------:R-:W2:Y:S04]  /*4e590*/  LDL.LU R25, [R1+0x494] ;  /* 0x0004940001197983 */ /* 0x000ea80000300800 */
[----:B------:R-:W2:Y:S01]  /*4e5a0*/  LDL.LU R26, [R1+0x498] ;  /* 0x00049800011a7983 */ /* 0x000ea20000300800 */
[----:B------:R-:W-:-:S03]  /*4e5b0*/  IMAD.MOV.U32 R27, RZ, RZ, R0 ;  /* 0x000000ffff1b7224 */ /* 0x000fc600078e0000 */
[----:B------:R-:W3:Y:S04]  /*4e5c0*/  LDL.LU R0, [R1+0x3d88] ;  /* 0x003d880001007983 */ /* 0x000ee80000300800 */
        /* <DEDUP_REMOVED lines=12> */
[----:B------:R-:W-:Y:S04]  /*4e690*/  STL.64 [R1+0xb0], R16 ;  /* 0x0000b01001007387 */ /* 0x000fe80000100a00 */
[----:B------:R0:W-:Y:S04]  /*4e6a0*/  STL.64 [R1+0xb8], R18 ;  /* 0x0000b81201007387 */ /* 0x0001e80000100a00 */
[----:B0-----:R-:W2:Y:S04]  /*4e6b0*/  LDL.LU.64 R18, [R1+0x3d80] ;  /* 0x003d800001127983 */ /* 0x001ea80000300a00 */
[----:B------:R-:W2:Y:S04]  /*4e6c0*/  LDL.LU.64 R16, [R1+0x3d78] ;  /* 0x003d780001107983 */ /* 0x000ea80000300a00 */
[----:B------:R-:W3:Y:S04]  /*4e6d0*/  LDL.LU R22, [R1+0xcdc] ;  /* 0x000cdc0001167983 */ /* 0x000ee80000300800 */
[----:B------:R-:W3:Y:S01]  /*4e6e0*/  LDL R23, [R1+0x628] ;  /* 0x0006280001177983 */ /* 0x000ee20000100800 */
[----:B--2---:R-:W-:-:S15]  /*4e6f0*/  HMMA.16816.F32 R16, R12, R20, R16 ;  /* 0x000000140c10723c */ /* 0x004fde0000001810 */
[----:B------:R-:W-:-:S04]  /*4e700*/  NOP ;  /* 0x0000000000007918 */ /* 0x000fc80000000000 */
        /* <DEDUP_REMOVED lines=19> */
[----:B------:R-:W3:Y:S04]  /*4e840*/  LDL.LU.64 R4, [R1+0x3d48] ;  /* 0x003d480001047983 */ /* 0x000ee80000300a00 */
[----:B------:R-:W2:Y:S04]  /*4e850*/  LDL.LU R2, [R1+0xcc4] ;  /* 0x000cc40001027983 */ /* 0x000ea80000300800 */
[----:B------:R-:W2:Y:S01]  /*4e860*/  LDL.LU R3, [R1+0xcd0] ;  /* 0x000cd00001037983 */ /* 0x000ea20000300800 */
[----:B---3--:R-:W-:-:S15]  /*4e870*/  HMMA.16816.F32 R8, R12, R4, R8 ;  /* 0x000000040c08723c */ /* 0x008fde0000001808 */
        /* <DEDUP_REMOVED lines=11> */
[----:B------:R-:W2:Y:S01]  /*4e930*/  LDL.LU.64 R8, [R1+0x3d28] ;  /* 0x003d280001087983 */ /* 0x000ea20000300a00 */
[----:B------:R-:W-:-:S07]  /*4e940*/  IMAD.MOV.U32 R27, RZ, RZ, R0 ;  /* 0x000000ffff1b7224 */ /* 0x000fce00078e0000 */
        /* <DEDUP_REMOVED lines=13> */
[----:B0-----:R-:W2:Y:S04]  /*4ea20*/  LDL.LU R8, [R1+0x360] ;  /* 0x0003600001087983 */ /* 0x001ea80000300800 */
[----:B------:R-:W2:Y:S04]  /*4ea30*/  LDL.LU R9, [R1+0x364] ;  /* 0x0003640001097983 */ /* 0x000ea80000300800 */
[----:B-1----:R-:W2:Y:S04]  /*4ea40*/  LDL.LU R10, [R1+0x368] ;  /* 0x00036800010a7983 */ /* 0x002ea80000300800 */
[----:B------:R-:W2:Y:S01]  /*4ea50*/  LDL.LU R11, [R1+0x36c] ;  /* 0x00036c00010b7983 */ /* 0x000ea20000300800 */
[----:B---3--:R-:W-:-:S02]  /*4ea60*/  IMAD R2, R2, 0x100, R5 ;  /* 0x0000010002027824 */ /* 0x008fc400078e0205 */
[----:B------:R-:W-:Y:S02]  /*4ea70*/  IMAD R3, R18, 0x100, R3 ;  /* 0x0000010012037824 */ /* 0x000fe400078e0203 */
[----:B------:R-:W-:Y:S02]  /*4ea80*/  IMAD R4, R20, 0x100, R19 ;  /* 0x0000010014047824 */ /* 0x000fe400078e0213 */
[----:B------:R-:W-:Y:S01]  /*4ea90*/  IMAD R5, R22, 0x100, R21 ;  /* 0x0000010016057824 */ /* 0x000fe200078e0215 */
[----:B------:R-:W-:Y:S02]  /*4eaa0*/  F2FP.F16.E4M3.UNPACK_B R6, R23 ;  /* 0x00000017ff06723e */ /* 0x000fe400020006ff */
[----:B----4-:R-:W-:Y:S01]  /*4eab0*/  F2FP.F16.E4M3.UNPACK_B R7, R28 ;  /* 0x0000001cff07723e */ /* 0x010fe200020006ff */
        /* <DEDUP_REMOVED lines=9> */
[----:B------:R-:W-:-:S15]  /*4eb50*/  F2FP.F16.E4M3.UNPACK_B R2, R29 ;  /* 0x0000001dff02723e */ /* 0x000fde00020006ff */
        /* <DEDUP_REMOVED lines=9> */
[----:B------:R-:W4:Y:S04]  /*4ebf0*/  LDL R23, [R1+0x64c] ;  /* 0x00064c0001177983 */ /* 0x000f280000100800 */
[----:B------:R-:W2:Y:S04]  /*4ec00*/  LDL R9, [R1+0x668] ;  /* 0x0006680001097983 */ /* 0x000ea80000100800 */
[----:B------:R-:W2:Y:S04]  /*4ec10*/  LDL R20, [R1+0x66c] ;  /* 0x00066c0001147983 */ /* 0x000ea80000100800 */
[----:B------:R-:W2:Y:S04]  /*4ec20*/  LDL R21, [R1+0x698] ;  /* 0x0006980001157983 */ /* 0x000ea80000100800 */
        /* <DEDUP_REMOVED lines=10> */
[----:B------:R-:W2:Y:S04]  /*4ecd0*/  LDL R22, [R1+0x69c] ;  /* 0x00069c0001167983 */ /* 0x000ea80000100800 */
[----:B------:R-:W2:Y:S04]  /*4ece0*/  LDL R28, [R1+0x688] ;  /* 0x00068800011c7983 */ /* 0x000ea80000100800 */
[----:B------:R-:W2:Y:S04]  /*4ecf0*/  LDL R29, [R1+0x68c] ;  /* 0x00068c00011d7983 */ /* 0x000ea80000100800 */
[----:B------:R-:W2:Y:S04]  /*4ed00*/  LDL R26, [R1+0x638] ;  /* 0x00063800011a7983 */ /* 0x000ea80000100800 */
[----:B---3--:R-:W-:Y:S04]  /*4ed10*/  STL.64 [R1+0x3ce0], R6 ;  /* 0x003ce00601007387 */ /* 0x008fe80000100a00 */
[----:B------:R0:W-:Y:S04]  /*4ed20*/  STL.64 [R1+0x3cd8], R4 ;  /* 0x003cd80401007387 */ /* 0x0001e80000100a00 */
[----:B0-----:R-:W3:Y:S04]  /*4ed30*/  LDL.LU R4, [R1+0x500] ;  /* 0x0005000001047983 */ /* 0x001ee80000300800 */
[----:B------:R-:W3:Y:S04]  /*4ed40*/  LDL.LU R5, [R1+0x504] ;  /* 0x0005040001057983 */ /* 0x000ee80000300800 */
[----:B------:R-:W3:Y:S04]  /*4ed50*/  LDL.LU R6, [R1+0x508] ;  /* 0x0005080001067983 */ /* 0x000ee80000300800 */
[----:B------:R-:W3:Y:S01]  /*4ed60*/  LDL.LU R7, [R1+0x50c] ;  /* 0x00050c0001077983 */ /* 0x000ee20000300800 */
[----:B----4-:R-:W-:-:S07]  /*4ed70*/  F2FP.F16.E4M3.UNPACK_B R3, R23 ;  /* 0x00000017ff03723e */ /* 0x010fce00020006ff */
[----:B--2---:R-:W-:Y:S01]  /*4ed80*/  HMMA.16816.F32 R16, R12, R2, R16 ;  /* 0x000000020c10723c */ /* 0x004fe20000001810 */
[----:B---3--:R-:W-:Y:S04]  /*4ed90*/  STL.64 [R1+0x3cf0], R6 ;  /* 0x003cf00601007387 */ /* 0x008fe80000100a00 */
[----:B------:R0:W-:Y:S04]  /*4eda0*/  STL.64 [R1+0x3ce8], R4 ;  /* 0x003ce80401007387 */ /* 0x0001e80000100a00 */
[----:B0-----:R-:W2:Y:S04]  /*4edb0*/  LDL.LU R4, [R1+0x4e0] ;  /* 0x0004e00001047983 */ /* 0x001ea80000300800 */
[----:B------:R-:W2:Y:S04]  /*4edc0*/  LDL.LU R5, [R1+0x4e4] ;  /* 0x0004e40001057983 */ /* 0x000ea80000300800 */
[----:B------:R-:W2:Y:S04]  /*4edd0*/  LDL.LU R6, [R1+0x4e8] ;  /* 0x0004e80001067983 */ /* 0x000ea80000300800 */
[----:B------:R-:W2:Y:S04]  /*4ede0*/  LDL.LU R7, [R1+0x4ec] ;  /* 0x0004ec0001077983 */ /* 0x000ea80000300800 */
[----:B------:R-:W3:Y:S04]  /*4edf0*/  LDL R27, [R1+0x63c] ;  /* 0x00063c00011b7983 */ /* 0x000ee80000100800 */
[----:B------:R-:W4:Y:S04]  /*4ee00*/  LDL R24, [R1+0x658] ;  /* 0x0006580001187983 */ /* 0x000f280000100800 */
[----:B------:R-:W3:Y:S04]  /*4ee10*/  LDL R25, [R1+0x65c] ;  /* 0x00065c0001197983 */ /* 0x000ee80000100800 */
[----:B------:R-:W-:Y:S04]  /*4ee20*/  STL [R1+0x3a48], R0 ;  /* 0x003a480001007387 */ /* 0x000fe80000100800 */
[----:B------:R-:W3:Y:S04]  /*4ee30*/  LDL R23, [R1+0x678] ;  /* 0x0006780001177983 */ /* 0x000ee80000100800 */
[----:B------:R-:W-:Y:S04]  /*4ee40*/  STL [R1+0x14], R3 ;  /* 0x0000140301007387 */ /* 0x000fe80000100800 */
[----:B------:R-:W-:Y:S04]  /*4ee50*/  STL.64 [R1+0x240], R16 ;  /* 0x0002401001007387 */ /* 0x000fe80000100a00 */
[----:B------:R0:W-:Y:S04]  /*4ee60*/  STL.64 [R1+0x248], R18 ;  /* 0x0002481201007387 */ /* 0x0001e80000100a00 */
[----:B0-----:R-:W3:Y:S04]  /*4ee70*/  LDL.LU.64 R18, [R1+0x3d00] ;  /* 0x003d000001127983 */ /* 0x001ee80000300a00 */
[----:B------:R-:W3:Y:S01]  /*4ee80*/  LDL.LU.64 R16, [R1+0x3cf8] ;  /* 0x003cf80001107983 */ /* 0x000ee20000300a00 */
[----:B------:R-:W-:-:S02]  /*4ee90*/  F2FP.F16.E4M3.UNPACK_B R8, R9 ;  /* 0x00000009ff08723e */ /* 0x000fc400020006ff */
[----:B------:R-:W-:Y:S01]  /*4eea0*/  F2FP.F16.E4M3.UNPACK_B R9, R20 ;  /* 0x00000014ff09723e */ /* 0x000fe200020006ff */
[----:B------:R-:W-:Y:S02]  /*4eeb0*/  IMAD.MOV.U32 R10, RZ, RZ, R2 ;  /* 0x000000ffff0a7224 */ /* 0x000fe400078e0002 */
[----:B------:R-:W-:Y:S01]  /*4eec0*/  IMAD.MOV.U32 R0, RZ, RZ, R3 ;  /* 0x000000ffff007224 */ /* 0x000fe200078e0003 */
[----:B------:R-:W-:Y:S02]  /*4eed0*/  F2FP.F16.E4M3.UNPACK_B R2, R21 ;  /* 0x00000015ff02723e */ /* 0x000fe400020006ff */
[----:B------:R-:W-:Y:S01]  /*4eee0*/  F2FP.F16.E4M3.UNPACK_B R3, R22 ;  /* 0x00000016ff03723e */ /* 0x000fe200020006ff */
        /* <DEDUP_REMOVED lines=14> */
[----:B------:R-:W-:-:S02]  /*4efd0*/  F2FP.F16.E4M3.UNPACK_B R28, R28 ;  /* 0x0000001cff1c723e */ /* 0x000fc400020006ff */
[----:B------:R-:W-:Y:S01]  /*4efe0*/  F2FP.F16.E4M3.UNPACK_B R29, R29 ;  /* 0x0000001dff1d723e */ /* 0x000fe200020006ff */
        /* <DEDUP_REMOVED lines=13> */
[----:B------:R-:W-:-:S02]  /*4f0c0*/  F2FP.F16.E4M3.UNPACK_B R26, R26 ;  /* 0x0000001aff1a723e */ /* 0x000fc400020006ff */
[----:B------:R-:W-:Y:S02]  /*4f0d0*/  F2FP.F16.E4M3.UNPACK_B R27, R27 ;  /* 0x0000001bff1b723e */ /* 0x000fe400020006ff */
[----:B----4-:R-:W-:Y:S02]  /*4f0e0*/  F2FP.F16.E4M3.UNPACK_B R24, R24 ;  /* 0x00000018ff18723e */ /* 0x010fe400020006ff */
[----:B------:R-:W-:-:S07]  /*4f0f0*/  F2FP.F16.E4M3.UNPACK_B R25, R25 ;  /* 0x00000019ff19723e */ /* 0x000fce00020006ff */
[C---:B---3--:R-:W-:Y:S01]  /*4f100*/  HMMA.16816.F32 R16, R12.reuse, R24, R16 ;  /* 0x000000180c10723c */ /* 0x048fe20000001810 */
[----:B------:R-:W-:Y:S04]  /*4f110*/  STL [R1+0x3c58], R28 ;  /* 0x003c581c01007387 */ /* 0x000fe80000100800 */
[----:B------:R-:W-:Y:S03]  /*4f120*/  STL [R1+0x3c40], R29 ;  /* 0x003c401d01007387 */ /* 0x000fe60000100800 */
[----:B--2---:R-:W-:-:S15]  /*4f130*/  HMMA.16816.F32 R4, R12, R26, R4 ;  /* 0x0000001a0c04723c */ /* 0x004fde0000001804 */
[----:B------:R-:W-:-:S04]  /*4f140*/  NOP ;  /* 0x0000000000007918 */ /* 0x000fc80000000000 */
[----:B------:R0:W-:Y:S04]  /*4f150*/  STL.64 [R1+0x2a0], R4 ;  /* 0x0002a00401007387 */ /* 0x0001e80000100a00 */
[----:B------:R1:W-:Y:S04]  /*4f160*/  STL.64 [R1+0x2a8], R6 ;  /* 0x0002a80601007387 */ /* 0x0003e80000100a00 */
[----:B------:R-:W2:Y:S04]  /*4f170*/  LDL R8, [R1+0x6f8] ;  /* 0x0006f80001087983 */ /* 0x000ea80000100800 */
[----:B0-----:R-:W3:Y:S04]  /*4f180*/  LDL R5, [R1+0x6dc] ;  /* 0x0006dc0001057983 */ /* 0x001ee80000100800 */
[----:B-1----:R-:W4:Y:S04]  /*4f190*/  LDL R6, [R1+0x6e8] ;  /* 0x0006e80001067983 */ /* 0x002f280000100800 */
[----:B------:R-:W4:Y:S04]  /*4f1a0*/  LDL R7, [R1+0x6ec] ;  /* 0x0006ec0001077983 */ /* 0x000f280000100800 */
[----:B------:R0:W-:Y:S04]  /*4f1b0*/  STL.64 [R1+0x2b0], R16 ;  /* 0x0002b01001007387 */ /* 0x0001e80000100a00 */
[----:B------:R1:W-:Y:S04]  /*4f1c0*/  STL.64 [R1+0x2b8], R18 ;  /* 0x0002b81201007387 */ /* 0x0003e80000100a00 */
[----:B0-----:R-:W2:Y:S04]  /*4f1d0*/  LDL.LU.64 R16, [R1+0x3cd0] ;  /* 0x003cd00001107983 */ /* 0x001ea80000300a00 */
[----:B-1----:R-:W2:Y:S04]  /*4f1e0*/  LDL R18, [R1+0x6b8] ;  /* 0x0006b80001127983 */ /* 0x002ea80000100800 */
[----:B------:R-:W2:Y:S01]  /*4f1f0*/  LDL R19, [R1+0x6bc] ;  /* 0x0006bc0001137983 */ /* 0x000ea20000100800 */
[----:B------:R-:W-:-:S03]  /*4f200*/  F2FP.F16.E4M3.UNPACK_B R22, R23 ;  /* 0x00000017ff16723e */ /* 0x000fc600020006ff */
[----:B------:R-:W3:Y:S04]  /*4f210*/  LDL R20, [R1+0x6a8] ;  /* 0x0006a80001147983 */ /* 0x000ee80000100800 */
[----:B------:R-:W3:Y:S04]  /*4f220*/  LDL R23, [R1+0x67c] ;  /* 0x00067c0001177983 */ /* 0x000ee80000100800 */
[----:B------:R-:W3:Y:S04]  /*4f230*/  LDL R21, [R1+0x6ac] ;  /* 0x0006ac0001157983 */ /* 0x000ee80000100800 */
[----:B--2---:R-:W-:Y:S04]  /*4f240*/  STL.64 [R1+0x3cc8], R18 ;  /* 0x003cc81201007387 */ /* 0x004fe80000100a00 */
[----:B------:R0:W-:Y:S04]  /*4f250*/  STL.64 [R1+0x3cc0], R16 ;  /* 0x003cc01001007387 */ /* 0x0001e80000100a00 */
[----:B0-----:R-:W2:Y:S04]  /*4f260*/  LDL.LU R16, [R1+0x550] ;  /* 0x0005500001107983 */ /* 0x001ea80000300800 */
[----:B------:R-:W2:Y:S04]  /*4f270*/  LDL.LU R17, [R1+0x554] ;  /* 0x0005540001117983 */ /* 0x000ea80000300800 */
[----:B------:R-:W2:Y:S04]  /*4f280*/  LDL.LU R18, [R1+0x558] ;  /* 0x0005580001127983 */ /* 0x000ea80000300800 */
[----:B------:R-:W2:Y:S04]  /*4f290*/  LDL.LU R19, [R1+0x55c] ;  /* 0x00055c0001137983 */ /* 0x000ea80000300800 */
[----:B------:R-:W3:Y:S01]  /*4f2a0*/  LDL R4, [R1+0x6d8] ;  /* 0x0006d80001047983 */ /* 0x000ee20000100800 */
[----:B------:R-:W-:-:S03]  /*4f2b0*/  IMAD.MOV.U32 R10, RZ, RZ, R2 ;  /* 0x000000ffff0a7224 */ /* 0x000fc600078e0002 */
[----:B------:R-:W2:Y:S04]  /*4f2c0*/  LDL R2, [R1+0x6c8] ;  /* 0x0006c80001027983 */ /* 0x000ea80000100800 */
[----:B------:R-:W2:Y:S04]  /*4f2d0*/  LDL R3, [R1+0x6cc] ;  /* 0x0006cc0001037983 */ /* 0x000ea80000100800 */
[----:B----4-:R-:W-:Y:S04]  /*4f2e0*/  STL.64 [R1+0x3ca8], R6 ;  /* 0x003ca80601007387 */ /* 0x010fe80000100a00 */
[----:B---3--:R0:W-:Y:S04]  /*4f2f0*/  STL.64 [R1+0x3ca0], R4 ;  /* 0x003ca00401007387 */ /* 0x0081e80000100a00 */
[----:B0-----:R-:W3:Y:S04]  /*4f300*/  LDL.LU R4, [R1+0x590] ;  /* 0x0005900001047983 */ /* 0x001ee80000300800 */
[----:B------:R-:W3:Y:S04]  /*4f310*/  LDL.LU R5, [R1+0x594] ;  /* 0x0005940001057983 */ /* 0x000ee80000300800 */
[----:B------:R-:W4:Y:S04]  /*4f320*/  LDL.LU R6, [R1+0x598] ;  /* 0x0005980001067983 */ /* 0x000f280000300800 */
[----:B------:R-:W4:Y:S01]  /*4f330*/  LDL.LU R7, [R1+0x59c] ;  /* 0x00059c0001077983 */ /* 0x000f220000300800 */
[----:B------:R-:W-:-:S02]  /*4f340*/  F2FP.F16.E4M3.UNPACK_B R23, R23 ;  /* 0x00000017ff17723e */ /* 0x000fc400020006ff */
[----:B------:R-:W-:Y:S01]  /*4f350*/  F2FP.F16.E4M3.UNPACK_B R20, R20 ;  /* 0x00000014ff14723e */ /* 0x000fe200020006ff */
[----:B----4-:R-:W-:Y:S04]  /*4f360*/  STL.64 [R1+0x3cb8], R6 ;  /* 0x003cb80601007387 */ /* 0x010fe80000100a00 */
[----:B---3--:R0:W-:Y:S04]  /*4f370*/  STL.64 [R1+0x3cb0], R4 ;  /* 0x003cb00401007387 */ /* 0x0081e80000100a00 */
[----:B0-----:R-:W3:Y:S04]  /*4f380*/  LDL.LU R4, [R1+0x570] ;  /* 0x0005700001047983 */ /* 0x001ee80000300800 */
[----:B------:R-:W3:Y:S04]  /*4f390*/  LDL.LU R5, [R1+0x574] ;  /* 0x0005740001057983 */ /* 0x000ee80000300800 */
[----:B------:R-:W3:Y:S04]  /*4f3a0*/  LDL.LU R6, [R1+0x578] ;  /* 0x0005780001067983 */ /* 0x000ee80000300800 */
[----:B------:R-:W3:Y:S04]  /*4f3b0*/  LDL.LU R7, [R1+0x57c] ;  /* 0x00057c0001077983 */ /* 0x000ee80000300800 */
[----:B------:R-:W-:Y:S04]  /*4f3c0*/  STL.64 [R1+0x3be0], R26 ;  /* 0x003be01a01007387 */ /* 0x000fe80000100a00 */
[----:B------:R0:W-:Y:S04]  /*4f3d0*/  STL.64 [R1+0x3bd8], R24 ;  /* 0x003bd81801007387 */ /* 0x0001e80000100a00 */
[----:B0-----:R-:W4:Y:S04]  /*4f3e0*/  LDL.LU R24, [R1+0x5e0] ;  /* 0x0005e00001187983 */ /* 0x001f280000300800 */
[----:B------:R-:W4:Y:S04]  /*4f3f0*/  LDL.LU R25, [R1+0x5e4] ;  /* 0x0005e40001197983 */ /* 0x000f280000300800 */
[----:B------:R-:W4:Y:S04]  /*4f400*/  LDL.LU R26, [R1+0x5e8] ;  /* 0x0005e800011a7983 */ /* 0x000f280000300800 */
[----:B------:R-:W4:Y:S01]  /*4f410*/  LDL.LU R27, [R1+0x5ec] ;  /* 0x0005ec00011b7983 */ /* 0x000f220000300800 */
[----:B------:R-:W-:Y:S01]  /*4f420*/  F2FP.F16.E4M3.UNPACK_B R21, R21 ;  /* 0x00000015ff15723e */ /* 0x000fe200020006ff */
[----:B--2---:R-:W-:Y:S01]  /*4f430*/  HMMA.16816.F32 R16, R12, R22, R16 ;  /* 0x000000160c10723c */ /* 0x004fe20000001810 */
[----:B------:R-:W-:-:S07]  /*4f440*/  IMAD.MOV.U32 R11, RZ, RZ, R9 ;  /* 0x000000ffff0b7224 */ /* 0x000fce00078e0009 */
[----:B---3--:R-:W-:Y:S01]  /*4f450*/  HMMA.16816.F32 R4, R12, R20, R4 ;  /* 0x000000140c04723c */ /* 0x008fe20000001804 */
[----:B----4-:R-:W-:Y:S04]  /*4f460*/  STL.64 [R1+0x3c98], R26 ;  /* 0x003c981a01007387 */ /* 0x010fe80000100a00 */
[----:B------:R0:W-:Y:S04]  /*4f470*/  STL.64 [R1+0x3c90], R24 ;  /* 0x003c901801007387 */ /* 0x0001e80000100a00 */
[----:B0-----:R-:W2:Y:S04]  /*4f480*/  LDL.LU R24, [R1+0x5a0] ;  /* 0x0005a00001187983 */ /* 0x001ea80000300800 */
[----:B------:R-:W2:Y:S04]  /*4f490*/  LDL.LU R25, [R1+0x5a4] ;  /* 0x0005a40001197983 */ /* 0x000ea80000300800 */
[----:B------:R-:W2:Y:S04]  /*4f4a0*/  LDL.LU R26, [R1+0x5a8] ;  /* 0x0005a800011a7983 */ /* 0x000ea80000300800 */
[----:B------:R-:W2:Y:S04]  /*4f4b0*/  LDL.LU R27, [R1+0x5ac] ;  /* 0x0005ac00011b7983 */ /* 0x000ea80000300800 */
[----:B------:R-:W3:Y:S04]  /*4f4c0*/  LDL R9, [R1+0x6fc] ;  /* 0x0006fc0001097983 */ /* 0x000ee80000100800 */
[----:B------:R-:W-:Y:S04]  /*4f4d0*/  STL.64 [R1+0x2f0], R16 ;  /* 0x0002f01001007387 */ /* 0x000fe80000100a00 */
[----:B------:R0:W-:Y:S04]  /*4f4e0*/  STL.64 [R1+0x2f8], R18 ;  /* 0x0002f81201007387 */ /* 0x0001e80000100a00 */
[----:B0-----:R-:W4:Y:S04]  /*4f4f0*/  LDL.LU.64 R18, [R1+0x3cc8] ;  /* 0x003cc80001127983 */ /* 0x001f280000300a00 */
[----:B------:R-:W2:Y:S04]  /*4f500*/  LDL.LU.64 R16, [R1+0x3cc0] ;  /* 0x003cc00001107983 */ /* 0x000ea80000300a00 */
[----:B------:R-:W-:Y:S04]  /*4f510*/  STL.64 [R1+0x320], R4 ;  /* 0x0003200401007387 */ /* 0x000fe80000100a00 */
[----:B------:R0:W-:Y:S04]  /*4f520*/  STL.64 [R1+0x328], R6 ;  /* 0x0003280601007387 */ /* 0x0001e80000100a00 */
[----:B0-----:R-:W2:Y:S04]  /*4f530*/  LDL.LU.64 R6, [R1+0x3cb8] ;  /* 0x003cb80001067983 */ /* 0x001ea80000300a00 */
[----:B------:R-:W2:Y:S04]  /*4f540*/  LDL.LU.64 R4, [R1+0x3cb0] ;  /* 0x003cb00001047983 */ /* 0x000ea80000300a00 */
[----:B------:R-:W-:Y:S04]  /*4f550*/  STL.64 [R1+0x3bf0], R22 ;  /* 0x003bf01601007387 */ /* 0x000fe80000100a00 */
[----:B------:R0:W-:Y:S01]  /*4f560*/  STL.64 [R1+0x3be8], R20 ;  /* 0x003be81401007387 */ /* 0x0001e20000100a00 */
[----:B------:R-:W-:-:S02]  /*4f570*/  F2FP.F16.E4M3.UNPACK_B R2, R2 ;  /* 0x00000002ff02723e */ /* 0x000fc400020006ff */
[----:B------:R-:W-:Y:S01]  /*4f580*/  F2FP.F16.E4M3.UNPACK_B R3, R3 ;  /* 0x00000003ff03723e */ /* 0x000fe200020006ff */
[----:B0-----:R-:W3:Y:S04]  /*4f590*/  LDL.LU R20, [R1+0x5c0] ;  /* 0x0005c00001147983 */ /* 0x001ee80000300800 */
[----:B------:R-:W3:Y:S04]  /*4f5a0*/  LDL.LU R21, [R1+0x5c4] ;  /* 0x0005c40001157983 */ /* 0x000ee80000300800 */
[----:B------:R-:W3:Y:S04]  /*4f5b0*/  LDL.LU R22, [R1+0x5c8] ;  /* 0x0005c80001167983 */ /* 0x000ee80000300800 */
[----:B------:R-:W3:Y:S01]  /*4f5c0*/  LDL.LU R23, [R1+0x5cc] ;  /* 0x0005cc0001177983 */ /* 0x000ee20000300800 */
[----:B----4-:R-:W-:-:S02]  /*4f5d0*/  F2FP.F16.E4M3.UNPACK_B R18, R18 ;  /* 0x00000012ff12723e */ /* 0x010fc400020006ff */
[----:B------:R-:W-:-:S07]  /*4f5e0*/  F2FP.F16.E4M3.UNPACK_B R19, R19 ;  /* 0x00000013ff13723e */ /* 0x000fce00020006ff */
[C---:B--2---:R-:W-:Y:S08]  /*4f5f0*/  HMMA.16816.F32 R4, R12.reuse, R18, R4 ;  /* 0x000000120c04723c */ /* 0x044ff00000001804 */
[----:B------:R-:W-:Y:S11]  /*4f600*/  HMMA.16816.F32 R24, R12, R2, R24 ;  /* 0x000000020c18723c */ /* 0x000ff60000001818 */
[----:B------:R-:W-:Y:S04]  /*4f610*/  STL.64 [R1+0x340], R4 ;  /* 0x0003400401007387 */ /* 0x000fe80000100a00 */
[----:B------:R0:W-:Y:S04]  /*4f620*/  STL.64 [R1+0x348], R6 ;  /* 0x0003480601007387 */ /* 0x0001e80000100a00 */
[----:B0-----:R-:W2:Y:S04]  /*4f630*/  LDL.LU.64 R6, [R1+0x3ca8] ;  /* 0x003ca80001067983 */ /* 0x001ea80000300a00 */
[----:B------:R-:W4:Y:S04]  /*4f640*/  LDL.LU.64 R4, [R1+0x3ca0] ;  /* 0x003ca00001047983 */ /* 0x000f280000300a00 */
[----:B------:R-:W-:Y:S04]  /*4f650*/  STL [R1+0x3c60], R18 ;  /* 0x003c601201007387 */ /* 0x000fe80000100800 */
[----:B------:R-:W-:Y:S04]  /*4f660*/  STL [R1+0x3c5c], R19 ;  /* 0x003c5c1301007387 */ /* 0x000fe80000100800 */
[----:B------:R-:W-:Y:S04]  /*4f670*/  STL.64 [R1+0x380], R24 ;  /* 0x0003801801007387 */ /* 0x000fe80000100a00 */
[----:B------:R0:W-:Y:S04]  /*4f680*/  STL.64 [R1+0x388], R26 ;  /* 0x0003881a01007387 */ /* 0x0001e80000100a00 */
[----:B0-----:R-:W2:Y:S04]  /*4f690*/  LDL.LU.64 R26, [R1+0x3c98] ;  /* 0x003c9800011a7983 */ /* 0x001ea80000300a00 */
[----:B------:R-:W2:Y:S04]  /*4f6a0*/  LDL.LU.64 R24, [R1+0x3c90] ;  /* 0x003c900001187983 */ /* 0x000ea80000300a00 */
[----:B------:R-:W-:Y:S01]  /*4f6b0*/  STL [R1+0x3c64], R3 ;  /* 0x003c640301007387 */ /* 0x000fe20000100800 */
[----:B----4-:R-:W-:-:S02]  /*4f6c0*/  F2FP.F16.E4M3.UNPACK_B R4, R4 ;  /* 0x00000004ff04723e */ /* 0x010fc400020006ff */
[----:B------:R-:W-:-:S07]  /*4f6d0*/  F2FP.F16.E4M3.UNPACK_B R5, R5 ;  /* 0x00000005ff05723e */ /* 0x000fce00020006ff */
[----:B---3--:R-:W-:Y:S01]  /*4f6e0*/  HMMA.16816.F32 R20, R12, R4, R20 ;  /* 0x000000040c14723c */ /* 0x008fe20000001814 */
[----:B--2---:R-:W-:Y:S02]  /*4f6f0*/  F2FP.F16.E4M3.UNPACK_B R6, R6 ;  /* 0x00000006ff06723e */ /* 0x004fe400020006ff */
[----:B------:R-:W-:-:S15]  /*4f700*/  F2FP.F16.E4M3.UNPACK_B R7, R7 ;  /* 0x00000007ff07723e */ /* 0x000fde00020006ff */
        /* <DEDUP_REMOVED lines=66> */
[----:B------:R-:W-:-:S02]  /*4fb30*/  F2FP.F16.E4M3.UNPACK_B R8, R8 ;  /* 0x00000008ff08723e */ /* 0x000fc400020006ff */
[----:B------:R-:W-:Y:S02]  /*4fb40*/  F2FP.F16.E4M3.UNPACK_B R9, R9 ;  /* 0x00000009ff09723e */ /* 0x000fe400020006ff */
[----:B----4-:R-:W-:Y:S02]  /*4fb50*/  F2FP.F16.E4M3.UNPACK_B R10, R10 ;  /* 0x0000000aff0a723e */ /* 0x010fe400020006ff */
[----:B------:R-:W-:-:S03]  /*4fb60*/  F2FP.F16.E4M3.UNPACK_B R11, R11 ;  /* 0x0000000bff0b723e */ /* 0x000fc600020006ff */
        /* <DEDUP_REMOVED lines=29> */
[----:B--2---:R-:W-:-:S02]  /*4fd40*/  F2FP.F16.E4M3.UNPACK_B R16, R16 ;  /* 0x00000010ff10723e */ /* 0x004fc400020006ff */
[----:B------:R-:W-:Y:S01]  /*4fd50*/  F2FP.F16.E4M3.UNPACK_B R17, R17 ;  /* 0x00000011ff11723e */ /* 0x000fe200020006ff */
        /* <DEDUP_REMOVED lines=477> */
[----:B------:R-:W4:-:S15]  /*51b30*/  LDL.LU R28, [R1+0x62c] ;  /* 0x00062c00011c7983 */ /* 0x000f1e0000300800 */
[----:B------:R-:W-:Y:S01]  /*51b40*/  NOP ;  /* 0x0000000000007918 */ /* 0x000fe20000000000 */
[----:B------:R-:W-:Y:S04]  /*51b50*/  STL.64 [R1+0x140], R16 ;  /* 0x0001401001007387 */ /* 0x000fe80000100a00 */
[----:B------:R-:W-:Y:S04]  /*51b60*/  STL.64 [R1+0x148], R18 ;  /* 0x0001481201007387 */ /* 0x000fe80000100a00 */
[----:B------:R-:W4:Y:S01]  /*51b70*/  LDL.LU R29, [R1+0x648] ;  /* 0x00064800011d7983 */ /* 0x000f220000300800 */
[C---:B--2---:R-:W-:Y:S08]  /*51b80*/  HMMA.16816.F32 R8, R12.reuse, R26, R8 ;  /* 0x0000001a0c08723c */ /* 0x044ff00000001808 */
[----:B---3--:R-:W-:Y:S11]  /*51b90*/  HMMA.16816.F32 R4, R12, R24, R4 ;  /* 0x000000180c04723c */ /* 0x008ff60000001804 */
[----:B------:R0:W-:Y:S04]  /*51ba0*/  STL.64 [R1+0x120], R8 ;  /* 0x0001200801007387 */ /* 0x0001e80000100a00 */
[----:B------:R1:W-:Y:S04]  /*51bb0*/  STL.64 [R1+0x128], R10 ;  /* 0x0001280a01007387 */ /* 0x0003e80000100a00 */
[----:B0-----:R-:W2:Y:S04]  /*51bc0*/  LDL.LU R8, [R1+0x50] ;  /* 0x0000500001087983 */ /* 0x001ea80000300800 */
[----:B------:R0:W-:Y:S04]  /*51bd0*/  STL.64 [R1+0x100], R4 ;  /* 0x0001000401007387 */ /* 0x0001e80000100a00 */
[----:B------:R3:W-:Y:S04]  /*51be0*/  STL.64 [R1+0x108], R6 ;  /* 0x0001080601007387 */ /* 0x0007e80000100a00 */
[----:B------:R-:W2:Y:S04]  /*51bf0*/  LDL.LU R9, [R1+0x54] ;  /* 0x0000540001097983 */ /* 0x000ea80000300800 */
[----:B-1----:R-:W2:Y:S04]  /*51c00*/  LDL.LU R10, [R1+0x58] ;  /* 0x00005800010a7983 */ /* 0x002ea80000300800 */
[----:B------:R-:W2:Y:S04]  /*51c10*/  LDL.LU R11, [R1+0x5c] ;  /* 0x00005c00010b7983 */ /* 0x000ea80000300800 */
[----:B0-----:R-:W2:Y:S04]  /*51c20*/  LDL.LU R4, [R1+0x70] ;  /* 0x0000700001047983 */ /* 0x001ea80000300800 */
[----:B------:R-:W2:Y:S04]  /*51c30*/  LDL.LU R5, [R1+0x74] ;  /* 0x0000740001057983 */ /* 0x000ea80000300800 */
[----:B---3--:R-:W3:Y:S04]  /*51c40*/  LDL.LU R6, [R1+0x78] ;  /* 0x0000780001067983 */ /* 0x008ee80000300800 */
[----:B------:R-:W3:Y:S04]  /*51c50*/  LDL.LU R7, [R1+0x7c] ;  /* 0x00007c0001077983 */ /* 0x000ee80000300800 */
        /* <DEDUP_REMOVED lines=16> */
[----:B------:R-:W-:Y:S04]  /*51d60*/  STL.64 [R1+0x3990], R10 ;  /* 0x0039900a01007387 */ /* 0x000fe80000100a00 */
[----:B------:R0:W-:Y:S04]  /*51d70*/  STL.64 [R1+0x3988], R8 ;  /* 0x0039880801007387 */ /* 0x0001e80000100a00 */
[----:B0-----:R-:W2:Y:S04]  /*51d80*/  LDL.LU R8, [R1+0x60] ;  /* 0x0000600001087983 */ /* 0x001ea80000300800 */
[----:B------:R-:W2:Y:S04]  /*51d90*/  LDL.LU R9, [R1+0x64] ;  /* 0x0000640001097983 */ /* 0x000ea80000300800 */
[----:B------:R-:W2:Y:S04]  /*51da0*/  LDL.LU R10, [R1+0x68] ;  /* 0x00006800010a7983 */ /* 0x000ea80000300800 */
[----:B------:R-:W2:Y:S04]  /*51db0*/  LDL.LU R11, [R1+0x6c] ;  /* 0x00006c00010b7983 */ /* 0x000ea80000300800 */
        /* <DEDUP_REMOVED lines=27> */
[----:B0-----:R-:W3:Y:S04]  /*51f70*/  LDL.LU.64 R18, [R1+0x39c0] ;  /* 0x0039c00001127983 */ /* 0x001ee80000300a00 */
[----:B------:R-:W2:Y:S04]  /*51f80*/  LDL.LU.64 R16, [R1+0x39b8] ;  /* 0x0039b80001107983 */ /* 0x000ea80000300a00 */
        /* <DEDUP_REMOVED lines=8> */
[----:B------:R-:W2:Y:S04]  /*52010*/  LDL.LU R18, [R1+0xd4c] ;  /* 0x000d4c0001127983 */ /* 0x000ea80000300800 */
[----:B------:R-:W2:Y:S01]  /*52020*/  LDL.LU R19, [R1+0xd58] ;  /* 0x000d580001137983 */ /* 0x000ea20000300800 */
[----:B---3--:R-:W-:-:S15]  /*52030*/  HMMA.16816.F32 R4, R12, R2, R4 ;  /* 0x000000020c04723c */ /* 0x008fde0000001804 */
[----:B------:R-:W-:-:S04]  /*52040*/  NOP ;  /* 0x0000000000007918 */ /* 0x000fc80000000000 */
[----:B------:R-:W-:Y:S04]  /*52050*/  STL.64 [R1+0xa0], R4 ;  /* 0x0000a00401007387 */ /* 0x000fe80000100a00 */
[----:B------:R0:W-:Y:S04]  /*52060*/  STL.64 [R1+0xa8], R6 ;  /* 0x0000a80601007387 */ /* 0x0001e80000100a00 */
[----:B0-----:R-:W3:Y:S04]  /*52070*/  LDL.LU.64 R6, [R1+0x39a0] ;  /* 0x0039a00001067983 */ /* 0x001ee80000300a00 */
        /* <DEDUP_REMOVED lines=8> */
[----:B------:R-:W3:Y:S04]  /*52100*/  LDL.LU.64 R8, [R1+0x3988] ;  /* 0x0039880001087983 */ /* 0x000ee80000300a00 */
[----:B------:R-:W2:Y:S01]  /*52110*/  LDL.LU R5, [R1+0xd48] ;  /* 0x000d480001057983 */ /* 0x000ea20000300800 */
[----:B---3--:R-:W-:-:S15]  /*52120*/  HMMA.16816.F32 R8, R12, R6, R8 ;  /* 0x000000060c08723c */ /* 0x008fde0000001808 */
[----:B------:R-:W-:-:S04]  /*52130*/  NOP ;  /* 0x0000000000007918 */ /* 0x000fc80000000000 */
[----:B------:R-:W-:Y:S04]  /*52140*/  STL.64 [R1+0x50], R8 ;  /* 0x0000500801007387 */ /* 0x000fe80000100a00 */
[----:B------:R0:W-:Y:S04]  /*52150*/  STL.64 [R1+0x58], R10 ;  /* 0x0000580a01007387 */ /* 0x0001e80000100a00 */
[----:B0-----:R-:W3:Y:S04]  /*52160*/  LDL.LU.64 R10, [R1+0x3980] ;  /* 0x00398000010a7983 */ /* 0x001ee80000300a00 */
[----:B------:R-:W2:Y:S01]  /*52170*/  LDL.LU.64 R8, [R1+0x3978] ;  /* 0x0039780001087983 */ /* 0x000ea20000300a00 */
[----:B------:R-:W-:-:S07]  /*52180*/  IMAD.MOV.U32 R27, RZ, RZ, R0 ;  /* 0x000000ffff1b7224 */ /* 0x000fce00078e0000 */
[----:B--2---:R-:W-:-:S15]  /*52190*/  HMMA.16816.F32 R24, R12, R8, R24 ;  /* 0x000000080c18723c */ /* 0x004fde0000001818 */
[----:B------:R-:W-:-:S04]  /*521a0*/  NOP ;  /* 0x0000000000007918 */ /* 0x000fc80000000000 */
[----:B------:R-:W-:Y:S04]  /*521b0*/  STL.64 [R1+0x40], R24 ;  /* 0x0000401801007387 */ /* 0x000fe80000100a00 */
[----:B------:R0:W-:Y:S01]  /*521c0*/  STL [R1+0x48], R26 ;  /* 0x0000481a01007387 */ /* 0x0001e20000100800 */
[----:B------:R-:W-:-:S03]  /*521d0*/  IMAD.MOV.U32 R0, RZ, RZ, R27 ;  /* 0x000000ffff007224 */ /* 0x000fc600078e001b */
[----:B0-----:R-:W3:Y:S04]  /*521e0*/  LDL.LU.64 R26, [R1+0x3970] ;  /* 0x00397000011a7983 */ /* 0x001ee80000300a00 */
[----:B------:R-:W3:Y:S04]  /*521f0*/  LDL.LU.64 R24, [R1+0x3968] ;  /* 0x0039680001187983 */ /* 0x000ee80000300a00 */
[----:B------:R-:W-:Y:S01]  /*52200*/  STL [R1+0x3628], R0 ;  /* 0x0036280001007387 */ /* 0x000fe20000100800 */
[----:B---3--:R-:W-:Y:S03]  /*52210*/  HMMA.16816.F32 R8, R12, R10, R24 ;  /* 0x0000000a0c08723c */ /* 0x008fe60000001818 */
[----:B------:R-:W2:Y:S04]  /*52220*/  LDL.LU.64 R26, [R1+0x3960] ;  /* 0x00396000011a7983 */ /* 0x000ea80000300a00 */
[----:B------:R-:W2:-:S12]  /*52230*/  LDL.LU.64 R24, [R1+0x3958] ;  /* 0x0039580001187983 */ /* 0x000e980000300a00 */
[----:B------:R0:W-:Y:S04]  /*52240*/  STL.64 [R1+0x30], R8 ;  /* 0x0000300801007387 */ /* 0x0001e80000100a00 */
[----:B------:R1:W-:Y:S04]  /*52250*/  STL.64 [R1+0x38], R10 ;  /* 0x0000380a01007387 */ /* 0x0003e80000100a00 */
[----:B0-----:R-:W3:Y:S04]  /*52260*/  LDL.LU R8, [R1+0x20] ;  /* 0x0000200001087983 */ /* 0x001ee80000300800 */
[----:B------:R-:W3:Y:S04]  /*52270*/  LDL.LU R9, [R1+0x24] ;  /* 0x0000240001097983 */ /* 0x000ee80000300800 */
[----:B-1----:R-:W3:Y:S04]  /*52280*/  LDL.LU R10, [R1+0x28] ;  /* 0x00002800010a7983 */ /* 0x002ee80000300800 */
[----:B------:R-:W3:Y:S01]  /*52290*/  LDL.LU R11, [R1+0x2c] ;  /* 0x00002c00010b7983 */ /* 0x000ee20000300800 */
[----:B------:R-:W-:-:S02]  /*522a0*/  IMAD R2, R2, 0x100, R5 ;  /* 0x0000010002027824 */ /* 0x000fc400078e0205 */
[----:B------:R-:W-:Y:S02]  /*522b0*/  IMAD R3, R18, 0x100, R3 ;  /* 0x0000010012037824 */ /* 0x000fe400078e0203 */
[----:B------:R-:W-:Y:S02]  /*522c0*/  IMAD R4, R20, 0x100, R19 ;  /* 0x0000010014047824 */ /* 0x000fe400078e0213 */
[----:B------:R-:W-:Y:S01]  /*522d0*/  IMAD R5, R22, 0x100, R21 ;  /* 0x0000010016057824 */ /* 0x000fe200078e0215 */
[----:B------:R-:W-:Y:S02]  /*522e0*/  F2FP.F16.E4M3.UNPACK_B R6, R23.H1 ;  /* 0x00000017ff06723e */ /* 0x000fe400030006ff */
[----:B----4-:R-:W-:Y:S01]  /*522f0*/  F2FP.F16.E4M3.UNPACK_B R7, R28.H1 ;  /* 0x0000001cff07723e */ /* 0x010fe200030006ff */
[----:B---3--:R-:W-:Y:S01]  /*52300*/  HMMA.16816.F32 R8, R12, R16, R8 ;  /* 0x000000100c08723c */ /* 0x008fe20000001808 */
[----:B------:R-:W-:Y:S02]  /*52310*/  F2FP.F16.E4M3.UNPACK_B R12, R2 ;  /* 0x00000002ff0c723e */ /* 0x000fe400020006ff */
[----:B------:R-:W-:-:S02]  /*52320*/  F2FP.F16.E4M3.UNPACK_B R13, R3 ;  /* 0x00000003ff0d723e */ /* 0x000fc400020006ff */
[----:B------:R-:W-:Y:S02]  /*52330*/  F2FP.F16.E4M3.UNPACK_B R14, R4 ;  /* 0x00000004ff0e723e */ /* 0x000fe400020006ff */
[----:B------:R-:W-:-:S12]  /*52340*/  F2FP.F16.E4M3.UNPACK_B R15, R5 ;  /* 0x00000005ff0f723e */ /* 0x000fd800020006ff */
[----:B------:R-:W-:Y:S01]  /*52350*/  IMAD.MOV.U32 R0, RZ, RZ, R11 ;  /* 0x000000ffff007224 */ /* 0x000fe200078e000b */
[----:B------:R-:W-:Y:S04]  /*52360*/  STL.64 [R1+0x20], R8 ;  /* 0x0000200801007387 */ /* 0x000fe80000100a00 */
[----:B------:R-:W-:Y:S04]  /*52370*/  STL [R1+0x28], R10 ;  /* 0x0000280a01007387 */ /* 0x000fe80000100800 */
[----:B------:R-:W-:Y:S04]  /*52380*/  STL [R1+0x3698], R0 ;  /* 0x0036980001007387 */ /* 0x000fe80000100800 */
[----:B------:R-:W-:Y:S04]  /*52390*/  STL [R1+0x18], R6 ;  /* 0x0000180601007387 */ /* 0x000fe80000100800 */
[----:B------:R2:W-:Y:S01]  /*523a0*/  STL [R1+0x1c], R7 ;  /* 0x00001c0701007387 */ /* 0x0005e20000100800 */
[----:B------:R-:W-:-:S03]  /*523b0*/  F2FP.F16.E4M3.UNPACK_B R2, R29.H1 ;  /* 0x0000001dff02723e */ /* 0x000fc600030006ff */
[----:B------:R-:W3:Y:S01]  /*523c0*/  LDL.LU R16, [R1+0x250] ;  /* 0x0002500001107983 */ /* 0x000ee20000300800 */
[----:B--2---:R-:W-:-:S15]  /*523d0*/  HMMA.16816.F32 R4, R12, R6, R24 ;  /* 0x000000060c04723c */ /* 0x004fde0000001818 */
[----:B------:R-:W-:-:S04]  /*523e0*/  NOP ;  /* 0x0000000000007918 */ /* 0x000fc80000000000 */
[----:B------:R-:W-:Y:S04]  /*523f0*/  STL.64 [R1+0x60], R4 ;  /* 0x0000600401007387 */ /* 0x000fe80000100a00 */
[----:B------:R-:W-:Y:S04]  /*52400*/  STL.64 [R1+0x68], R6 ;  /* 0x0000680601007387 */ /* 0x000fe80000100a00 */
[----:B------:R-:W3:Y:S04]  /*52410*/  LDL.LU R17, [R1+0x254] ;  /* 0x0002540001117983 */ /* 0x000ee80000300800 */
[----:B------:R-:W-:Y:S04]  /*52420*/  STL [R1+0x10], R2 ;  /* 0x0000100201007387 */ /* 0x000fe80000100800 */
[----:B------:R-:W2:Y:S04]  /*52430*/  LDL.LU R18, [R1+0x258] ;  /* 0x0002580001127983 */ /* 0x000ea80000300800 */
[----:B------:R-:W2:Y:S04]  /*52440*/  LDL.LU R19, [R1+0x25c] ;  /* 0x00025c0001137983 */ /* 0x000ea80000300800 */
[----:B------:R-:W4:Y:S04]  /*52450*/  LDL.LU R23, [R1+0x64c] ;  /* 0x00064c0001177983 */ /* 0x000f280000300800 */
[----:B------:R-:W4:Y:S04]  /*52460*/  LDL.LU R9, [R1+0x668] ;  /* 0x0006680001097983 */ /* 0x000f280000300800 */
[----:B--2---:R-:W-:Y:S04]  /*52470*/  STL.64 [R1+0x3950], R18 ;  /* 0x0039501201007387 */ /* 0x004fe80000100a00 */
[----:B---3--:R0:W-:Y:S04]  /*52480*/  STL.64 [R1+0x3948], R16 ;  /* 0x0039481001007387 */ /* 0x0081e80000100a00 */
[----:B0-----:R-:W2:Y:S04]  /*52490*/  LDL.LU R16, [R1+0x240] ;  /* 0x0002400001107983 */ /* 0x001ea80000300800 */
[----:B------:R-:W2:Y:S04]  /*524a0*/  LDL.LU R17, [R1+0x244] ;  /* 0x0002440001117983 */ /* 0x000ea80000300800 */
[----:B------:R-:W2:Y:S04]  /*524b0*/  LDL.LU R18, [R1+0x248] ;  /* 0x0002480001127983 */ /* 0x000ea80000300800 */
[----:B------:R-:W2:Y:S04]  /*524c0*/  LDL.LU R19, [R1+0x24c] ;  /* 0x00024c0001137983 */ /* 0x000ea80000300800 */
[----:B------:R-:W3:Y:S04]  /*524d0*/  LDL.LU R20, [R1+0x66c] ;  /* 0x00066c0001147983 */ /* 0x000ee80000300800 */
        /* <DEDUP_REMOVED lines=9> */
[----:B------:R-:W3:Y:S04]  /*52570*/  LDL.LU R29, [R1+0x68c] ;  /* 0x00068c00011d7983 */ /* 0x000ee80000300800 */
[----:B------:R-:W3:Y:S01]  /*52580*/  LDL.LU R26, [R1+0x638] ;  /* 0x00063800011a7983 */ /* 0x000ee20000300800 */
[----:B----4-:R-:W-:-:S03]  /*52590*/  F2FP.F16.E4M3.UNPACK_B R3, R23.H1 ;  /* 0x00000017ff03723e */ /* 0x010fc600030006ff */
[----:B--2---:R-:W-:Y:S04]  /*525a0*/  STL.64 [R1+0x3930], R6 ;  /* 0x0039300601007387 */ /* 0x004fe80000100a00 */
[----:B------:R0:W-:Y:S04]  /*525b0*/  STL.64 [R1+0x3928], R4 ;  /* 0x0039280401007387 */ /* 0x0001e80000100a00 */
[----:B0-----:R-:W2:Y:S04]  /*525c0*/  LDL.LU R4, [R1+0x280] ;  /* 0x0002800001047983 */ /* 0x001ea80000300800 */
[----:B------:R-:W2:Y:S04]  /*525d0*/  LDL.LU R5, [R1+0x284] ;  /* 0x0002840001057983 */ /* 0x000ea80000300800 */
[----:B------:R-:W4:Y:S04]  /*525e0*/  LDL.LU R6, [R1+0x288] ;  /* 0x0002880001067983 */ /* 0x000f280000300800 */
[----:B------:R-:W4:Y:S01]  /*525f0*/  LDL.LU R7, [R1+0x28c] ;  /* 0x00028c0001077983 */ /* 0x000f220000300800 */
[----:B------:R-:W-:Y:S03]  /*52600*/  HMMA.16816.F32 R16, R12, R2, R16 ;  /* 0x000000020c10723c */ /* 0x000fe60000001810 */
[----:B----4-:R-:W-:Y:S04]  /*52610*/  STL.64 [R1+0x3940], R6 ;  /* 0x0039400601007387 */ /* 0x010fe80000100a00 */
[----:B--2---:R0:W-:Y:S04]  /*52620*/  STL.64 [R1+0x3938], R4 ;  /* 0x0039380401007387 */ /* 0x0041e80000100a00 */
[----:B0-----:R-:W2:Y:S04]  /*52630*/  LDL.LU R4, [R1+0x270] ;  /* 0x0002700001047983 */ /* 0x001ea80000300800 */
[----:B------:R-:W2:Y:S04]  /*52640*/  LDL.LU R5, [R1+0x274] ;  /* 0x0002740001057983 */ /* 0x000ea80000300800 */
[----:B------:R-:W2:Y:S04]  /*52650*/  LDL.LU R6, [R1+0x278] ;  /* 0x0002780001067983 */ /* 0x000ea80000300800 */
[----:B------:R-:W2:Y:S04]  /*52660*/  LDL.LU R7, [R1+0x27c] ;  /* 0x00027c0001077983 */ /* 0x000ea80000300800 */
[----:B------:R-:W4:Y:S04]  /*52670*/  LDL.LU R25, [R1+0x65c] ;  /* 0x00065c0001197983 */ /* 0x000f280000300800 */
[----:B------:R-:W4:Y:S04]  /*52680*/  LDL.LU R23, [R1+0x678] ;  /* 0x0006780001177983 */ /* 0x000f280000300800 */
[----:B------:R-:W-:Y:S04]  /*52690*/  STL [R1+0x14], R3 ;  /* 0x0000140301007387 */ /* 0x000fe80000100800 */
[----:B------:R-:W-:Y:S04]  /*526a0*/  STL.64 [R1+0x80], R16 ;  /* 0x0000801001007387 */ /* 0x000fe80000100a00 */
[----:B------:R0:W-:Y:S04]  /*526b0*/  STL.64 [R1+0x88], R18 ;  /* 0x0000881201007387 */ /* 0x0001e80000100a00 */
[----:B0-----:R-:W4:Y:S04]  /*526c0*/  LDL.LU.64 R18, [R1+0x3950] ;  /* 0x0039500001127983 */ /* 0x001f280000300a00 */
[----:B------:R-:W4:Y:S01]  /*526d0*/  LDL.LU.64 R16, [R1+0x3948] ;  /* 0x0039480001107983 */ /* 0x000f220000300a00 */
[----:B------:R-:W-:-:S02]  /*526e0*/  F2FP.F16.E4M3.UNPACK_B R8, R9.H1 ;  /* 0x00000009ff08723e */ /* 0x000fc400030006ff */
[----:B---3--:R-:W-:Y:S01]  /*526f0*/  F2FP.F16.E4M3.UNPACK_B R9, R20.H1 ;  /* 0x00000014ff09723e */ /* 0x008fe200030006ff */
        /* <DEDUP_REMOVED lines=8> */
[----:B----4-:R-:W-:-:S15]  /*52780*/  HMMA.16816.F32 R16, R12, R8, R16 ;  /* 0x000000080c10723c */ /* 0x010fde0000001810 */
        /* <DEDUP_REMOVED lines=26> */
[----:B------:R-:W-:Y:S02]  /*52930*/  F2FP.F16.E4M3.UNPACK_B R24, R24.H1 ;  /* 0x00000018ff18723e */ /* 0x000fe400030006ff */
        /* <DEDUP_REMOVED lines=675> */
[----:B----4-:R-:W-:-:S15]  /*55370*/  HMMA.16816.F32 R16, R12, R28, R16 ;  /* 0x0000001c0c10723c */ /* 0x010fde0000001810 */
[----:B------:R-:W-:-:S04]  /*55380*/  NOP ;  /* 0x0000000000007918 */ /* 0x000fc80000000000 */
[----:B------:R-:W-:Y:S04]  /*55390*/  STL.64 [R1+0x190], R16 ;  /* 0x0001901001007387 */ /* 0x000fe80000100a00 */
[----:B------:R2:W-:Y:S02]  /*553a0*/  STL.64 [R1+0x198], R18 ;  /* 0x0001981201007387 */ /* 0x0005e40000100a00 */
[C---:B--2---:R-:W-:Y:S08]  /*553b0*/  HMMA.16816.F32 R16, R12.reuse, R26, R8 ;  /* 0x0000001a0c10723c */ /* 0x044ff00000001808 */
[----:B---3--:R-:W-:Y:S01]  /*553c0*/  HMMA.16816.F32 R8, R12, R24, R4 ;  /* 0x000000180c08723c */ /* 0x008fe20000001804 */
[----:B------:R-:W2:Y:S10]  /*553d0*/  LDL.LU R4, [R1+0xa0] ;  /* 0x0000a00001047983 */ /* 0x000eb40000300800 */
[----:B------:R0:W-:Y:S04]  /*553e0*/  STL.64 [R1+0x180], R16 ;  /* 0x0001801001007387 */ /* 0x0001e80000100a00 */
[----:B------:R1:W-:Y:S04]  /*553f0*/  STL.64 [R1+0x188], R18 ;  /* 0x0001881201007387 */ /* 0x0003e80000100a00 */
[----:B------:R-:W-:Y:S04]  /*55400*/  STL.64 [R1+0x160], R8 ;  /* 0x0001600801007387 */ /* 0x000fe80000100a00 */
[----:B------:R-:W-:Y:S04]  /*55410*/  STL.64 [R1+0x168], R10 ;  /* 0x0001680a01007387 */ /* 0x000fe80000100a00 */
[----:B------:R-:W2:Y:S04]  /*55420*/  LDL.LU R5, [R1+0xa4] ;  /* 0x0000a40001057983 */ /* 0x000ea80000300800 */
[----:B------:R-:W3:Y:S04]  /*55430*/  LDL.LU R6, [R1+0xa8] ;  /* 0x0000a80001067983 */ /* 0x000ee80000300800 */
[----:B------:R-:W3:Y:S04]  /*55440*/  LDL.LU R7, [R1+0xac] ;  /* 0x0000ac0001077983 */ /* 0x000ee80000300800 */
[----:B0-----:R-:W4:Y:S04]  /*55450*/  LDL.LU R16, [R1+0xc0] ;  /* 0x0000c00001107983 */ /* 0x001f280000300800 */
[----:B------:R-:W4:Y:S04]  /*55460*/  LDL.LU R17, [R1+0xc4] ;  /* 0x0000c40001117983 */ /* 0x000f280000300800 */
[----:B-1----:R-:W2:Y:S04]  /*55470*/  LDL.LU R18, [R1+0xc8] ;  /* 0x0000c80001127983 */ /* 0x002ea80000300800 */
[----:B------:R-:W2:Y:S01]  /*55480*/  LDL.LU R19, [R1+0xcc] ;  /* 0x0000cc0001137983 */ /* 0x000ea20000300800 */
[----:B------:R-:W-:-:S03]  /*55490*/  IMAD.MOV.U32 R27, RZ, RZ, R0 ;  /* 0x000000ffff1b7224 */ /* 0x000fc600078e0000 */
        /* <DEDUP_REMOVED lines=27> */
[----:B----4-:R0:W-:Y:S04]  /*55650*/  STL.64 [R1+0x35a8], R24 ;  /* 0x0035a81801007387 */ /* 0x0101e80000100a00 */
[----:B0-----:R-:W4:Y:S04]  /*55660*/  LDL.LU R24, [R1+0x30] ;  /* 0x0000300001187983 */ /* 0x001f280000300800 */
[----:B------:R-:W4:Y:S04]  /*55670*/  LDL.LU R25, [R1+0x34] ;  /* 0x0000340001197983 */ /* 0x000f280000300800 */
[----:B------:R-:W2:Y:S04]  /*55680*/  LDL.LU R26, [R1+0x38] ;  /* 0x00003800011a7983 */ /* 0x000ea80000300800 */
[----:B------:R-:W2:Y:S01]  /*55690*/  LDL.LU R27, [R1+0x3c] ;  /* 0x00003c00011b7983 */ /* 0x000ea20000300800 */
[C---:B------:R-:W-:Y:S03]  /*556a0*/  HMMA.16816.F32 R16, R12.reuse, R22, R16 ;  /* 0x000000160c10723c */ /* 0x040fe60000001810 */
[----:B--2---:R-:W-:Y:S04]  /*556b0*/  STL.64 [R1+0x35c0], R26 ;  /* 0x0035c01a01007387 */ /* 0x004fe80000100a00 */
[----:B----4-:R0:W-:Y:S04]  /*556c0*/  STL.64 [R1+0x35b8], R24 ;  /* 0x0035b81801007387 */ /* 0x0101e80000100a00 */
[----:B0-----:R-:W2:Y:S04]  /*556d0*/  LDL.LU R24, [R1+0x40] ;  /* 0x0000400001187983 */ /* 0x001ea80000300800 */
[----:B------:R-:W2:Y:S04]  /*556e0*/  LDL.LU R25, [R1+0x44] ;  /* 0x0000440001197983 */ /* 0x000ea80000300800 */
[----:B------:R-:W2:Y:S04]  /*556f0*/  LDL.LU R26, [R1+0x48] ;  /* 0x00004800011a7983 */ /* 0x000ea80000300800 */
[----:B------:R-:W-:Y:S04]  /*55700*/  STL.64 [R1+0x140], R16 ;  /* 0x0001401001007387 */ /* 0x000fe80000100a00 */
[----:B------:R0:W-:Y:S04]  /*55710*/  STL.64 [R1+0x148], R18 ;  /* 0x0001481201007387 */ /* 0x0001e80000100a00 */
[----:B0-----:R-:W4:Y:S04]  /*55720*/  LDL.LU.64 R18, [R1+0x3620] ;  /* 0x0036200001127983 */ /* 0x001f280000300a00 */
[----:B------:R-:W4:Y:S04]  /*55730*/  LDL.LU.64 R16, [R1+0x3618] ;  /* 0x0036180001107983 */ /* 0x000f280000300a00 */
[----:B------:R-:W2:Y:S01]  /*55740*/  LDL.LU R23, [R1+0xddc] ;  /* 0x000ddc0001177983 */ /* 0x000ea20000300800 */
[----:B----4-:R-:W-:-:S15]  /*55750*/  HMMA.16816.F32 R16, R12, R20, R16 ;  /* 0x000000140c10723c */ /* 0x010fde0000001810 */
[----:B------:R-:W-:-:S04]  /*55760*/  NOP ;  /* 0x0000000000007918 */ /* 0x000fc80000000000 */
[----:B------:R-:W-:Y:S04]  /*55770*/  STL.64 [R1+0x120], R16 ;  /* 0x0001201001007387 */ /* 0x000fe80000100a00 */
[----:B------:R0:W-:Y:S04]  /*55780*/  STL.64 [R1+0x128], R18 ;  /* 0x0001281201007387 */ /* 0x0001e80000100a00 */
[----:B0-----:R-:W3:Y:S04]  /*55790*/  LDL.LU.64 R18, [R1+0x3610] ;  /* 0x0036100001127983 */ /* 0x001ee80000300a00 */
[----:B------:R-:W4:Y:S01]  /*557a0*/  LDL.LU.64 R16, [R1+0x3608] ;  /* 0x0036080001107983 */ /* 0x000f220000300a00 */
[----:B---3--:R-:W-:-:S15]  /*557b0*/  HMMA.16816.F32 R4, R12, R18, R4 ;  /* 0x000000120c04723c */ /* 0x008fde0000001804 */
[----:B------:R-:W-:-:S04]  /*557c0*/  NOP ;  /* 0x0000000000007918 */ /* 0x000fc80000000000 */
[----:B------:R-:W-:Y:S04]  /*557d0*/  STL.64 [R1+0x100], R4 ;  /* 0x0001000401007387 */ /* 0x000fe80000100a00 */
[----:B------:R0:W-:Y:S04]  /*557e0*/  STL.64 [R1+0x108], R6 ;  /* 0x0001080601007387 */ /* 0x0001e80000100a00 */
[----:B0-----:R-:W3:Y:S04]  /*557f0*/  LDL.LU.64 R6, [R1+0x3600] ;  /* 0x0036000001067983 */ /* 0x001ee80000300a00 */
[----:B------:R-:W3:Y:S04]  /*55800*/  LDL.LU.64 R4, [R1+0x35f8] ;  /* 0x0035f80001047983 */ /* 0x000ee80000300a00 */
[----:B------:R-:W2:Y:S04]  /*55810*/  LDL.LU R18, [R1+0xdcc] ;  /* 0x000dcc0001127983 */ /* 0x000ea80000300800 */
[----:B------:R-:W2:Y:S01]  /*55820*/  LDL R19, [R1+0x7b0] ;  /* 0x0007b00001137983 */ /* 0x000ea20000100800 */
[----:B---3--:R-:W-:Y:S03]  /*55830*/  HMMA.16816.F32 R4, R12, R2, R4 ;  /* 0x000000020c04723c */ /* 0x008fe60000001804 */
[----:B------:R-:W3:Y:S04]  /*55840*/  LDL.LU R2, [R1+0xdc4] ;  /* 0x000dc40001027983 */ /* 0x000ee80000300800 */
[----:B------:R-:W3:-:S12]  /*55850*/  LDL.LU R3, [R1+0xdd0] ;  /* 0x000dd00001037983 */ /* 0x000ed80000300800 */
[----:B------:R-:W-:Y:S04]  /*55860*/  STL.64 [R1+0xc0], R4 ;  /* 0x0000c00401007387 */ /* 0x000fe80000100a00 */
[----:B------:R-:W-:Y:S04]  /*55870*/  STL.64 [R1+0xc8], R6 ;  /* 0x0000c80601007387 */ /* 0x000fe80000100a00 */
[----:B--2---:R-:W0:Y:S04]  /*55880*/  LDSM.16.M88.4 R4, [R19+UR5] ;  /* 0x000000051304783b */ /* 0x004e280008000200 */
[----:B0-----:R-:W-:Y:S04]  /*55890*/  STL.64 [R1+0x7a0], R4 ;  /* 0x0007a00401007387 */ /* 0x001fe80000100a00 */
[----:B------:R0:W-:Y:S01]  /*558a0*/  STL.64 [R1+0x7a8], R6 ;  /* 0x0007a80601007387 */ /* 0x0001e20000100a00 */
[----:B------:R-:W-:-:S02]  /*558b0*/  IMAD.MOV.U32 R20, RZ, RZ, R4 ;  /* 0x000000ffff147224 */ /* 0x000fc400078e0004 */
[----:B------:R-:W-:Y:S01]  /*558c0*/  IMAD.MOV.U32 R21, RZ, RZ, R5 ;  /* 0x000000ffff157224 */ /* 0x000fe200078e0005 */
[----:B0-----:R-:W2:Y:S04]  /*558d0*/  LDL.LU.64 R6, [R1+0x35f0] ;  /* 0x0035f00001067983 */ /* 0x001ea80000300a00 */
[----:B------:R-:W2:Y:S01]  /*558e0*/  LDL.LU.64 R4, [R1+0x35e8] ;  /* 0x0035e80001047983 */ /* 0x000ea20000300a00 */
[----:B------:R-:W-:Y:S01]  /*558f0*/  IMAD.MOV.U32 R27, RZ, RZ, R0 ;  /* 0x000000ffff1b7224 */ /* 0x000fe200078e0000 */
[----:B--2---:R-:W-:-:S15]  /*55900*/  HMMA.16816.F32 R8, R12, R4, R8 ;  /* 0x000000040c08723c */ /* 0x004fde0000001808 */
[----:B------:R-:W-:-:S04]  /*55910*/  NOP ;  /* 0x0000000000007918 */ /* 0x000fc80000000000 */
[----:B------:R-:W-:Y:S04]  /*55920*/  STL.64 [R1+0xb0], R8 ;  /* 0x0000b00801007387 */ /* 0x000fe80000100a00 */
[----:B------:R-:W-:Y:S01]  /*55930*/  STL [R1+0xb8], R10 ;  /* 0x0000b80a01007387 */ /* 0x000fe20000100800 */
[----:B------:R-:W-:-:S03]  /*55940*/  IMAD.MOV.U32 R0, RZ, RZ, R11 ;  /* 0x000000ffff007224 */ /* 0x000fc600078e000b */
[----:B------:R-:W2:Y:S04]  /*55950*/  LDL.LU R4, [R1+0xdd4] ;  /* 0x000dd40001047983 */ /* 0x000ea80000300800 */
[----:B------:R-:W0:Y:S04]  /*55960*/  LDSM.16.M88.4 R8, [R19+UR5+0x800] ;  /* 0x000800051308783b */ /* 0x000e280008000200 */
[----:B------:R-:W2:Y:S04]  /*55970*/  LDL.LU R5, [R1+0xde0] ;  /* 0x000de00001057983 */ /* 0x000ea80000300800 */
[----:B------:R-:W-:Y:S04]  /*55980*/  STL [R1+0x32c0], R0 ;  /* 0x0032c00001007387 */ /* 0x000fe80000100800 */
[----:B0-----:R-:W-:Y:S04]  /*55990*/  STL.64 [R1+0x790], R8 ;  /* 0x0007900801007387 */ /* 0x001fe80000100a00 */
[----:B------:R0:W-:Y:S01]  /*559a0*/  STL.64 [R1+0x798], R10 ;  /* 0x0007980a01007387 */ /* 0x0001e20000100a00 */
[----:B------:R-:W-:-:S03]  /*559b0*/  IMAD.MOV.U32 R22, RZ, RZ, R8 ;  /* 0x000000ffff167224 */ /* 0x000fc600078e0008 */
[----:B0-----:R-:W2:Y:S04]  /*559c0*/  LDL.LU.64 R10, [R1+0x35e0] ;  /* 0x0035e000010a7983 */ /* 0x001ea80000300a00 */
[----:B------:R-:W2:Y:S02]  /*559d0*/  LDL.LU.64 R8, [R1+0x35d8] ;  /* 0x0035d80001087983 */ /* 0x000ea40000300a00 */
[----:B--2---:R-:W-:Y:S02]  /*559e0*/  HMMA.16816.F32 R8, R12, R6, R8 ;  /* 0x000000060c08723c */ /* 0x004fe40000001808 */
[----:B------:R-:W2:Y:S04]  /*559f0*/  LDL.LU R6, [R1+0xdc8] ;  /* 0x000dc80001067983 */ /* 0x000ea80000300800 */
[----:B------:R-:W2:-:S13]  /*55a00*/  LDL.LU R7, [R1+0xdd8] ;  /* 0x000dd80001077983 */ /* 0x000e9a0000300800 */
[----:B------:R-:W-:Y:S04]  /*55a10*/  STL.64 [R1+0x70], R8 ;  /* 0x0000700801007387 */ /* 0x000fe80000100a00 */
[----:B------:R-:W-:Y:S04]  /*55a20*/  STL.64 [R1+0x78], R10 ;  /* 0x0000780a01007387 */ /* 0x000fe80000100a00 */
[----:B------:R-:W0:Y:S04]  /*55a30*/  LDSM.16.M88.4 R8, [R19+UR5+0x1000] ;  /* 0x001000051308783b */ /* 0x000e280008000200 */
[----:B0-----:R-:W-:Y:S04]  /*55a40*/  STL.64 [R1+0x780], R8 ;  /* 0x0007800801007387 */ /* 0x001fe80000100a00 */
[----:B------:R0:W-:Y:S01]  /*55a50*/  STL.64 [R1+0x788], R10 ;  /* 0x0007880a01007387 */ /* 0x0001e20000100a00 */
[----:B------:R-:W-:-:S03]  /*55a60*/  IMAD.MOV.U32 R29, RZ, RZ, R9 ;  /* 0x000000ffff1d7224 */ /* 0x000fc600078e0009 */
[----:B0-----:R-:W2:Y:S04]  /*55a70*/  LDL.LU.64 R10, [R1+0x35d0] ;  /* 0x0035d000010a7983 */ /* 0x001ea80000300a00 */
[----:B------:R-:W2:Y:S02]  /*55a80*/  LDL.LU.64 R8, [R1+0x35c8] ;  /* 0x0035c80001087983 */ /* 0x000ea40000300a00 */
[----:B--2---:R-:W-:-:S15]  /*55a90*/  HMMA.16816.F32 R24, R12, R8, R24 ;  /* 0x000000080c18723c */ /* 0x004fde0000001818 */
[----:B------:R-:W-:-:S04]  /*55aa0*/  NOP ;  /* 0x0000000000007918 */ /* 0x000fc80000000000 */
[----:B------:R-:W-:Y:S04]  /*55ab0*/  STL.64 [R1+0x50], R24 ;  /* 0x0000501801007387 */ /* 0x000fe80000100a00 */
[----:B------:R-:W-:Y:S04]  /*55ac0*/  STL.64 [R1+0x58], R26 ;  /* 0x0000581a01007387 */ /* 0x000fe80000100a00 */
[----:B------:R-:W0:Y:S04]  /*55ad0*/  LDSM.16.M88.4 R24, [R19+UR5+0x1800] ;  /* 0x001800051318783b */ /* 0x000e280008000200 */
[----:B0-----:R-:W-:Y:S04]  /*55ae0*/  STL.64 [R1+0x770], R24 ;  /* 0x0007701801007387 */ /* 0x001fe80000100a00 */
[----:B------:R0:W-:Y:S01]  /*55af0*/  STL.64 [R1+0x778], R26 ;  /* 0x0007781a01007387 */ /* 0x0001e20000100a00 */
[----:B------:R-:W-:-:S02]  /*55b00*/  IMAD.MOV.U32 R28, RZ, RZ, R24 ;  /* 0x000000ffff1c7224 */ /* 0x000fc400078e0018 */
[----:B------:R-:W-:Y:S01]  /*55b10*/  IMAD.MOV.U32 R0, RZ, RZ, R25 ;  /* 0x000000ffff007224 */ /* 0x000fe200078e0019 */
[----:B0-----:R-:W2:Y:S04]  /*55b20*/  LDL.LU.64 R26, [R1+0x35c0] ;  /* 0x0035c000011a7983 */ /* 0x001ea80000300a00 */
[----:B------:R-:W2:Y:S02]  /*55b30*/  LDL.LU.64 R24, [R1+0x35b8] ;  /* 0x0035b80001187983 */ /* 0x000ea40000300a00 */
[----:B--2---:R-:W-:Y:S02]  /*55b40*/  HMMA.16816.F32 R8, R12, R10, R24 ;  /* 0x0000000a0c08723c */ /* 0x004fe40000001818 */
[----:B------:R-:W4:Y:S04]  /*55b50*/  LDL.LU.64 R26, [R1+0x35b0] ;  /* 0x0035b000011a7983 */ /* 0x000f280000300a00 */
[----:B------:R-:W4:-:S13]  /*55b60*/  LDL.LU.64 R24, [R1+0x35a8] ;  /* 0x0035a80001187983 */ /* 0x000f1a0000300a00 */
[----:B------:R-:W-:Y:S04]  /*55b70*/  STL.64 [R1+0x30], R8 ;  /* 0x0000300801007387 */ /* 0x000fe80000100a00 */
[----:B------:R-:W-:Y:S04]  /*55b80*/  STL.64 [R1+0x38], R10 ;  /* 0x0000380a01007387 */ /* 0x000fe80000100a00 */
[----:B------:R-:W0:Y:S01]  /*55b90*/  LDSM.16.M88.4 R8, [R19+UR5+0x2000] ;  /* 0x002000051308783b */ /* 0x000e220008000200 */
[----:B---3--:R-:W-:-:S03]  /*55ba0*/  IMAD R3, R18, 0x100, R3 ;  /* 0x0000010012037824 */ /* 0x008fc600078e0203 */
[----:B0-----:R-:W-:Y:S01]  /*55bb0*/  STL.64 [R1+0x760], R8 ;  /* 0x0007600801007387 */ /* 0x001fe20000100a00 */
[----:B------:R-:W-:-:S03]  /*55bc0*/  IMAD.MOV.U32 R19, RZ, RZ, R8 ;  /* 0x000000ffff137224 */ /* 0x000fc600078e0008 */
[----:B------:R4:W-:Y:S01]  /*55bd0*/  STL.64 [R1+0x768], R10 ;  /* 0x0007680a01007387 */ /* 0x0009e20000100a00 */
[----:B------:R-:W-:Y:S02]  /*55be0*/  IMAD.MOV.U32 R18, RZ, RZ, R9 ;  /* 0x000000ffff127224 */ /* 0x000fe400078e0009 */
[----:B----4-:R-:W-:Y:S01]  /*55bf0*/  HMMA.16816.F32 R8, R12, R16, R24 ;  /* 0x000000100c08723c */ /* 0x010fe20000001818 */
[----:B------:R-:W2:-:S15]  /*55c00*/  LDL R17, [R1+0x7b0] ;  /* 0x0007b00001117983 */ /* 0x000e9e0000100800 */
[----:B------:R-:W-:-:S03]  /*55c10*/  NOP ;  /* 0x0000000000007918 */ /* 0x000fc60000000000 */
[----:B------:R-:W-:Y:S04]  /*55c20*/  STL.64 [R1+0x20], R8 ;  /* 0x0000200801007387 */ /* 0x000fe80000100a00 */
[----:B------:R-:W-:Y:S01]  /*55c30*/  STL.64 [R1+0x28], R10 ;  /* 0x0000280a01007387 */ /* 0x000fe20000100a00 */
[----:B------:R-:W-:Y:S02]  /*55c40*/  IMAD R4, R4, 0x100, R7 ;  /* 0x0000010004047824 */ /* 0x000fe400078e0207 */
[----:B------:R-:W-:-:S03]  /*55c50*/  IMAD R5, R23, 0x100, R5 ;  /* 0x0000010017057824 */ /* 0x000fc600078e0205 */
[----:B------:R-:W-:Y:S02]  /*55c60*/  F2FP.F16.E4M3.UNPACK_B R14, R4 ;  /* 0x00000004ff0e723e */ /* 0x000fe400020006ff */
[----:B------:R-:W-:Y:S02]  /*55c70*/  F2FP.F16.E4M3.UNPACK_B R15, R5 ;  /* 0x00000005ff0f723e */ /* 0x000fe400020006ff */
[----:B------:R-:W-:Y:S02]  /*55c80*/  F2FP.F16.E4M3.UNPACK_B R20, R20 ;  /* 0x00000014ff14723e */ /* 0x000fe400020006ff */
[----:B------:R-:W-:Y:S01]  /*55c90*/  F2FP.F16.E4M3.UNPACK_B R21, R21 ;  /* 0x00000015ff15723e */ /* 0x000fe200020006ff */
[----:B------:R-:W-:Y:S01]  /*55ca0*/  IMAD R2, R2, 0x100, R6 ;  /* 0x0000010002027824 */ /* 0x000fe200078e0206 */
[----:B--2---:R-:W0:Y:S04]  /*55cb0*/  LDSM.16.M88.4 R8, [R17+UR5+0x2800] ;  /* 0x002800051108783b */ /* 0x004e280008000200 */
[----:B0-----:R-:W-:Y:S01]  /*55cc0*/  STL.64 [R1+0x6a0], R8 ;  /* 0x0006a00801007387 */ /* 0x001fe20000100a00 */
[----:B------:R-:W-:-:S03]  /*55cd0*/  IMAD.MOV.U32 R5, RZ, RZ, R8 ;  /* 0x000000ffff057224 */ /* 0x000fc600078e0008 */
[----:B------:R-:W-:Y:S01]  /*55ce0*/  STL.64 [R1+0x6a8], R10 ;  /* 0x0006a80a01007387 */ /* 0x000fe20000100a00 */
[----:B------:R-:W-:-:S03]  /*55cf0*/  IMAD.MOV.U32 R4, RZ, RZ, R9 ;  /* 0x000000ffff047224 */ /* 0x000fc600078e0009 */
[----:B------:R-:W0:Y:S02]  /*55d00*/  LDSM.16.M88.4 R8, [R17+UR5+0x3000] ;  /* 0x003000051108783b */ /* 0x000e240008000200 */
[----:B0-----:R-:W-:Y:S02]  /*55d10*/  IMAD.MOV.U32 R7, RZ, RZ, R8 ;  /* 0x000000ffff077224 */ /* 0x001fe400078e0008 */
[----:B------:R-:W-:Y:S01]  /*55d20*/  IMAD.MOV.U32 R6, RZ, RZ, R9 ;  /* 0x000000ffff067224 */ /* 0x000fe200078e0009 */
[----:B------:R0:W-:Y:S04]  /*55d30*/  STL.64 [R1+0x750], R8 ;  /* 0x0007500801007387 */ /* 0x0001e80000100a00 */
[----:B------:R-:W-:Y:S04]  /*55d40*/  STL.64 [R1+0x758], R10 ;  /* 0x0007580a01007387 */ /* 0x000fe80000100a00 */
[----:B------:R-:W-:Y:S04]  /*55d50*/  STL.64 [R1+0x18], R20 ;  /* 0x0000181401007387 */ /* 0x000fe80000100a00 */
[----:B0-----:R-:W2:Y:S04]  /*55d60*/  LDL R9, [R1+0x794] ;  /* 0x0007940001097983 */ /* 0x001ea80000100800 */
[----:B------:R-:W-:Y:S04]  /*55d70*/  STL.64 [R1+0x3580], R6 ;  /* 0x0035800601007387 */ /* 0x000fe80000100a00 */
        /* <DEDUP_REMOVED lines=9> */
[----:B------:R-:W3:Y:S01]  /*55e10*/  LDL R11, [R1+0x780] ;  /* 0x00078000010b7983 */ /* 0x000ee20000100800 */
[----:B------:R-:W-:-:S02]  /*55e20*/  F2FP.F16.E4M3.UNPACK_B R12, R2 ;  /* 0x00000002ff0c723e */ /* 0x000fc400020006ff */
[----:B------:R-:W-:Y:S01]  /*55e30*/  F2FP.F16.E4M3.UNPACK_B R13, R3 ;  /* 0x00000003ff0d723e */ /* 0x000fe200020006ff */
[----:B--2---:R-:W-:Y:S04]  /*55e40*/  STL.64 [R1+0x3590], R26 ;  /* 0x0035901a01007387 */ /* 0x004fe80000100a00 */
[----:B----4-:R0:W-:Y:S04]  /*55e50*/  STL.64 [R1+0x3588], R24 ;  /* 0x0035881801007387 */ /* 0x0101e80000100a00 */
[----:B0-----:R-:W2:Y:S04]  /*55e60*/  LDL.LU R24, [R1+0x90] ;  /* 0x0000900001187983 */ /* 0x001ea80000300800 */
[----:B------:R-:W2:Y:S04]  /*55e70*/  LDL.LU R25, [R1+0x94] ;  /* 0x0000940001197983 */ /* 0x000ea80000300800 */
[----:B------:R-:W4:Y:S04]  /*55e80*/  LDL.LU R26, [R1+0x98] ;  /* 0x00009800011a7983 */ /* 0x000f280000300800 */
[----:B------:R-:W4:Y:S01]  /*55e90*/  LDL.LU R27, [R1+0x9c] ;  /* 0x00009c00011b7983 */ /* 0x000f220000300800 */
[----:B---3--:R-:W-:Y:S01]  /*55ea0*/  HMMA.16816.F32 R4, R12, R20, R4 ;  /* 0x000000140c04723c */ /* 0x008fe20000001804 */
[----:B------:R-:W-:-:S02]  /*55eb0*/  F2FP.F16.E4M3.UNPACK_B R2, R22 ;  /* 0x00000016ff02723e */ /* 0x000fc400020006ff */
[----:B----4-:R-:W-:Y:S04]  /*55ec0*/  STL.64 [R1+0x35a0], R26 ;  /* 0x0035a01a01007387 */ /* 0x010fe80000100a00 */
[----:B--2---:R0:W-:Y:S04]  /*55ed0*/  STL.64 [R1+0x3598], R24 ;  /* 0x0035981801007387 */ /* 0x0041e80000100a00 */
[----:B0-----:R-:W2:Y:S04]  /*55ee0*/  LDL.LU R24, [R1+0x80] ;  /* 0x0000800001187983 */ /* 0x001ea80000300800 */
[----:B------:R-:W2:Y:S04]  /*55ef0*/  LDL.LU R25, [R1+0x84] ;  /* 0x0000840001197983 */ /* 0x000ea80000300800 */
[----:B------:R-:W2:Y:S04]  /*55f00*/  LDL.LU R26, [R1+0x88] ;  /* 0x00008800011a7983 */ /* 0x000ea80000300800 */
[----:B------:R-:W2:Y:S04]  /*55f10*/  LDL.LU R27, [R1+0x8c] ;  /* 0x00008c00011b7983 */ /* 0x000ea80000300800 */
[----:B------:R-:W3:Y:S04]  /*55f20*/  LDL.LU R20, [R1+0x110] ;  /* 0x0001100001147983 */ /* 0x000ee80000300800 */
[----:B------:R-:W-:Y:S04]  /*55f30*/  STL.64 [R1+0x40], R4 ;  /* 0x0000400401007387 */ /* 0x000fe80000100a00 */
[----:B------:R-:W-:Y:S04]  /*55f40*/  STL.64 [R1+0x48], R6 ;  /* 0x0000480601007387 */ /* 0x000fe80000100a00 */
[----:B------:R-:W3:Y:S04]  /*55f50*/  LDL.LU R21, [R1+0x114] ;  /* 0x0001140001157983 */ /* 0x000ee80000300800 */
[----:B------:R-:W-:Y:S04]  /*55f60*/  STL [R1+0x10], R2 ;  /* 0x0000100201007387 */ /* 0x000fe80000100800 */
[----:B------:R-:W4:Y:S04]  /*55f70*/  LDL.LU R22, [R1+0x118] ;  /* 0x0001180001167983 */ /* 0x000f280000300800 */
[----:B------:R-:W4:Y:S04]  /*55f80*/  LDL.LU R23, [R1+0x11c] ;  /* 0x00011c0001177983 */ /* 0x000f280000300800 */
[----:B------:R-:W0:Y:S01]  /*55f90*/  LDSM.16.M88.4 R4, [R17+UR5+0x3800] ;  /* 0x003800051104783b */ /* 0x000e220008000200 */
[----:B------:R-:W-:Y:S01]  /*55fa0*/  F2FP.F16.E4M3.UNPACK_B R3, R9 ;  /* 0x00000009ff03723e */ /* 0x000fe200020006ff */
[----:B0-----:R-:W-:-:S06]  /*55fb0*/  IMAD.MOV.U32 R9, RZ, RZ, R4 ;  /* 0x000000ffff097224 */ /* 0x001fcc00078e0004 */
[----:B--2---:R-:W-:Y:S01]  /*55fc0*/  HMMA.16816.F32 R24, R12, R2, R24 ;  /* 0x000000020c18723c */ /* 0x004fe20000001818 */
[----:B----4-:R-:W-:Y:S04]  /*55fd0*/  STL.64 [R1+0x3570], R22 ;  /* 0x0035701601007387 */ /* 0x010fe80000100a00 */
[----:B---3--:R0:W-:Y:S04]  /*55fe0*/  STL.64 [R1+0x3568], R20 ;  /* 0x0035681401007387 */ /* 0x0081e80000100a00 */
[----:B0-----:R-:W2:Y:S04]  /*55ff0*/  LDL.LU R20, [R1+0xe0] ;  /* 0x0000e00001147983 */ /* 0x001ea80000300800 */
[----:B------:R-:W2:Y:S04]  /*56000*/  LDL.LU R21, [R1+0xe4] ;  /* 0x0000e40001157983 */ /* 0x000ea80000300800 */
[----:B------:R-:W2:Y:S04]  /*56010*/  LDL.LU R22, [R1+0xe8] ;  /* 0x0000e80001167983 */ /* 0x000ea80000300800 */
[----:B------:R-:W2:Y:S04]  /*56020*/  LDL.LU R23, [R1+0xec] ;  /* 0x0000ec0001177983 */ /* 0x000ea80000300800 */
[----:B------:R0:W-:Y:S04]  /*56030*/  STL.64 [R1+0x740], R4 ;  /* 0x0007400401007387 */ /* 0x0001e80000100a00 */
[----:B------:R-:W-:Y:S04]  /*56040*/  STL.64 [R1+0x748], R6 ;  /* 0x0007480601007387 */ /* 0x000fe80000100a00 */
[----:B------:R-:W-:Y:S04]  /*56050*/  STL [R1+0x14], R3 ;  /* 0x0000140301007387 */ /* 0x000fe80000100800 */
[----:B------:R-:W-:Y:S04]  /*56060*/  STL.64 [R1+0x60], R24 ;  /* 0x0000601801007387 */ /* 0x000fe80000100a00 */
[----:B------:R-:W-:Y:S04]  /*56070*/  STL.64 [R1+0x68], R26 ;  /* 0x0000681a01007387 */ /* 0x000fe80000100a00 */
[----:B------:R-:W1:Y:S01]  /*56080*/  LDSM.16.M88.4 R24, [R17+UR5+0x4000] ;  /* 0x004000051118783b */ /* 0x000e620008000200 */
[----:B0-----:R-:W-:-:S03]  /*56090*/  F2FP.F16.E4M3.UNPACK_B R4, R11 ;  /* 0x0000000bff04723e */ /* 0x001fc600020006ff */
[----:B-1----:R-:W-:Y:S04]  /*560a0*/  STL.64 [R1+0x730], R24 ;  /* 0x0007301801007387 */ /* 0x002fe80000100a00 */
[----:B------:R0:W-:Y:S01]  /*560b0*/  STL.64 [R1+0x738], R26 ;  /* 0x0007381a01007387 */ /* 0x0001e20000100a00 */
[----:B------:R-:W-:Y:S02]  /*560c0*/  IMAD.MOV.U32 R11, RZ, RZ, R24 ;  /* 0x000000ffff0b7224 */ /* 0x000fe400078e0018 */
[----:B------:R-:W-:Y:S01]  /*560d0*/  IMAD.MOV.U32 R10, RZ, RZ, R25 ;  /* 0x000000ffff0a7224 */ /* 0x000fe200078e0019 */
[----:B0-----:R-:W3:Y:S04]  /*560e0*/  LDL.LU.64 R26, [R1+0x35a0] ;  /* 0x0035a000011a7983 */ /* 0x001ee80000300a00 */
[----:B------:R-:W3:Y:S01]  /*560f0*/  LDL.LU.64 R24, [R1+0x3598] ;  /* 0x0035980001187983 */ /* 0x000ee20000300a00 */
[----:B------:R-:W-:Y:S01]  /*56100*/  IMAD.MOV.U32 R8, RZ, RZ, R5 ;  /* 0x000000ffff087224 */ /* 0x000fe200078e0005 */
[----:B------:R-:W-:-:S05]  /*56110*/  F2FP.F16.E4M3.UNPACK_B R5, R29 ;  /* 0x0000001dff05723e */ /* 0x000fca00020006ff */
[----:B------:R3:W-:Y:S01]  /*56120*/  STL.64 [R1+0x8], R4 ;  /* 0x0000080401007387 */ /* 0x0007e20000100a00 */
[----:B------:R-:W-:Y:S01]  /*56130*/  F2FP.F16.E4M3.UNPACK_B R3, R0 ;  /* 0x00000000ff03723e */ /* 0x000fe200020006ff */
[----:B---3--:R-:W-:Y:S02]  /*56140*/  HMMA.16816.F32 R4, R12, R4, R24 ;  /* 0x000000040c04723c */ /* 0x008fe40000001818 */
[----:B------:R-:W3:Y:S04]  /*56150*/  LDL.LU.64 R26, [R1+0x3590] ;  /* 0x00359000011a7983 */ /* 0x000ee80000300a00 */
[----:B------:R-:W3:-:S13]  /*56160*/  LDL.LU.64 R24, [R1+0x3588] ;  /* 0x0035880001187983 */ /* 0x000eda0000300a00 */
[----:B------:R-:W-:Y:S04]  /*56170*/  STL.64 [R1+0x90], R4 ;  /* 0x0000900401007387 */ /* 0x000fe80000100a00 */
[----:B------:R-:W-:Y:S04]  /*56180*/  STL.64 [R1+0x98], R6 ;  /* 0x0000980601007387 */ /* 0x000fe80000100a00 */
[----:B------:R-:W0:Y:S04]  /*56190*/  LDSM.16.M88.4 R4, [R17+UR5+0x4800] ;  /* 0x004800051104783b */ /* 0x000e280008000200 */
[----:B0-----:R-:W-:Y:S04]  /*561a0*/  STL.64 [R1+0x720], R4 ;  /* 0x0007200401007387 */ /* 0x001fe80000100a00 */
[----:B------:R0:W-:Y:S01]  /*561b0*/  STL.64 [R1+0x728], R6 ;  /* 0x0007280601007387 */ /* 0x0001e20000100a00 */
[----:B------:R-:W-:-:S02]  /*561c0*/  IMAD.MOV.U32 R0, RZ, RZ, R4 ;  /* 0x000000ffff007224 */ /* 0x000fc400078e0004 */
[----:B------:R-:W-:Y:S01]  /*561d0*/  IMAD.MOV.U32 R16, RZ, RZ, R5 ;  /* 0x000000ffff107224 */ /* 0x000fe200078e0005 */
[----:B0-----:R-:W4:Y:S04]  /*561e0*/  LDL.LU.64 R6, [R1+0x3580] ;  /* 0x0035800001067983 */ /* 0x001f280000300a00 */
[----:B------:R-:W4:Y:S01]  /*561f0*/  LDL.LU.64 R4, [R1+0x3578] ;  /* 0x0035780001047983 */ /* 0x000f220000300a00 */
[----:B------:R-:W-:-:S05]  /*56200*/  F2FP.F16.E4M3.UNPACK_B R2, R28 ;  /* 0x0000001cff02723e */ /* 0x000fca00020006ff */
[----:B------:R-:W-:Y:S01]  /*56210*/  STL.64 [R1], R2 ;  /* 0x0000000201007387 */ /* 0x000fe20000100a00 */
[----:B------:R-:W-:Y:S02]  /*56220*/  F2FP.F16.E4M3.UNPACK_B R28, R19 ;  /* 0x00000013ff1c723e */ /* 0x000fe400020006ff */
[----:B------:R-:W-:-:S07]  /*56230*/  F2FP.F16.E4M3.UNPACK_B R29, R18 ;  /* 0x00000012ff1d723e */ /* 0x000fce00020006ff */
[C---:B--2---:R-:W-:Y:S08]  /*56240*/  HMMA.16816.F32 R20, R12.reuse, R28, R20 ;  /* 0x0000001c0c14723c */ /* 0x044ff00000001814 */
[----:B---3--:R-:W-:-:S15]  /*56250*/  HMMA.16816.F32 R24, R12, R2, R24 ;  /* 0x000000020c18723c */ /* 0x008fde0000001818 */
        /* <DEDUP_REMOVED lines=8> */
[----:B------:R-:W-:Y:S04]  /*562e0*/  STL.64 [R1+0xe8], R22 ;  /* 0x0000e81601007387 */ /* 0x000fe80000100a00 */
[----:B------:R-:W0:Y:S01]  /*562f0*/  LDSM.16.M88.4 R20, [R17+UR5+0x5800] ;  /* 0x005800051114783b */ /* 0x000e220008000200 */
[----:B----4-:R-:W-:-:S02]  /*56300*/  F2FP.F16.E4M3.UNPACK_B R26, R5 ;  /* 0x00000005ff1a723e */ /* 0x010fc400020006ff */
[----:B------:R-:W-:Y:S01]  /*56310*/  F2FP.F16.E4M3.UNPACK_B R27, R4 ;  /* 0x00000004ff1b723e */ /* 0x000fe200020006ff */
[----:B0-----:R-:W-:Y:S04]  /*56320*/  STL.64 [R1+0x6f0], R20 ;  /* 0x0006f01401007387 */ /* 0x001fe80000100a00 */
[----:B------:R0:W-:Y:S01]  /*56330*/  STL.64 [R1+0x6f8], R22 ;  /* 0x0006f81601007387 */ /* 0x0001e20000100a00 */
[----:B------:R-:W-:Y:S02]  /*56340*/  IMAD.MOV.U32 R4, RZ, RZ, R20 ;  /* 0x000000ffff047224 */ /* 0x000fe400078e0014 */
[----:B------:R-:W-:Y:S01]  /*56350*/  IMAD.MOV.U32 R5, RZ, RZ, R21 ;  /* 0x000000ffff057224 */ /* 0x000fe200078e0015 */
[----:B0-----:R-:W2:Y:S04]  /*56360*/  LDL.LU.64 R22, [R1+0x3570] ;  /* 0x0035700001167983 */ /* 0x001ea80000300a00 */
[----:B------:R-:W2:Y:S01]  /*56370*/  LDL.LU.64 R20, [R1+0x3568] ;  /* 0x0035680001147983 */ /* 0x000ea20000300a00 */
[----:B------:R-:W-:-:S02]  /*56380*/  IMAD.MOV.U32 R2, RZ, RZ, R24 ;  /* 0x000000ffff027224 */ /* 0x000fc400078e0018 */
[----:B------:R-:W-:Y:S01]  /*56390*/  IMAD.MOV.U32 R3, RZ, RZ, R25 ;  /* 0x000000ffff037224 */ /* 0x000fe200078e0019 */
[----:B------:R-:W-:Y:S02]  /*563a0*/  F2FP.F16.E4M3.UNPACK_B R24, R7 ;  /* 0x00000007ff18723e */ /* 0x000fe400020006ff */
[----:B------:R-:W-:Y:S01]  /*563b0*/  F2FP.F16.E4M3.UNPACK_B R25, R6 ;  /* 0x00000006ff19723e */ /* 0x000fe200020006ff */
[----:B--2---:R-:W-:-:S15]  /*563c0*/  HMMA.16816.F32 R20, R12, R26, R20 ;  /* 0x0000001a0c14723c */ /* 0x004fde0000001814 */
[----:B------:R-:W-:-:S04]  /*563d0*/  NOP ;  /* 0x0000000000007918 */ /* 0x000fc80000000000 */
[----:B------:R-:W-:Y:S04]  /*563e0*/  STL.64 [R1+0xf0], R20 ;  /* 0x0000f01401007387 */ /* 0x000fe80000100a00 */
[----:B------:R-:W-:Y:S04]  /*563f0*/  STL.64 [R1+0xf8], R22 ;  /* 0x0000f81601007387 */ /* 0x000fe80000100a00 */
[----:B------:R-:W0:Y:S02]  /*56400*/  LDSM.16.M88.4 R20, [R17+UR5+0x6000] ;  /* 0x006000051114783b */ /* 0x000e240008000200 */
[----:B0-----:R-:W-:-:S02]  /*56410*/  IMAD.MOV.U32 R6, RZ, RZ, R20 ;  /* 0x000000ffff067224 */ /* 0x001fc400078e0014 */
[----:B------:R-:W-:Y:S01]  /*56420*/  IMAD.MOV.U32 R7, RZ, RZ, R21 ;  /* 0x000000ffff077224 */ /* 0x000fe200078e0015 */
[----:B------:R-:W-:Y:S04]  /*56430*/  STL.64 [R1+0x6e0], R20 ;  /* 0x0006e01401007387 */ /* 0x000fe80000100a00 */
[----:B------:R-:W-:Y:S04]  /*56440*/  STL.64 [R1+0x6e8], R22 ;  /* 0x0006e81601007387 */ /* 0x000fe80000100a00 */
[----:B------:R-:W-:Y:S04]  /*56450*/  STL.64 [R1+0x3540], R6 ;  /* 0x0035400601007387 */ /* 0x000fe80000100a00 */
[----:B------:R0:W-:Y:S04]  /*56460*/  STL.64 [R1+0x3538], R4 ;  /* 0x0035380401007387 */ /* 0x0001e80000100a00 */
[----:B0-----:R-:W2:Y:S04]  /*56470*/  LDL.LU R4, [R1+0x1a0] ;  /* 0x0001a00001047983 */ /* 0x001ea80000300800 */
[----:B------:R-:W2:Y:S04]  /*56480*/  LDL.LU R5, [R1+0x1a4] ;  /* 0x0001a40001057983 */ /* 0x000ea80000300800 */
[----:B------:R-:W3:Y:S04]  /*56490*/  LDL.LU R6, [R1+0x1a8] ;  /* 0x0001a80001067983 */ /* 0x000ee80000300800 */
[----:B------:R-:W3:Y:S04]  /*564a0*/  LDL.LU R7, [R1+0x1ac] ;  /* 0x0001ac0001077983 */ /* 0x000ee80000300800 */
[----:B---3--:R-:W-:Y:S04]  /*564b0*/  STL.64 [R1+0x3560], R6 ;  /* 0x0035600601007387 */ /* 0x008fe80000100a00 */
[----:B--2---:R0:W-:Y:S04]  /*564c0*/  STL.64 [R1+0x3558], R4 ;  /* 0x0035580401007387 */ /* 0x0041e80000100a00 */
[----:B0-----:R-:W2:Y:S04]  /*564d0*/  LDL.LU R4, [R1+0x130] ;  /* 0x0001300001047983 */ /* 0x001ea80000300800 */
[----:B------:R-:W2:Y:S04]  /*564e0*/  LDL.LU R5, [R1+0x134] ;  /* 0x0001340001057983 */ /* 0x000ea80000300800 */
[----:B------:R-:W2:Y:S04]  /*564f0*/  LDL.LU R6, [R1+0x138] ;  /* 0x0001380001067983 */ /* 0x000ea80000300800 */
[----:B------:R-:W2:Y:S04]  /*56500*/  LDL.LU R7, [R1+0x13c] ;  /* 0x00013c0001077983 */ /* 0x000ea80000300800 */
[----:B------:R-:W-:Y:S04]  /*56510*/  STL.64 [R1+0x3488], R26 ;  /* 0x0034881a01007387 */ /* 0x000fe80000100a00 */
[----:B------:R0:W-:Y:S01]  /*56520*/  STL.64 [R1+0x3480], R24 ;  /* 0x0034801801007387 */ /* 0x0001e20000100a00 */
[----:B------:R-:W-:-:S02]  /*56530*/  F2FP.F16.E4M3.UNPACK_B R22, R9 ;  /* 0x00000009ff16723e */ /* 0x000fc400020006ff */
[----:B------:R-:W-:Y:S01]  /*56540*/  F2FP.F16.E4M3.UNPACK_B R23, R8 ;  /* 0x00000008ff17723e */ /* 0x000fe200020006ff */
[----:B--2---:R-:W-:-:S15]  /*56550*/  HMMA.16816.F32 R4, R12, R24, R4 ;  /* 0x000000180c04723c */ /* 0x004fde0000001804 */
[----:B------:R-:W-:-:S04]  /*56560*/  NOP ;  /* 0x0000000000007918 */ /* 0x000fc80000000000 */
[----:B------:R-:W-:Y:S04]  /*56570*/  STL.64 [R1+0x110], R4 ;  /* 0x0001100401007387 */ /* 0x000fe80000100a00 */
[----:B------:R-:W-:Y:S04]  /*56580*/  STL.64 [R1+0x118], R6 ;  /* 0x0001180601007387 */ /* 0x000fe80000100a00 */
[----:B0-----:R-:W2:Y:S04]  /*56590*/  LDL.LU R24, [R1+0x170] ;  /* 0x0001700001187983 */ /* 0x001ea80000300800 */
[----:B------:R-:W2:Y:S04]  /*565a0*/  LDL.LU R25, [R1+0x174] ;  /* 0x0001740001197983 */ /* 0x000ea80000300800 */
[----:B------:R-:W2:Y:S04]  /*565b0*/  LDL.LU R26, [R1+0x178] ;  /* 0x00017800011a7983 */ /* 0x000ea80000300800 */
[----:B------:R-:W2:Y:S04]  /*565c0*/  LDL.LU R27, [R1+0x17c] ;  /* 0x00017c00011b7983 */ /* 0x000ea80000300800 */
[----:B------:R-:W0:Y:S04]  /*565d0*/  LDSM.16.M88.4 R4, [R17+UR5+0x6800] ;  /* 0x006800051104783b */ /* 0x000e280008000200 */
[----:B0-----:R-:W-:Y:S04]  /*565e0*/  STL.64 [R1+0x6d0], R4 ;  /* 0x0006d00401007387 */ /* 0x001fe80000100a00 */
[----:B------:R0:W-:Y:S01]  /*565f0*/  STL.64 [R1+0x6d8], R6 ;  /* 0x0006d80601007387 */ /* 0x0001e20000100a00 */
[----:B------:R-:W-:-:S02]  /*56600*/  IMAD.MOV.U32 R8, RZ, RZ, R4 ;  /* 0x000000ffff087224 */ /* 0x000fc400078e0004 */
[----:B------:R-:W-:Y:S01]  /*56610*/  IMAD.MOV.U32 R9, RZ, RZ, R5 ;  /* 0x000000ffff097224 */ /* 0x000fe200078e0005 */
[----:B0-----:R-:W3:Y:S04]  /*56620*/  LDL.LU.64 R6, [R1+0x3560] ;  /* 0x0035600001067983 */ /* 0x001ee80000300a00 */
[----:B------:R-:W3:Y:S01]  /*56630*/  LDL.LU.64 R4, [R1+0x3558] ;  /* 0x0035580001047983 */ /* 0x000ee20000300a00 */
[----:B------:R-:W-:Y:S02]  /*56640*/  F2FP.F16.E4M3.UNPACK_B R20, R11 ;  /* 0x0000000bff14723e */ /* 0x000fe400020006ff */
[----:B------:R-:W-:Y:S01]  /*56650*/  F2FP.F16.E4M3.UNPACK_B R21, R10 ;  /* 0x0000000aff15723e */ /* 0x000fe200020006ff */
[----:B--2---:R-:W-:-:S15]  /*56660*/  HMMA.16816.F32 R24, R12, R22, R24 ;  /* 0x000000160c18723c */ /* 0x004fde0000001818 */
[----:B------:R-:W-:-:S04]  /*56670*/  NOP ;  /* 0x0000000000007918 */ /* 0x000fc80000000000 */
[----:B------:R-:W-:Y:S04]  /*56680*/  STL.64 [R1+0x130], R24 ;  /* 0x0001301801007387 */ /* 0x000fe80000100a00 */
[----:B------:R-:W-:Y:S04]  /*56690*/  STL.64 [R1+0x138], R26 ;  /* 0x0001381a01007387 */ /* 0x000fe80000100a00 */
[----:B------:R-:W0:Y:S01]  /*566a0*/  LDSM.16.M88.4 R24, [R17+UR5+0x7000] ;  /* 0x007000051118783b */ /* 0x000e220008000200 */
[----:B---3--:R-:W-:Y:S01]  /*566b0*/  HMMA.16816.F32 R4, R12, R20, R4 ;  /* 0x000000140c04723c */ /* 0x008fe20000001804 */
[----:B0-----:R-:W-:-:S02]  /*566c0*/  IMAD.MOV.U32 R10, RZ, RZ, R24 ;  /* 0x000000ffff0a7224 */ /* 0x001fc400078e0018 */
[----:B------:R-:W-:Y:S01]  /*566d0*/  IMAD.MOV.U32 R11, RZ, RZ, R25 ;  /* 0x000000ffff0b7224 */ /* 0x000fe200078e0019 */
[----:B------:R0:W-:Y:S04]  /*566e0*/  STL.64 [R1+0x6c0], R24 ;  /* 0x0006c01801007387 */ /* 0x0001e80000100a00 */
[----:B------:R1:W-:Y:S04]  /*566f0*/  STL.64 [R1+0x6c8], R26 ;  /* 0x0006c81a01007387 */ /* 0x0003e80000100a00 */
[----:B------:R-:W-:Y:S04]  /*56700*/  STL.64 [R1+0x3520], R10 ;  /* 0x0035200a01007387 */ /* 0x000fe80000100a00 */
[----:B------:R2:W-:Y:S04]  /*56710*/  STL.64 [R1+0x3518], R8 ;  /* 0x0035180801007387 */ /* 0x0005e80000100a00 */
[----:B------:R-:W-:Y:S04]  /*56720*/  STL.64 [R1+0x3550], R14 ;  /* 0x0035500e01007387 */ /* 0x000fe80000100a00 */
[----:B------:R-:W-:Y:S04]  /*56730*/  STL.64 [R1+0x3548], R12 ;  /* 0x0035480c01007387 */ /* 0x000fe80000100a00 */
[----:B------:R-:W3:Y:S04]  /*56740*/  LDSM.16.M88.4 R12, [R17+UR5+0x7800] ;  /* 0x00780005110c783b */ /* 0x000ee80008000200 */
[----:B------:R4:W-:Y:S04]  /*56750*/  STL.64 [R1+0x150], R4 ;  /* 0x0001500401007387 */ /* 0x0009e80000100a00 */
[----:B------:R1:W-:Y:S04]  /*56760*/  STL.64 [R1+0x158], R6 ;  /* 0x0001580601007387 */ /* 0x0003e80000100a00 */
[----:B0-----:R-:W3:Y:S04]  /*56770*/  LDL.LU R24, [R1+0x400] ;  /* 0x0004000001187983 */ /* 0x001ee80000300800 */
[----:B------:R-:W3:Y:S04]  /*56780*/  LDL.LU R25, [R1+0x404] ;  /* 0x0004040001197983 */ /* 0x000ee80000300800 */
[----:B-1----:R-:W3:Y:S04]  /*56790*/  LDL.LU R26, [R1+0x408] ;  /* 0x00040800011a7983 */ /* 0x002ee80000300800 */
[----:B------:R-:W3:Y:S04]  /*567a0*/  LDL.LU R27, [R1+0x40c] ;  /* 0x00040c00011b7983 */ /* 0x000ee80000300800 */
[----:B--2---:R-:W2:Y:S04]  /*567b0*/  LDL.LU R8, [R1+0x220] ;  /* 0x0002200001087983 */ /* 0x004ea80000300800 */
[----:B------:R-:W2:Y:S04]  /*567c0*/  LDL.LU R9, [R1+0x224] ;  /* 0x0002240001097983 */ /* 0x000ea80000300800 */
[----:B------:R-:W2:Y:S04]  /*567d0*/  LDL.LU R10, [R1+0x228] ;  /* 0x00022800010a7983 */ /* 0x000ea80000300800 */
[----:B------:R-:W2:Y:S04]  /*567e0*/  LDL.LU R11, [R1+0x22c] ;  /* 0x00022c00010b7983 */ /* 0x000ea80000300800 */
[----:B----4-:R-:W4:Y:S04]  /*567f0*/  LDL.LU R4, [R1+0x1c0] ;  /* 0x0001c00001047983 */ /* 0x010f280000300800 */
[----:B------:R-:W4:Y:S04]  /*56800*/  LDL.LU R5, [R1+0x1c4] ;  /* 0x0001c40001057983 */ /* 0x000f280000300800 */
[----:B------:R-:W4:Y:S04]  /*56810*/  LDL.LU R6, [R1+0x1c8] ;  /* 0x0001c80001067983 */ /* 0x000f280000300800 */
[----:B------:R-:W4:Y:S04]  /*56820*/  LDL.LU R7, [R1+0x1cc] ;  /* 0x0001cc0001077983 */ /* 0x000f280000300800 */
        /* <DEDUP_REMOVED lines=10> */
[----:B------:R-:W2:Y:S04]  /*568d0*/  LDL.LU R26, [R1+0x288] ;  /* 0x00028800011a7983 */ /* 0x000ea80000300800 */
[----:B------:R-:W2:Y:S01]  /*568e0*/  LDL.LU R27, [R1+0x28c] ;  /* 0x00028c00011b7983 */ /* 0x000ea20000300800 */
[----:B------:R-:W-:-:S02]  /*568f0*/  F2FP.F16.E4M3.UNPACK_B R18, R0 ;  /* 0x00000000ff12723e */ /* 0x000fc400020006ff */
[----:B------:R-:W-:Y:S01]  /*56900*/  F2FP.F16.E4M3.UNPACK_B R19, R16 ;  /* 0x00000010ff13723e */ /* 0x000fe200020006ff */
[----:B------:R-:W-:Y:S02]  /*56910*/  IMAD.MOV.U32 R16, RZ, RZ, R12 ;  /* 0x000000ffff107224 */ /* 0x000fe400078e000c */
[----:B------:R-:W-:Y:S01]  /*56920*/  IMAD.MOV.U32 R17, RZ, RZ, R13 ;  /* 0x000000ffff117224 */ /* 0x000fe200078e000d */
        /* <DEDUP_REMOVED lines=9> */
[----:B------:R0:W-:Y:S04]  /*569c0*/  STL.64 [R1+0x3468], R22 ;  /* 0x0034681601007387 */ /* 0x0001e80000100a00 */
[----:B0-----:R-:W2:Y:S04]  /*569d0*/  LDL.LU R22, [R1+0xdf0] ;  /* 0x000df00001167983 */ /* 0x001ea80000300800 */
[----:B------:R-:W3:Y:S04]  /*569e0*/  LDL.LU R23, [R1+0xdfc] ;  /* 0x000dfc0001177983 */ /* 0x000ee80000300800 */
[----:B------:R0:W-:Y:S04]  /*569f0*/  STL.64 [R1+0x3460], R20 ;  /* 0x0034601401007387 */ /* 0x0001e80000100a00 */
[----:B0-----:R-:W2:Y:S04]  /*56a00*/  LDL.LU R20, [R1+0xde8] ;  /* 0x000de80001147983 */ /* 0x001ea80000300800 */
[----:B------:R-:W2:Y:S04]  /*56a10*/  LDL.LU R21, [R1+0xdf4] ;  /* 0x000df40001157983 */ /* 0x000ea80000300800 */
[----:B------:R-:W-:Y:S04]  /*56a20*/  STL.64 [R1+0x6b0], R12 ;  /* 0x0006b00c01007387 */ /* 0x000fe80000100a00 */
[----:B------:R0:W-:Y:S04]  /*56a30*/  STL.64 [R1+0x6b8], R14 ;  /* 0x0006b80e01007387 */ /* 0x0001e80000100a00 */
[----:B0-----:R-:W4:Y:S04]  /*56a40*/  LDL.LU.64 R14, [R1+0x3550] ;  /* 0x00355000010e7983 */ /* 0x001f280000300a00 */
[----:B------:R-:W4:Y:S01]  /*56a50*/  LDL.LU.64 R12, [R1+0x3548] ;  /* 0x00354800010c7983 */ /* 0x000f220000300a00 */
[----:B------:R-:W-:-:S02]  /*56a60*/  F2FP.F16.E4M3.UNPACK_B R2, R2 ;  /* 0x00000002ff02723e */ /* 0x000fc400020006ff */
[----:B------:R-:W-:Y:S01]  /*56a70*/  F2FP.F16.E4M3.UNPACK_B R3, R3 ;  /* 0x00000003ff03723e */ /* 0x000fe200020006ff */
[C---:B----4-:R-:W-:Y:S08]  /*56a80*/  HMMA.16816.F32 R4, R12.reuse, R18, R4 ;  /* 0x000000120c04723c */ /* 0x050ff00000001804 */
[----:B------:R-:W-:Y:S11]  /*56a90*/  HMMA.16816.F32 R8, R12, R2, R8 ;  /* 0x000000020c08723c */ /* 0x000ff60000001808 */
[----:B------:R-:W-:Y:S04]  /*56aa0*/  STL.64 [R1+0x1a0], R4 ;  /* 0x0001a00401007387 */ /* 0x000fe80000100a00 */
[----:B------:R0:W-:Y:S04]  /*56ab0*/  STL.64 [R1+0x1a8], R6 ;  /* 0x0001a80601007387 */ /* 0x0001e80000100a00 */
[----:B0-----:R-:W4:Y:S04]  /*56ac0*/  LDL.LU.64 R6, [R1+0x3540] ;  /* 0x0035400001067983 */ /* 0x001f280000300a00 */
[----:B------:R-:W2:Y:S04]  /*56ad0*/  LDL.LU.64 R4, [R1+0x3538] ;  /* 0x0035380001047983 */ /* 0x000ea80000300a00 */
[----:B------:R-:W-:Y:S04]  /*56ae0*/  STL.64 [R1+0x1d0], R8 ;  /* 0x0001d00801007387 */ /* 0x000fe80000100a00 */
[----:B------:R0:W-:Y:S04]  /*56af0*/  STL.64 [R1+0x1d8], R10 ;  /* 0x0001d80a01007387 */ /* 0x0001e80000100a00 */
[----:B0-----:R-:W3:Y:S04]  /*56b00*/  LDL.LU.64 R10, [R1+0x3530] ;  /* 0x00353000010a7983 */ /* 0x001ee80000300a00 */
[----:B------:R-:W3:Y:S04]  /*56b10*/  LDL.LU.64 R8, [R1+0x3528] ;  /* 0x0035280001087983 */ /* 0x000ee80000300a00 */
[----:B------:R0:W-:Y:S04]  /*56b20*/  STL [R1+0x34f0], R3 ;  /* 0x0034f00301007387 */ /* 0x0001e80000100800 */
[----:B0-----:R-:W3:Y:S01]  /*56b30*/  LDL.LU R3, [R1+0xdec] ;  /* 0x000dec0001037983 */ /* 0x001ee20000300800 */
[----:B--2---:R-:W-:-:S02]  /*56b40*/  F2FP.F16.E4M3.UNPACK_B R4, R4 ;  /* 0x00000004ff04723e */ /* 0x004fc400020006ff */
[----:B------:R-:W-:Y:S02]  /*56b50*/  F2FP.F16.E4M3.UNPACK_B R5, R5 ;  /* 0x00000005ff05723e */ /* 0x000fe400020006ff */
[----:B----4-:R-:W-:Y:S02]  /*56b60*/  F2FP.F16.E4M3.UNPACK_B R6, R6 ;  /* 0x00000006ff06723e */ /* 0x010fe400020006ff */
[----:B------:R-:W-:-:S03]  /*56b70*/  F2FP.F16.E4M3.UNPACK_B R7, R7 ;  /* 0x00000007ff07723e */ /* 0x000fc600020006ff */
[C---:B---3--:R-:W-:Y:S08]  /*56b80*/  HMMA.16816.F32 R8, R12.reuse, R4, R8 ;  /* 0x000000040c08723c */ /* 0x048ff00000001808 */
[----:B------:R-:W-:Y:S11]  /*56b90*/  HMMA.16816.F32 R24, R12, R6, R24 ;  /* 0x000000060c18723c */ /* 0x000ff60000001818 */
[----:B------:R-:W-:Y:S04]  /*56ba0*/  STL.64 [R1+0x1f0], R8 ;  /* 0x0001f00801007387 */ /* 0x000fe80000100a00 */
[----:B------:R0:W-:Y:S04]  /*56bb0*/  STL.64 [R1+0x1f8], R10 ;  /* 0x0001f80a01007387 */ /* 0x0001e80000100a00 */
[----:B0-----:R-:W2:Y:S04]  /*56bc0*/  LDL.LU.64 R10, [R1+0x3520] ;  /* 0x00352000010a7983 */ /* 0x001ea80000300a00 */
[----:B------:R-:W3:Y:S04]  /*56bd0*/  LDL.LU.64 R8, [R1+0x3518] ;  /* 0x0035180001087983 */ /* 0x000ee80000300a00 */
[----:B------:R-:W-:Y:S04]  /*56be0*/  STL.64 [R1+0x220], R24 ;  /* 0x0002201801007387 */ /* 0x000fe80000100a00 */
[----:B------:R0:W-:Y:S04]  /*56bf0*/  STL.64 [R1+0x228], R26 ;  /* 0x0002281a01007387 */ /* 0x0001e80000100a00 */
[----:B0-----:R-:W4:Y:S04]  /*56c00*/  LDL.LU.64 R26, [R1+0x3510] ;  /* 0x00351000011a7983 */ /* 0x001f280000300a00 */
[----:B------:R-:W4:Y:S04]  /*56c10*/  LDL.LU.64 R24, [R1+0x3508] ;  /* 0x0035080001187983 */ /* 0x000f280000300a00 */
[----:B------:R-:W-:Y:S04]  /*56c20*/  STL.64 [R1+0x3428], R6 ;  /* 0x0034280601007387 */ /* 0x000fe80000100a00 */
[----:B------:R0:W-:Y:S04]  /*56c30*/  STL.64 [R1+0x3420], R4 ;  /* 0x0034200401007387 */ /* 0x0001e80000100a00 */
[----:B0-----:R-:W2:Y:S04]  /*56c40*/  LDL.LU R4, [R1+0x4c0] ;  /* 0x0004c00001047983 */ /* 0x001ea80000300800 */
[----:B------:R-:W2:Y:S04]  /*56c50*/  LDL.LU R5, [R1+0x4c4] ;  /* 0x0004c40001057983 */ /* 0x000ea80000300800 */
[----:B------:R-:W2:Y:S04]  /*56c60*/  LDL.LU R6, [R1+0x4c8] ;  /* 0x0004c80001067983 */ /* 0x000ea80000300800 */
[----:B------:R-:W2:Y:S01]  /*56c70*/  LDL.LU R7, [R1+0x4cc] ;  /* 0x0004cc0001077983 */ /* 0x000ea20000300800 */
[----:B---3--:R-:W-:-:S02]  /*56c80*/  F2FP.F16.E4M3.UNPACK_B R8, R8 ;  /* 0x00000008ff08723e */ /* 0x008fc400020006ff */
[----:B------:R-:W-:-:S07]  /*56c90*/  F2FP.F16.E4M3.UNPACK_B R9, R9 ;  /* 0x00000009ff09723e */ /* 0x000fce00020006ff */
[----:B----4-:R-:W-:-:S15]  /*56ca0*/  HMMA.16816.F32 R24, R12, R8, R24 ;  /* 0x000000080c18723c */ /* 0x010fde0000001818 */
[----:B------:R-:W-:-:S04]  /*56cb0*/  NOP ;  /* 0x0000000000007918 */ /* 0x000fc80000000000 */
[----:B------:R-:W-:Y:S04]  /*56cc0*/  STL.64 [R1+0x250], R24 ;  /* 0x0002501801007387 */ /* 0x000fe80000100a00 */
[----:B------:R0:W-:Y:S04]  /*56cd0*/  STL.64 [R1+0x258], R26 ;  /* 0x0002581a01007387 */ /* 0x0001e80000100a00 */
[----:B0-----:R-:W3:Y:S04]  /*56ce0*/  LDL.LU.64 R26, [R1+0x3500] ;  /* 0x00350000011a7983 */ /* 0x001ee80000300a00 */
[----:B------:R-:W3:Y:S01]  /*56cf0*/  LDL.LU.64 R24, [R1+0x34f8] ;  /* 0x0034f80001187983 */ /* 0x000ee20000300a00 */
[----:B--2---:R-:W-:-:S02]  /*56d00*/  F2FP.F16.E4M3.UNPACK_B R10, R10 ;  /* 0x0000000aff0a723e */ /* 0x004fc400020006ff */
[----:B------:R-:W-:Y:S02]  /*56d10*/  F2FP.F16.E4M3.UNPACK_B R11, R11 ;  /* 0x0000000bff0b723e */ /* 0x000fe400020006ff */
[----:B------:R-:W-:Y:S02]  /*56d20*/  F2FP.F16.E4M3.UNPACK_B R16, R16 ;  /* 0x00000010ff10723e */ /* 0x000fe400020006ff */
[----:B------:R-:W-:Y:S01]  /*56d30*/  F2FP.F16.E4M3.UNPACK_B R17, R17 ;  /* 0x00000011ff11723e */ /* 0x000fe200020006ff */
[----:B------:R-:W-:Y:S02]  /*56d40*/  STL.64 [R1+0x3418], R10 ;  /* 0x0034180a01007387 */ /* 0x000fe40000100a00 */
[----:B------:R-:W-:Y:S02]  /*56d50*/  HMMA.16816.F32 R4, R12, R10, R4 ;  /* 0x0000000a0c04723c */ /* 0x000fe40000001804 */
[----:B------:R-:W-:-:S15]  /*56d60*/  STL.64 [R1+0x3410], R8 ;  /* 0x0034100801007387 */ /* 0x000fde0000100a00 */
[----:B------:R-:W-:Y:S02]  /*56d70*/  NOP ;  /* 0x0000000000007918 */ /* 0x000fe40000000000 */
[----:B------:R0:W-:Y:S04]  /*56d80*/  STL.64 [R1+0x4c0], R4 ;  /* 0x0004c00401007387 */ /* 0x0001e80000100a00 */
[----:B------:R1:W-:Y:S04]  /*56d90*/  STL.64 [R1+0x4c8], R6 ;  /* 0x0004c80601007387 */ /* 0x0003e80000100a00 */
[----:B------:R-:W-:Y:S04]  /*56da0*/  STL [R1+0x33f4], R16 ;  /* 0x0033f41001007387 */ /* 0x000fe80000100800 */
[----:B------:R-:W-:Y:S01]  /*56db0*/  STL [R1+0x33f0], R17 ;  /* 0x0033f01101007387 */ /* 0x000fe20000100800 */
[----:B0-----:R-:W-:-:S02]  /*56dc0*/  IMAD R4, R22, 0x100, R21 ;  /* 0x0000010016047824 */ /* 0x001fc400078e0215 */
[----:B------:R-:W-:Y:S02]  /*56dd0*/  IMAD R5, R20, 0x100, R3 ;  /* 0x0000010014057824 */ /* 0x000fe400078e0203 */
[----:B------:R-:W-:Y:S01]  /*56de0*/  IMAD R3, R28, 0x100, R23 ;  /* 0x000001001c037824 */ /* 0x000fe200078e0217 */
[----:B---3--:R-:W-:Y:S01]  /*56df0*/  HMMA.16816.F32 R8, R12, R16, R24 ;  /* 0x000000100c08723c */ /* 0x008fe20000001818 */
[----:B------:R-:W-:Y:S02]  /*56e00*/  F2FP.F16.E4M3.UNPACK_B R13, R4 ;  /* 0x00000004ff0d723e */ /* 0x000fe400020006ff */
[----:B------:R-:W-:-:S15]  /*56e10*/  F2FP.F16.E4M3.UNPACK_B R12, R5 ;  /* 0x00000005ff0c723e */ /* 0x000fde00020006ff */
[----:B------:R-:W-:Y:S01]  /*56e20*/  NOP ;  /* 0x0000000000007918 */ /* 0x000fe20000000000 */
[----:B------:R-:W-:Y:S04]  /*56e30*/  STL.64 [R1+0x280], R8 ;  /* 0x0002800801007387 */ /* 0x000fe80000100a00 */
[----:B------:R-:W-:Y:S04]  /*56e40*/  STL.64 [R1+0x288], R10 ;  /* 0x0002880a01007387 */ /* 0x000fe80000100a00 */
[----:B------:R-:W-:Y:S04]  /*56e50*/  STL.64 [R1+0x3498], R18 ;  /* 0x0034981201007387 */ /* 0x000fe80000100a00 */
[----:B------:R-:W2:Y:S04]  /*56e60*/  LDL.LU R4, [R1+0x3e0] ;  /* 0x0003e00001047983 */ /* 0x000ea80000300800 */
[----:B------:R-:W2:Y:S04]  /*56e70*/  LDL.LU R5, [R1+0x3e4] ;  /* 0x0003e40001057983 */ /* 0x000ea80000300800 */
[----:B-1----:R-:W3:Y:S04]  /*56e80*/  LDL.LU R6, [R1+0x3e8] ;  /* 0x0003e80001067983 */ /* 0x002ee80000300800 */
        /* <DEDUP_REMOVED lines=9> */
[----:B------:R-:W4:Y:S04]  /*56f20*/  LDL.LU R22, [R1+0x448] ;  /* 0x0004480001167983 */ /* 0x000f280000300800 */
[----:B------:R-:W4:Y:S04]  /*56f30*/  LDL.LU R23, [R1+0x44c] ;  /* 0x00044c0001177983 */ /* 0x000f280000300800 */
[----:B----4-:R0:W-:Y:S04]  /*56f40*/  STL.64 [R1+0x34a8], R22 ;  /* 0x0034a81601007387 */ /* 0x0101e80000100a00 */
[----:B--2---:R-:W-:Y:S04]  /*56f50*/  STL.64 [R1+0x34a0], R20 ;  /* 0x0034a01401007387 */ /* 0x004fe80000100a00 */
[----:B------:R-:W2:Y:S04]  /*56f60*/  LDL.LU R16, [R1+0x460] ;  /* 0x0004600001107983 */ /* 0x000ea80000300800 */
[----:B------:R-:W2:Y:S04]  /*56f70*/  LDL.LU R17, [R1+0x464] ;  /* 0x0004640001117983 */ /* 0x000ea80000300800 */
[----:B------:R-:W4:Y:S04]  /*56f80*/  LDL.LU R18, [R1+0x468] ;  /* 0x0004680001127983 */ /* 0x000f280000300800 */
[----:B------:R-:W4:Y:S04]  /*56f90*/  LDL.LU R19, [R1+0x46c] ;  /* 0x00046c0001137983 */ /* 0x000f280000300800 */
[----:B----4-:R-:W-:Y:S04]  /*56fa0*/  STL.64 [R1+0x34b8], R18 ;  /* 0x0034b81201007387 */ /* 0x010fe80000100a00 */
[----:B--2---:R1:W-:Y:S04]  /*56fb0*/  STL.64 [R1+0x34b0], R16 ;  /* 0x0034b01001007387 */ /* 0x0043e80000100a00 */
[----:B0-----:R-:W2:Y:S04]  /*56fc0*/  LDL R22, [R1+0x8] ;  /* 0x0000080001167983 */ /* 0x001ea80000100800 */
[----:B------:R-:W2:Y:S04]  /*56fd0*/  LDL R23, [R1+0xc] ;  /* 0x00000c0001177983 */ /* 0x000ea80000100800 */
[----:B--2---:R0:W-:Y:S04]  /*56fe0*/  STL.64 [R1+0x34c0], R22 ;  /* 0x0034c01601007387 */ /* 0x0041e80000100a00 */
[----:B-1----:R-:W2:Y:S04]  /*56ff0*/  LDL.LU R16, [R1+0x480] ;  /* 0x0004800001107983 */ /* 0x002ea80000300800 */
[----:B------:R-:W2:Y:S04]  /*57000*/  LDL.LU R17, [R1+0x484] ;  /* 0x0004840001117983 */ /* 0x000ea80000300800 */
[----:B------:R-:W4:Y:S04]  /*57010*/  LDL.LU R18, [R1+0x488] ;  /* 0x0004880001127983 */ /* 0x000f280000300800 */
[----:B------:R-:W4:Y:S04]  /*57020*/  LDL.LU R19, [R1+0x48c] ;  /* 0x00048c0001137983 */ /* 0x000f280000300800 */
[----:B----4-:R-:W-:Y:S04]  /*57030*/  STL.64 [R1+0x34d0], R18 ;  /* 0x0034d01201007387 */ /* 0x010fe80000100a00 */
[----:B--2---:R1:W-:Y:S04]  /*57040*/  STL.64 [R1+0x34c8], R16 ;  /* 0x0034c81001007387 */ /* 0x0043e80000100a00 */
[----:B------:R-:W2:Y:S04]  /*57050*/  LDL R20, [R1+0x10] ;  /* 0x0000100001147983 */ /* 0x000ea80000100800 */
[----:B------:R-:W2:Y:S04]  /*57060*/  LDL R21, [R1+0x14] ;  /* 0x0000140001157983 */ /* 0x000ea80000100800 */
[----:B0-----:R-:W4:Y:S04]  /*57070*/  LDL R22, [R1+0x18] ;  /* 0x0000180001167983 */ /* 0x001f280000100800 */
[----:B------:R-:W4:Y:S04]  /*57080*/  LDL R23, [R1+0x1c] ;  /* 0x00001c0001177983 */ /* 0x000f280000100800 */
[----:B--2---:R-:W-:Y:S04]  /*57090*/  STL.64 [R1+0x34d8], R20 ;  /* 0x0034d81401007387 */ /* 0x004fe80000100a00 */
[----:B-1----:R-:W2:Y:S04]  /*570a0*/  LDL.LU R16, [R1+0x4a0] ;  /* 0x0004a00001107983 */ /* 0x002ea80000300800 */
[----:B------:R-:W2:Y:S04]  /*570b0*/  LDL.LU R17, [R1+0x4a4] ;  /* 0x0004a40001117983 */ /* 0x000ea80000300800 */
[----:B------:R-:W2:Y:S04]  /*570c0*/  LDL.LU R18, [R1+0x4a8] ;  /* 0x0004a80001127983 */ /* 0x000ea80000300800 */
[----:B------:R-:W2:Y:S01]  /*570d0*/  LDL.LU R19, [R1+0x4ac] ;  /* 0x0004ac0001137983 */ /* 0x000ea20000300800 */
[----:B------:R-:W-:-:S03]  /*570e0*/  IMAD R0, R0, 0x100, R29 ;  /* 0x0000010000007824 */ /* 0x000fc600078e021d */
[----:B--2---:R-:W-:Y:S04]  /*570f0*/  STL.64 [R1+0x34e8], R18 ;  /* 0x0034e81201007387 */ /* 0x004fe80000100a00 */
[----:B------:R0:W-:Y:S04]  /*57100*/  STL.64 [R1+0x34e0], R16 ;  /* 0x0034e01001007387 */ /* 0x0001e80000100a00 */
[----:B0-----:R-:W4:Y:S04]  /*57110*/  LDL.LU R16, [R1+0x4b0] ;  /* 0x0004b00001107983 */ /* 0x001f280000300800 */
[----:B------:R-:W4:Y:S04]  /*57120*/  LDL.LU R17, [R1+0x4b4] ;  /* 0x0004b40001117983 */ /* 0x000f280000300800 */
[----:B------:R-:W4:Y:S04]  /*57130*/  LDL.LU R18, [R1+0x4b8] ;  /* 0x0004b80001127983 */ /* 0x000f280000300800 */
[----:B------:R-:W4:Y:S04]  /*57140*/  LDL.LU R19, [R1+0x4bc] ;  /* 0x0004bc0001137983 */ /* 0x000f280000300800 */
[----:B------:R-:W2:Y:S04]  /*57150*/  LDL.64 R28, [R1] ;  /* 0x00000000011c7983 */ /* 0x000ea80000100a00 */
        /* <DEDUP_REMOVED lines=12> */
[----:B--2---:R-:W-:Y:S04]  /*57220*/  STL.64 [R1+0x3448], R6 ;  /* 0x0034480601007387 */ /* 0x004fe80000100a00 */
[----:B---3--:R0:W-:Y:S04]  /*57230*/  STL.64 [R1+0x3440], R4 ;  /* 0x0034400401007387 */ /* 0x0081e80000100a00 */
[----:B0-----:R-:W2:Y:S04]  /*57240*/  LDL.LU R4, [R1+0x410] ;  /* 0x0004100001047983 */ /* 0x001ea80000300800 */
[----:B------:R-:W2:Y:S04]  /*57250*/  LDL.LU R5, [R1+0x414] ;  /* 0x0004140001057983 */ /* 0x000ea80000300800 */
[----:B------:R-:W3:Y:S04]  /*57260*/  LDL.LU R6, [R1+0x418] ;  /* 0x0004180001067983 */ /* 0x000ee80000300800 */
[----:B------:R-:W3:Y:S01]  /*57270*/  LDL.LU R7, [R1+0x41c] ;  /* 0x00041c0001077983 */ /* 0x000ee20000300800 */
[C---:B----4-:R-:W-:Y:S03]  /*57280*/  HMMA.16816.F32 R20, R12.reuse, R22, R16 ;  /* 0x000000160c14723c */ /* 0x050fe60000001810 */
[----:B---3--:R-:W-:Y:S04]  /*57290*/  STL.64 [R1+0x3458], R6 ;  /* 0x0034580601007387 */ /* 0x008fe80000100a00 */
[----:B--2---:R0:W-:Y:S04]  /*572a0*/  STL.64 [R1+0x3450], R4 ;  /* 0x0034500401007387 */ /* 0x0041e80000100a00 */
        /* <DEDUP_REMOVED lines=8> */
[----:B------:R-:W4:Y:S04]  /*57330*/  LDL.LU R3, [R1+0x34f0] ;  /* 0x0034f00001037983 */ /* 0x000f280000300800 */
[----:B------:R-:W2:Y:S04]  /*57340*/  LDL.LU.64 R18, [R1+0x34e8] ;  /* 0x0034e80001127983 */ /* 0x000ea80000300a00 */
[----:B------:R-:W2:Y:S04]  /*57350*/  LDL.LU.64 R16, [R1+0x34e0] ;  /* 0x0034e00001107983 */ /* 0x000ea80000300a00 */
        /* <DEDUP_REMOVED lines=11> */
[----:B------:R-:W2:Y:S01]  /*57410*/  LDL.LU.64 R16, [R1+0x34b0] ;  /* 0x0034b00001107983 */ /* 0x000ea20000300a00 */
[----:B------:R-:W-:-:S12]  /*57420*/  IMAD.MOV.U32 R0, RZ, RZ, R29 ;  /* 0x000000ffff007224 */ /* 0x000fd800078e001d */
[----:B------:R-:W-:Y:S04]  /*57430*/  STL.64 [R1+0x470], R20 ;  /* 0x0004701401007387 */ /* 0x000fe80000100a00 */
[----:B------:R0:W-:Y:S04]  /*57440*/  STL.64 [R1+0x478], R22 ;  /* 0x0004781601007387 */ /* 0x0001e80000100a00 */
[----:B0-----:R-:W3:Y:S04]  /*57450*/  LDL.LU.64 R22, [R1+0x34a8] ;  /* 0x0034a80001167983 */ /* 0x001ee80000300a00 */
[----:B------:R-:W3:Y:S01]  /*57460*/  LDL.LU.64 R20, [R1+0x34a0] ;  /* 0x0034a00001147983 */ /* 0x000ee20000300a00 */
[----:B--2---:R-:W-:-:S15]  /*57470*/  HMMA.16816.F32 R16, R12, R28, R16 ;  /* 0x0000001c0c10723c */ /* 0x004fde0000001810 */
[----:B------:R-:W-:-:S04]  /*57480*/  NOP ;  /* 0x0000000000007918 */ /* 0x000fc80000000000 */
[----:B------:R0:W-:Y:S04]  /*57490*/  STL.64 [R1+0x460], R16 ;  /* 0x0004601001007387 */ /* 0x0001e80000100a00 */
[----:B------:R1:W-:Y:S01]  /*574a0*/  STL.64 [R1+0x468], R18 ;  /* 0x0004681201007387 */ /* 0x0003e20000100a00 */
[----:B0-----:R-:W-:-:S03]  /*574b0*/  IMAD.MOV.U32 R16, RZ, RZ, R28 ;  /* 0x000000ffff107224 */ /* 0x001fc600078e001c */
[----:B-1----:R-:W2:Y:S04]  /*574c0*/  LDL.LU.64 R18, [R1+0x3498] ;  /* 0x0034980001127983 */ /* 0x002ea80000300a00 */
[----:B------:R-:W2:Y:S02]  /*574d0*/  LDL.LU.64 R28, [R1+0x3490] ;  /* 0x00349000011c7983 */ /* 0x000ea40000300a00 */
[----:B--2---:R-:W-:-:S15]  /*574e0*/  HMMA.16816.F32 R24, R12, R28, R24 ;  /* 0x0000001c0c18723c */ /* 0x004fde0000001818 */
[----:B------:R-:W-:-:S04]  /*574f0*/  NOP ;  /* 0x0000000000007918 */ /* 0x000fc80000000000 */
[----:B------:R-:W-:Y:S04]  /*57500*/  STL.64 [R1+0x450], R24 ;  /* 0x0004501801007387 */ /* 0x000fe80000100a00 */
[----:B------:R0:W-:Y:S04]  /*57510*/  STL.64 [R1+0x458], R26 ;  /* 0x0004581a01007387 */ /* 0x0001e80000100a00 */
[----:B0-----:R-:W3:Y:S04]  /*57520*/  LDL.LU.64 R26, [R1+0x3488] ;  /* 0x00348800011a7983 */ /* 0x001ee80000300a00 */
[----:B------:R-:W2:Y:S04]  /*57530*/  LDL.LU.64 R24, [R1+0x3480] ;  /* 0x0034800001187983 */ /* 0x000ea80000300a00 */
[----:B------:R-:W-:Y:S04]  /*57540*/  STL [R1+0x33f8], R28 ;  /* 0x0033f81c01007387 */ /* 0x000fe80000100800 */
[----:B------:R-:W-:Y:S01]  /*57550*/  STL [R1+0x33d8], R29 ;  /* 0x0033d81d01007387 */ /* 0x000fe20000100800 */
        /* <DEDUP_REMOVED lines=40> */
[----:B0-----:R-:W4:Y:S04]  /*577e0*/  LDL.LU.64 R6, [R1+0x3438] ;  /* 0x0034380001067983 */ /* 0x001f280000300a00 */
[----:B------:R-:W4:Y:S04]  /*577f0*/  LDL.LU.64 R4, [R1+0x3430] ;  /* 0x0034300001047983 */ /* 0x000f280000300a00 */
[----:B------:R-:W-:Y:S01]  /*57800*/  STL [R1+0x33fc], R19 ;  /* 0x0033fc1301007387 */ /* 0x000fe20000100800 */
[----:B----4-:R-:W-:-:S15]  /*57810*/  HMMA.16816.F32 R4, R12, R2, R4 ;  /* 0x000000020c04723c */ /* 0x010fde0000001804 */
[----:B------:R-:W-:-:S04]  /*57820*/  NOP ;  /* 0x0000000000007918 */ /* 0x000fc80000000000 */
[----:B------:R-:W-:Y:S04]  /*57830*/  STL.64 [R1+0x3d0], R4 ;  /* 0x0003d00401007387 */ /* 0x000fe80000100a00 */
[----:B------:R0:W-:Y:S04]  /*57840*/  STL.64 [R1+0x3d8], R6 ;  /* 0x0003d80601007387 */ /* 0x0001e80000100a00 */
[----:B0-----:R-:W3:Y:S04]  /*57850*/  LDL.LU.64 R6, [R1+0x3428] ;  /* 0x0034280001067983 */ /* 0x001ee80000300a00 */
[----:B------:R-:W2:Y:S02]  /*57860*/  LDL.LU.64 R4, [R1+0x3420] ;  /* 0x0034200001047983 */ /* 0x000ea40000300a00 */
[----:B--2---:R-:W-:-:S15]  /*57870*/  HMMA.16816.F32 R8, R12, R4, R8 ;  /* 0x000000040c08723c */ /* 0x004fde0000001808 */
[----:B------:R-:W-:-:S04]  /*57880*/  NOP ;  /* 0x0000000000007918 */ /* 0x000fc80000000000 */
[----:B------:R-:W-:Y:S04]  /*57890*/  STL.64 [R1+0x3c0], R8 ;  /* 0x0003c00801007387 */ /* 0x000fe80000100a00 */
[----:B------:R0:W-:Y:S04]  /*578a0*/  STL.64 [R1+0x3c8], R10 ;  /* 0x0003c80a01007387 */ /* 0x0001e80000100a00 */
[----:B0-----:R-:W2:Y:S04]  /*578b0*/  LDL.LU.64 R10, [R1+0x3418] ;  /* 0x00341800010a7983 */ /* 0x001ea80000300a00 */
[----:B------:R-:W4:Y:S01]  /*578c0*/  LDL.LU.64 R8, [R1+0x3410] ;  /* 0x0034100001087983 */ /* 0x000f220000300a00 */
[----:B---3--:R-:W-:Y:S03]  /*578d0*/  HMMA.16816.F32 R20, R12, R6, R20 ;  /* 0x000000060c14723c */ /* 0x008fe60000001814 */
[----:B------:R-:W-:Y:S04]  /*578e0*/  STL.64 [R1+0x3330], R6 ;  /* 0x0033300601007387 */ /* 0x000fe80000100a00 */
[----:B------:R4:W-:-:S12]  /*578f0*/  STL.64 [R1+0x3328], R4 ;  /* 0x0033280401007387 */ /* 0x0009d80000100a00 */
[----:B------:R0:W-:Y:S04]  /*57900*/  STL.64 [R1+0x3b0], R20 ;  /* 0x0003b01401007387 */ /* 0x0001e80000100a00 */
[----:B------:R1:W-:Y:S01]  /*57910*/  STL.64 [R1+0x3b8], R22 ;  /* 0x0003b81601007387 */ /* 0x0003e20000100a00 */
[----:B----4-:R-:W-:Y:S03]  /*57920*/  HMMA.16816.F32 R4, R12, R8, R24 ;  /* 0x000000080c04723c */ /* 0x010fe60000001818 */
[----:B------:R-:W3:-:S15]  /*57930*/  LDL.LU R24, [R1+0x300] ;  /* 0x0003000001187983 */ /* 0x000ede0000300800 */
[----:B------:R-:W-:Y:S01]  /*57940*/  NOP ;  /* 0x0000000000007918 */ /* 0x000fe20000000000 */
[----:B------:R-:W-:Y:S04]  /*57950*/  STL.64 [R1+0x3a0], R4 ;  /* 0x0003a00401007387 */ /* 0x000fe80000100a00 */
[----:B------:R-:W-:Y:S04]  /*57960*/  STL.64 [R1+0x3a8], R6 ;  /* 0x0003a80601007387 */ /* 0x000fe80000100a00 */
[----:B------:R-:W3:Y:S04]  /*57970*/  LDL.LU R25, [R1+0x304] ;  /* 0x0003040001197983 */ /* 0x000ee80000300800 */
[----:B------:R-:W4:Y:S04]  /*57980*/  LDL.LU R26, [R1+0x308] ;  /* 0x00030800011a7983 */ /* 0x000f280000300800 */
[----:B------:R-:W4:Y:S04]  /*57990*/  LDL.LU R27, [R1+0x30c] ;  /* 0x00030c00011b7983 */ /* 0x000f280000300800 */
[----:B----4-:R-:W-:Y:S04]  /*579a0*/  STL.64 [R1+0x3390], R26 ;  /* 0x0033901a01007387 */ /* 0x010fe80000100a00 */
[----:B---3--:R3:W-:Y:S04]  /*579b0*/  STL.64 [R1+0x3388], R24 ;  /* 0x0033881801007387 */ /* 0x0087e80000100a00 */
[----:B0-----:R-:W4:Y:S04]  /*579c0*/  LDL.LU R20, [R1+0x2f0] ;  /* 0x0002f00001147983 */ /* 0x001f280000300800 */
[----:B------:R-:W4:Y:S04]  /*579d0*/  LDL.LU R21, [R1+0x2f4] ;  /* 0x0002f40001157983 */ /* 0x000f280000300800 */
[----:B-1----:R-:W2:Y:S04]  /*579e0*/  LDL.LU R22, [R1+0x2f8] ;  /* 0x0002f80001167983 */ /* 0x002ea80000300800 */
[----:B------:R-:W2:Y:S04]  /*579f0*/  LDL.LU R23, [R1+0x2fc] ;  /* 0x0002fc0001177983 */ /* 0x000ea80000300800 */
[----:B---3--:R-:W3:Y:S01]  /*57a00*/  LDL.64 R24, [R1+0x8] ;  /* 0x0000080001187983 */ /* 0x008ee20000100a00 */
[----:B------:R-:W-:-:S02]  /*57a10*/  IMAD.MOV.U32 R26, RZ, RZ, R16 ;  /* 0x000000ffff1a7224 */ /* 0x000fc400078e0010 */
[----:B------:R-:W-:-:S05]  /*57a20*/  IMAD.MOV.U32 R27, RZ, RZ, R0 ;  /* 0x000000ffff1b7224 */ /* 0x000fca00078e0000 */
[----:B------:R-:W-:Y:S04]  /*57a30*/  STL.64 [R1+0x33c0], R26 ;  /* 0x0033c01a01007387 */ /* 0x000fe80000100a00 */
[----:B---3--:R0:W-:Y:S04]  /*57a40*/  STL.64 [R1+0x33b8], R24 ;  /* 0x0033b81801007387 */ /* 0x0081e80000100a00 */
[----:B0-----:R-:W3:Y:S04]  /*57a50*/  LDL.LU R24, [R1+0x340] ;  /* 0x0003400001187983 */ /* 0x001ee80000300800 */
[----:B------:R-:W3:Y:S04]  /*57a60*/  LDL.LU R25, [R1+0x344] ;  /* 0x0003440001197983 */ /* 0x000ee80000300800 */
[----:B------:R-:W2:Y:S04]  /*57a70*/  LDL.LU R26, [R1+0x348] ;  /* 0x00034800011a7983 */ /* 0x000ea80000300800 */
[----:B------:R-:W2:Y:S04]  /*57a80*/  LDL.LU R27, [R1+0x34c] ;  /* 0x00034c00011b7983 */ /* 0x000ea80000300800 */
[----:B------:R-:W2:Y:S04]  /*57a90*/  LDL.LU R19, [R1+0xe0c] ;  /* 0x000e0c0001137983 */ /* 0x000ea80000300800 */
[----:B------:R-:W3:Y:S04]  /*57aa0*/  LDL.LU R29, [R1+0xe08] ;  /* 0x000e0800011d7983 */ /* 0x000ee80000300800 */
[----:B------:R-:W3:Y:S04]  /*57ab0*/  LDL.LU R28, [R1+0xe14] ;  /* 0x000e1400011c7983 */ /* 0x000ee80000300800 */
[----:B------:R-:W3:Y:S04]  /*57ac0*/  LDL.LU R5, [R1+0xe10] ;  /* 0x000e100001057983 */ /* 0x000ee80000300800 */
[----:B------:R-:W3:Y:S04]  /*57ad0*/  LDL.LU R16, [R1+0xe1c] ;  /* 0x000e1c0001107983 */ /* 0x000ee80000300800 */
[----:B------:R-:W3:Y:S04]  /*57ae0*/  LDL.LU R4, [R1+0xe18] ;  /* 0x000e180001047983 */ /* 0x000ee80000300800 */
[----:B------:R-:W3:Y:S04]  /*57af0*/  LDL.LU R17, [R1+0xe24] ;  /* 0x000e240001117983 */ /* 0x000ee80000300800 */
[----:B--2---:R-:W-:Y:S04]  /*57b00*/  STL.64 [R1+0x3408], R18 ;  /* 0x0034081201007387 */ /* 0x004fe80000100a00 */
[----:B---3--:R0:W-:Y:S04]  /*57b10*/  STL.64 [R1+0x3400], R16 ;  /* 0x0034001001007387 */ /* 0x0081e80000100a00 */
[----:B0-----:R-:W2:Y:S04]  /*57b20*/  LDL.LU R16, [R1+0x380] ;  /* 0x0003800001107983 */ /* 0x001ea80000300800 */
[----:B------:R-:W2:Y:S04]  /*57b30*/  LDL.LU R17, [R1+0x384] ;  /* 0x0003840001117983 */ /* 0x000ea80000300800 */
[----:B------:R-:W2:Y:S04]  /*57b40*/  LDL.LU R18, [R1+0x388] ;  /* 0x0003880001127983 */ /* 0x000ea80000300800 */
[----:B------:R-:W2:Y:S04]  /*57b50*/  LDL.LU R19, [R1+0x38c] ;  /* 0x00038c0001137983 */ /* 0x000ea80000300800 */
[----:B------:R-:W3:Y:S04]  /*57b60*/  LDL.LU R0, [R1+0xe20] ;  /* 0x000e200001007983 */ /* 0x000ee80000300800 */
        /* <DEDUP_REMOVED lines=12> */
[----:B------:R-:W2:Y:S04]  /*57c30*/  LDL.LU.64 R6, [R1+0x18] ;  /* 0x0000180001067983 */ /* 0x000ea80000300a00 */
[----:B------:R-:W-:Y:S04]  /*57c40*/  STL.64 [R1+0x33a0], R22 ;  /* 0x0033a01601007387 */ /* 0x000fe80000100a00 */
[----:B----4-:R0:W-:Y:S04]  /*57c50*/  STL.64 [R1+0x3398], R20 ;  /* 0x0033981401007387 */ /* 0x0101e80000100a00 */
[----:B0-----:R-:W4:Y:S04]  /*57c60*/  LDL.LU R20, [R1+0x310] ;  /* 0x0003100001147983 */ /* 0x001f280000300800 */
[----:B------:R-:W4:Y:S04]  /*57c70*/  LDL.LU R21, [R1+0x314] ;  /* 0x0003140001157983 */ /* 0x000f280000300800 */
[----:B------:R-:W2:Y:S04]  /*57c80*/  LDL.LU R22, [R1+0x318] ;  /* 0x0003180001167983 */ /* 0x000ea80000300800 */
[----:B------:R-:W2:Y:S01]  /*57c90*/  LDL.LU R23, [R1+0x31c] ;  /* 0x00031c0001177983 */ /* 0x000ea20000300800 */
[----:B------:R-:W-:Y:S03]  /*57ca0*/  HMMA.16816.F32 R16, R12, R10, R16 ;  /* 0x0000000a0c10723c */ /* 0x000fe60000001810 */
[----:B--2---:R-:W-:Y:S04]  /*57cb0*/  STL.64 [R1+0x33b0], R22 ;  /* 0x0033b01601007387 */ /* 0x004fe80000100a00 */
[----:B----4-:R0:W-:Y:S04]  /*57cc0*/  STL.64 [R1+0x33a8], R20 ;  /* 0x0033a81401007387 */ /* 0x0101e80000100a00 */
[----:B0-----:R-:W2:Y:S04]  /*57cd0*/  LDL.LU R20, [R1+0x320] ;  /* 0x0003200001147983 */ /* 0x001ea80000300800 */
[----:B------:R-:W2:Y:S04]  /*57ce0*/  LDL.LU R21, [R1+0x324] ;  /* 0x0003240001157983 */ /* 0x000ea80000300800 */
[----:B------:R-:W2:Y:S04]  /*57cf0*/  LDL.LU R22, [R1+0x328] ;  /* 0x0003280001167983 */ /* 0x000ea80000300800 */
[----:B------:R-:W2:Y:S04]  /*57d00*/  LDL.LU R23, [R1+0x32c] ;  /* 0x00032c0001177983 */ /* 0x000ea80000300800 */
[----:B------:R-:W-:Y:S04]  /*57d10*/  STL.64 [R1+0x390], R16 ;  /* 0x0003901001007387 */ /* 0x000fe80000100a00 */
[----:B------:R0:W-:Y:S04]  /*57d20*/  STL.64 [R1+0x398], R18 ;  /* 0x0003981201007387 */ /* 0x0001e80000100a00 */
[----:B0-----:R-:W4:Y:S04]  /*57d30*/  LDL.LU.64 R18, [R1+0x3408] ;  /* 0x0034080001127983 */ /* 0x001f280000300a00 */
[----:B------:R-:W2:Y:S04]  /*57d40*/  LDL.LU.64 R16, [R1+0x3400] ;  /* 0x0034000001107983 */ /* 0x000ea80000300a00 */
[----:B------:R-:W-:Y:S04]  /*57d50*/  STL.64 [R1+0x3310], R10 ;  /* 0x0033100a01007387 */ /* 0x000fe80000100a00 */
[----:B------:R0:W-:Y:S01]  /*57d60*/  STL.64 [R1+0x3308], R8 ;  /* 0x0033080801007387 */ /* 0x0001e20000100a00 */
[----:B------:R-:W-:-:S03]  /*57d70*/  IMAD R5, R5, 0x100, R28 ;  /* 0x0000010005057824 */ /* 0x000fc600078e021c */
[----:B0-----:R-:W3:Y:S04]  /*57d80*/  LDL.LU R8, [R1+0x2e0] ;  /* 0x0002e00001087983 */ /* 0x001ee80000300800 */
[----:B------:R-:W3:Y:S04]  /*57d90*/  LDL.LU R9, [R1+0x2e4] ;  /* 0x0002e40001097983 */ /* 0x000ee80000300800 */
[----:B------:R-:W3:Y:S04]  /*57da0*/  LDL.LU R10, [R1+0x2e8] ;  /* 0x0002e800010a7983 */ /* 0x000ee80000300800 */
[----:B------:R-:W3:Y:S01]  /*57db0*/  LDL.LU R11, [R1+0x2ec] ;  /* 0x0002ec00010b7983 */ /* 0x000ee20000300800 */
[----:B----4-:R-:W-:-:S02]  /*57dc0*/  IMAD R29, R29, 0x100, R19 ;  /* 0x000001001d1d7824 */ /* 0x010fc400078e0213 */
[----:B--2---:R-:W-:Y:S01]  /*57dd0*/  IMAD R4, R4, 0x100, R16 ;  /* 0x0000010004047824 */ /* 0x004fe200078e0210 */
[----:B------:R-:W2:Y:S04]  /*57de0*/  LDL.LU R19, [R1+0x33fc] ;  /* 0x0033fc0001137983 */ /* 0x000ea80000300800 */
[----:B------:R-:W4:Y:S04]  /*57df0*/  LDL.LU R28, [R1+0x33f8] ;  /* 0x0033f800011c7983 */ /* 0x000f280000300800 */
[----:B------:R-:W2:Y:S01]  /*57e00*/  LDL.LU R16, [R1+0x33f4] ;  /* 0x0033f40001107983 */ /* 0x000ea20000300800 */
[----:B---3--:R-:W-:-:S03]  /*57e10*/  IMAD R0, R0, 0x100, R17 ;  /* 0x0000010000007824 */ /* 0x008fc600078e0211 */
[----:B------:R-:W2:Y:S02]  /*57e20*/  LDL.LU R17, [R1+0x33f0] ;  /* 0x0033f00001117983 */ /* 0x000ea40000300800 */
[----:B--2---:R-:W-:Y:S02]  /*57e30*/  HMMA.16816.F32 R12, R12, R16, R24 ;  /* 0x000000100c0c723c */ /* 0x004fe40000001818 */
[----:B------:R-:W2:Y:S04]  /*57e40*/  LDL.LU.64 R26, [R1+0x33e8] ;  /* 0x0033e800011a7983 */ /* 0x000ea80000300a00 */
[----:B------:R-:W2:Y:S04]  /*57e50*/  LDL.LU.64 R24, [R1+0x33e0] ;  /* 0x0033e00001187983 */ /* 0x000ea80000300a00 */
[----:B------:R-:W-:Y:S04]  /*57e60*/  STL [R1+0x32dc], R16 ;  /* 0x0032dc1001007387 */ /* 0x000fe80000100800 */
[----:B------:R0:W-:Y:S05]  /*57e70*/  STL [R1+0x32d8], R17 ;  /* 0x0032d81101007387 */ /* 0x0001ea0000100800 */
[----:B------:R1:W-:Y:S04]  /*57e80*/  STL.64 [R1+0x350], R12 ;  /* 0x0003500c01007387 */ /* 0x0003e80000100a00 */
[----:B------:R3:W-:Y:S04]  /*57e90*/  STL.64 [R1+0x358], R14 ;  /* 0x0003580e01007387 */ /* 0x0007e80000100a00 */
[----:B0-----:R-:W4:Y:S01]  /*57ea0*/  LDL.LU.64 R16, [R1+0x10] ;  /* 0x0000100001107983 */ /* 0x001f220000300a00 */
[----:B-1----:R-:W-:-:S02]  /*57eb0*/  F2FP.F16.E4M3.UNPACK_B R12, R29 ;  /* 0x0000001dff0c723e */ /* 0x002fc400020006ff */
[----:B------:R-:W-:Y:S02]  /*57ec0*/  F2FP.F16.E4M3.UNPACK_B R13, R5 ;  /* 0x00000005ff0d723e */ /* 0x000fe400020006ff */
[----:B---3--:R-:W-:Y:S02]  /*57ed0*/  F2FP.F16.E4M3.UNPACK_B R14, R4 ;  /* 0x00000004ff0e723e */ /* 0x008fe400020006ff */
[----:B------:R-:W-:Y:S01]  /*57ee0*/  F2FP.F16.E4M3.UNPACK_B R15, R0 ;  /* 0x00000000ff0f723e */ /* 0x000fe200020006ff */
[----:B------:R-:W3:Y:S06]  /*57ef0*/  LDL.LU R29, [R1+0x33d8] ;  /* 0x0033d800011d7983 */ /* 0x000eec0000300800 */
[----:B--2---:R-:W-:-:S15]  /*57f00*/  HMMA.16816.F32 R24, R12, R6, R24 ;  /* 0x000000060c18723c */ /* 0x004fde0000001818 */
[----:B------:R-:W-:-:S04]  /*57f10*/  NOP ;  /* 0x0000000000007918 */ /* 0x000fc80000000000 */
[----:B------:R-:W-:Y:S04]  /*57f20*/  STL.64 [R1+0x380], R24 ;  /* 0x0003801801007387 */ /* 0x000fe80000100a00 */
[----:B------:R0:W-:Y:S04]  /*57f30*/  STL.64 [R1+0x388], R26 ;  /* 0x0003881a01007387 */ /* 0x0001e80000100a00 */
[----:B0-----:R-:W4:Y:S04]  /*57f40*/  LDL.LU.64 R26, [R1+0x33d0] ;  /* 0x0033d000011a7983 */ /* 0x001f280000300a00 */
[----:B------:R-:W4:Y:S02]  /*57f50*/  LDL.LU.64 R24, [R1+0x33c8] ;  /* 0x0033c80001187983 */ /* 0x000f240000300a00 */
[----:B----4-:R-:W-:-:S15]  /*57f60*/  HMMA.16816.F32 R24, R12, R16, R24 ;  /* 0x000000100c18723c */ /* 0x010fde0000001818 */
[----:B------:R-:W-:-:S04]  /*57f70*/  NOP ;  /* 0x0000000000007918 */ /* 0x000fc80000000000 */
[----:B------:R-:W-:Y:S04]  /*57f80*/  STL.64 [R1+0x370], R24 ;  /* 0x0003701801007387 */ /* 0x000fe80000100a00 */
[----:B------:R0:W-:Y:S04]  /*57f90*/  STL.64 [R1+0x378], R26 ;  /* 0x0003781a01007387 */ /* 0x0001e80000100a00 */
[----:B0-----:R-:W2:Y:S04]  /*57fa0*/  LDL.LU.64 R26, [R1+0x33c0] ;  /* 0x0033c000011a7983 */ /* 0x001ea80000300a00 */
[----:B------:R-:W4:Y:S02]  /*57fb0*/  LDL.LU.64 R24, [R1+0x33b8] ;  /* 0x0033b80001187983 */ /* 0x000f240000300a00 */
[----:B----4-:R-:W-:-:S15]  /*57fc0*/  HMMA.16816.F32 R20, R12, R24, R20 ;  /* 0x000000180c14723c */ /* 0x010fde0000001814 */
[----:B------:R-:W-:-:S04]  /*57fd0*/  NOP ;  /* 0x0000000000007918 */ /* 0x000fc80000000000 */
[----:B------:R-:W-:Y:S04]  /*57fe0*/  STL.64 [R1+0x360], R20 ;  /* 0x0003601401007387 */ /* 0x000fe80000100a00 */
[----:B------:R0:W-:Y:S04]  /*57ff0*/  STL.64 [R1+0x368], R22 ;  /* 0x0003681601007387 */ /* 0x0001e80000100a00 */
[----:B0-----:R-:W2:Y:S04]  /*58000*/  LDL.LU.64 R22, [R1+0x33b0] ;  /* 0x0033b00001167983 */ /* 0x001ea80000300a00 */
[----:B------:R-:W2:Y:S01]  /*58010*/  LDL.LU.64 R20, [R1+0x33a8] ;  /* 0x0033a80001147983 */ /* 0x000ea20000300a00 */
[----:B------:R-:W-:-:S05]  /*58020*/  IMAD.MOV.U32 R0, RZ, RZ, R25 ;  /* 0x000000ffff007224 */ /* 0x000fca00078e0019 */
[----:B------:R-:W-:Y:S01]  /*58030*/  STL [R1+0x32e0], R0 ;  /* 0x0032e00001007387 */ /* 0x000fe20000100800 */
[----:B--2---:R-:W-:Y:S03]  /*58040*/  HMMA.16816.F32 R24, R12, R26, R20 ;  /* 0x0000001a0c18723c */ /* 0x004fe60000001814 */
[----:B------:R-:W2:Y:S04]  /*58050*/  LDL.LU.64 R22, [R1+0x33a0] ;  /* 0x0033a00001167983 */ /* 0x000ea80000300a00 */
[----:B------:R-:W2:-:S12]  /*58060*/  LDL.LU.64 R20, [R1+0x3398] ;  /* 0x0033980001147983 */ /* 0x000e980000300a00 */
        /* <DEDUP_REMOVED lines=10> */
[----:B------:R-:W-:Y:S01]  /*58110*/  STL [R1+0x32e4], R29 ;  /* 0x0032e41d01007387 */ /* 0x000fe20000100800 */
[C---:B--2---:R-:W-:Y:S08]  /*58120*/  HMMA.16816.F32 R20, R12.reuse, R26, R20 ;  /* 0x0000001a0c14723c */ /* 0x044ff00000001814 */
[----:B---3--:R-:W-:Y:S11]  /*58130*/  HMMA.16816.F32 R8, R12, R24, R8 ;  /* 0x000000180c08723c */ /* 0x008ff60000001808 */
[----:B------:R-:W-:Y:S04]  /*58140*/  STL.64 [R1+0x320], R20 ;  /* 0x0003201401007387 */ /* 0x000fe80000100a00 */
[----:B------:R0:W-:Y:S04]  /*58150*/  STL.64 [R1+0x328], R22 ;  /* 0x0003281601007387 */ /* 0x0001e80000100a00 */
[----:B0-----:R-:W2:Y:S04]  /*58160*/  LDL.LU.64 R22, [R1+0x3370] ;  /* 0x0033700001167983 */ /* 0x001ea80000300a00 */
[----:B------:R-:W3:Y:S04]  /*58170*/  LDL.LU.64 R20, [R1+0x3368] ;  /* 0x0033680001147983 */ /* 0x000ee80000300a00 */
[----:B------:R-:W-:Y:S04]  /*58180*/  STL.64 [R1+0x3280], R26 ;  /* 0x0032801a01007387 */ /* 0x000fe80000100a00 */
[----:B------:R0:W-:Y:S04]  /*58190*/  STL.64 [R1+0x310], R8 ;  /* 0x0003100801007387 */ /* 0x0001e80000100a00 */
[----:B------:R1:W-:Y:S04]  /*581a0*/  STL.64 [R1+0x318], R10 ;  /* 0x0003180a01007387 */ /* 0x0003e80000100a00 */
[----:B------:R-:W-:Y:S04]  /*581b0*/  STL.64 [R1+0x3278], R24 ;  /* 0x0032781801007387 */ /* 0x000fe80000100a00 */
[----:B0-----:R-:W4:Y:S04]  /*581c0*/  LDL.LU R8, [R1+0x270] ;  /* 0x0002700001087983 */ /* 0x001f280000300800 */
[----:B------:R-:W4:Y:S04]  /*581d0*/  LDL.LU R9, [R1+0x274] ;  /* 0x0002740001097983 */ /* 0x000f280000300800 */
[----:B-1----:R-:W2:Y:S04]  /*581e0*/  LDL.LU R10, [R1+0x278] ;  /* 0x00027800010a7983 */ /* 0x002ea80000300800 */
[----:B------:R-:W2:Y:S04]  /*581f0*/  LDL.LU R11, [R1+0x27c] ;  /* 0x00027c00010b7983 */ /* 0x000ea80000300800 */
[----:B--2---:R-:W-:Y:S04]  /*58200*/  STL.64 [R1+0x3320], R10 ;  /* 0x0033200a01007387 */ /* 0x004fe80000100a00 */
[----:B----4-:R0:W-:Y:S04]  /*58210*/  STL.64 [R1+0x3318], R8 ;  /* 0x0033180801007387 */ /* 0x0101e80000100a00 */
[----:B0-----:R-:W2:Y:S04]  /*58220*/  LDL.LU R8, [R1+0x290] ;  /* 0x0002900001087983 */ /* 0x001ea80000300800 */
[----:B------:R-:W2:Y:S04]  /*58230*/  LDL.LU R9, [R1+0x294] ;  /* 0x0002940001097983 */ /* 0x000ea80000300800 */
[----:B------:R-:W4:Y:S04]  /*58240*/  LDL.LU R10, [R1+0x298] ;  /* 0x00029800010a7983 */ /* 0x000f280000300800 */
[----:B------:R-:W4:Y:S01]  /*58250*/  LDL.LU R11, [R1+0x29c] ;  /* 0x00029c00010b7983 */ /* 0x000f220000300800 */
[----:B------:R-:W-:-:S02]  /*58260*/  IMAD.MOV.U32 R4, RZ, RZ, R7 ;  /* 0x000000ffff047224 */ /* 0x000fc400078e0007 */
[----:B------:R-:W-:Y:S02]  /*58270*/  IMAD.MOV.U32 R5, RZ, RZ, R6 ;  /* 0x000000ffff057224 */ /* 0x000fe400078e0006 */
[----:B------:R-:W-:Y:S02]  /*58280*/  IMAD.MOV.U32 R6, RZ, RZ, R17 ;  /* 0x000000ffff067224 */ /* 0x000fe400078e0011 */
[----:B------:R-:W-:Y:S02]  /*58290*/  IMAD.MOV.U32 R7, RZ, RZ, R16 ;  /* 0x000000ffff077224 */ /* 0x000fe400078e0010 */
[----:B------:R-:W-:Y:S02]  /*582a0*/  IMAD.MOV.U32 R25, RZ, RZ, R4 ;  /* 0x000000ffff197224 */ /* 0x000fe400078e0004 */
[----:B------:R-:W-:Y:S02]  /*582b0*/  IMAD.MOV.U32 R24, RZ, RZ, R5 ;  /* 0x000000ffff187224 */ /* 0x000fe400078e0005 */
[----:B------:R-:W-:-:S02]  /*582c0*/  IMAD.MOV.U32 R27, RZ, RZ, R6 ;  /* 0x000000ffff1b7224 */ /* 0x000fc400078e0006 */
[----:B------:R-:W-:Y:S01]  /*582d0*/  IMAD.MOV.U32 R26, RZ, RZ, R7 ;  /* 0x000000ffff1a7224 */ /* 0x000fe200078e0007 */
[----:B----4-:R-:W-:Y:S04]  /*582e0*/  STL.64 [R1+0x3340], R10 ;  /* 0x0033400a01007387 */ /* 0x010fe80000100a00 */
[----:B--2---:R-:W-:Y:S04]  /*582f0*/  STL.64 [R1+0x3338], R8 ;  /* 0x0033380801007387 */ /* 0x004fe80000100a00 */
[----:B------:R-:W2:Y:S04]  /*58300*/  LDL.LU R4, [R1+0x2a0] ;  /* 0x0002a00001047983 */ /* 0x000ea80000300800 */
[----:B------:R-:W2:Y:S04]  /*58310*/  LDL.LU R5, [R1+0x2a4] ;  /* 0x0002a40001057983 */ /* 0x000ea80000300800 */
[----:B------:R-:W4:Y:S04]  /*58320*/  LDL.LU R6, [R1+0x2a8] ;  /* 0x0002a80001067983 */ /* 0x000f280000300800 */
[----:B------:R-:W4:Y:S04]  /*58330*/  LDL.LU R7, [R1+0x2ac] ;  /* 0x0002ac0001077983 */ /* 0x000f280000300800 */
        /* <DEDUP_REMOVED lines=14> */
[----:B------:R-:W4:Y:S04]  /*58420*/  LDL.LU R10, [R1+0x2b8] ;  /* 0x0002b800010a7983 */ /* 0x000f280000300800 */
[----:B------:R-:W4:Y:S04]  /*58430*/  LDL.LU R11, [R1+0x2bc] ;  /* 0x0002bc00010b7983 */ /* 0x000f280000300800 */
[----:B------:R-:W2:Y:S04]  /*58440*/  LDL.LU R29, [R1+0xe2c] ;  /* 0x000e2c00011d7983 */ /* 0x000ea80000300800 */
        /* <DEDUP_REMOVED lines=32> */
[C---:B----4-:R-:W-:Y:S03]  /*58650*/  HMMA.16816.F32 R8, R12.reuse, R18, R8 ;  /* 0x000000120c08723c */ /* 0x050fe60000001808 */
[----:B------:R-:W-:Y:S04]  /*58660*/  STL.64 [R1+0x3260], R22 ;  /* 0x0032601601007387 */ /* 0x000fe80000100a00 */
[----:B------:R0:W-:Y:S04]  /*58670*/  STL.64 [R1+0x3258], R20 ;  /* 0x0032581401007387 */ /* 0x0001e80000100a00 */
[----:B0-----:R-:W4:Y:S04]  /*58680*/  LDL.LU R20, [R1+0x200] ;  /* 0x0002000001147983 */ /* 0x001f280000300800 */
[----:B------:R-:W4:Y:S04]  /*58690*/  LDL.LU R21, [R1+0x204] ;  /* 0x0002040001157983 */ /* 0x000f280000300800 */
[----:B------:R-:W4:Y:S04]  /*586a0*/  LDL.LU R22, [R1+0x208] ;  /* 0x0002080001167983 */ /* 0x000f280000300800 */
[----:B------:R-:W4:Y:S04]  /*586b0*/  LDL.LU R23, [R1+0x20c] ;  /* 0x00020c0001177983 */ /* 0x000f280000300800 */
[----:B------:R-:W-:Y:S04]  /*586c0*/  STL.64 [R1+0x2e0], R8 ;  /* 0x0002e00801007387 */ /* 0x000fe80000100a00 */
[----:B------:R0:W-:Y:S04]  /*586d0*/  STL.64 [R1+0x2e8], R10 ;  /* 0x0002e80a01007387 */ /* 0x0001e80000100a00 */
[----:B0-----:R-:W2:Y:S04]  /*586e0*/  LDL.LU.64 R10, [R1+0x3340] ;  /* 0x00334000010a7983 */ /* 0x001ea80000300a00 */
[----:B------:R-:W2:Y:S01]  /*586f0*/  LDL.LU.64 R8, [R1+0x3338] ;  /* 0x0033380001087983 */ /* 0x000ea20000300a00 */
[----:B---3--:R-:W-:-:S15]  /*58700*/  HMMA.16816.F32 R4, R12, R2, R4 ;  /* 0x000000020c04723c */ /* 0x008fde0000001804 */
        /* <DEDUP_REMOVED lines=34> */
[----:B------:R-:W2:Y:S04]  /*58930*/  LDL.LU.64 R24, [R1+0x32e8] ;  /* 0x0032e80001187983 */ /* 0x000ea80000300a00 */
[----:B------:R0:W-:Y:S04]  /*58940*/  STL.64 [R1+0x3200], R10 ;  /* 0x0032000a01007387 */ /* 0x0001e80000100a00 */
[----:B0-----:R-:W3:Y:S04]  /*58950*/  LDL.LU R11, [R1+0xe28] ;  /* 0x000e2800010b7983 */ /* 0x001ee80000300800 */
[----:B------:R-:W2:Y:S04]  /*58960*/  LDL.LU R10, [R1+0xe30] ;  /* 0x000e3000010a7983 */ /* 0x000ea80000300800 */
[----:B------:R0:W-:Y:S04]  /*58970*/  STL.64 [R1+0x31f8], R8 ;  /* 0x0031f80801007387 */ /* 0x0001e80000100a00 */
[----:B0-----:R-:W4:Y:S04]  /*58980*/  LDL.LU R9, [R1+0xe38] ;  /* 0x000e380001097983 */ /* 0x001f280000300800 */
[----:B------:R-:W4:Y:S01]  /*58990*/  LDL.LU R8, [R1+0xe40] ;  /* 0x000e400001087983 */ /* 0x000f220000300800 */
[----:B---3--:R-:W-:-:S02]  /*589a0*/  IMAD R11, R11, 0x100, R29 ;  /* 0x000001000b0b7824 */ /* 0x008fc400078e021d */
[----:B--2---:R-:W-:Y:S01]  /*589b0*/  IMAD R10, R10, 0x100, R0 ;  /* 0x000001000a0a7824 */ /* 0x004fe200078e0200 */
[----:B------:R-:W2:Y:S04]  /*589c0*/  LDL.LU R29, [R1+0x32e4] ;  /* 0x0032e400011d7983 */ /* 0x000ea80000300800 */
[----:B------:R-:W3:Y:S01]  /*589d0*/  LDL.LU R0, [R1+0x32e0] ;  /* 0x0032e00001007983 */ /* 0x000ee20000300800 */
[----:B----4-:R-:W-:Y:S02]  /*589e0*/  IMAD R9, R9, 0x100, R16 ;  /* 0x0000010009097824 */ /* 0x010fe400078e0210 */
[----:B------:R-:W-:Y:S01]  /*589f0*/  IMAD R8, R8, 0x100, R17 ;  /* 0x0000010008087824 */ /* 0x000fe200078e0211 */
[----:B------:R-:W4:Y:S04]  /*58a00*/  LDL.LU R16, [R1+0x32dc] ;  /* 0x0032dc0001107983 */ /* 0x000f280000300800 */
[----:B------:R-:W4:Y:S02]  /*58a10*/  LDL.LU R17, [R1+0x32d8] ;  /* 0x0032d80001117983 */ /* 0x000f240000300800 */
[----:B----4-:R-:W-:Y:S02]  /*58a20*/  HMMA.16816.F32 R12, R12, R16, R24 ;  /* 0x000000100c0c723c */ /* 0x010fe40000001818 */
[----:B------:R-:W4:Y:S04]  /*58a30*/  LDL.LU.64 R26, [R1+0x32d0] ;  /* 0x0032d000011a7983 */ /* 0x000f280000300a00 */
[----:B------:R-:W2:Y:S04]  /*58a40*/  LDL.LU.64 R24, [R1+0x32c8] ;  /* 0x0032c80001187983 */ /* 0x000ea80000300a00 */
[----:B------:R-:W-:Y:S04]  /*58a50*/  STL.64 [R1+0x3240], R18 ;  /* 0x0032401201007387 */ /* 0x000fe80000100a00 */
[----:B------:R-:W-:Y:S05]  /*58a60*/  STL.64 [R1+0x3238], R16 ;  /* 0x0032381001007387 */ /* 0x000fea0000100a00 */
[----:B------:R0:W-:Y:S04]  /*58a70*/  STL.64 [R1+0x270], R12 ;  /* 0x0002700c01007387 */ /* 0x0001e80000100a00 */
[----:B------:R1:W-:Y:S01]  /*58a80*/  STL.64 [R1+0x278], R14 ;  /* 0x0002780e01007387 */ /* 0x0003e20000100a00 */
[----:B0-----:R-:W-:-:S02]  /*58a90*/  F2FP.F16.E4M3.UNPACK_B R12, R11 ;  /* 0x0000000bff0c723e */ /* 0x001fc400020006ff */
[----:B------:R-:W-:Y:S02]  /*58aa0*/  F2FP.F16.E4M3.UNPACK_B R13, R10 ;  /* 0x0000000aff0d723e */ /* 0x000fe400020006ff */
[----:B-1----:R-:W-:Y:S02]  /*58ab0*/  F2FP.F16.E4M3.UNPACK_B R14, R9 ;  /* 0x00000009ff0e723e */ /* 0x002fe400020006ff */
[----:B------:R-:W-:Y:S02]  /*58ac0*/  F2FP.F16.E4M3.UNPACK_B R15, R8 ;  /* 0x00000008ff0f723e */ /* 0x000fe400020006ff */
[----:B------:R-:W3:Y:S05]  /*58ad0*/  LDL.LU R8, [R1+0x70] ;  /* 0x0000700001087983 */ /* 0x000eea0000300800 */
[C---:B--2---:R-:W-:Y:S08]  /*58ae0*/  HMMA.16816.F32 R16, R12.reuse, R24, R4 ;  /* 0x000000180c10723c */ /* 0x044ff00000001804 */
[----:B----4-:R-:W-:Y:S11]  /*58af0*/  HMMA.16816.F32 R4, R12, R26, R20 ;  /* 0x0000001a0c04723c */ /* 0x010ff60000001814 */
[----:B------:R-:W-:Y:S04]  /*58b00*/  STL.64 [R1+0x260], R16 ;  /* 0x0002601001007387 */ /* 0x000fe80000100a00 */
[----:B------:R-:W-:Y:S04]  /*58b10*/  STL.64 [R1+0x268], R18 ;  /* 0x0002681201007387 */ /* 0x000fe80000100a00 */
[----:B------:R0:W-:Y:S04]  /*58b20*/  STL.64 [R1+0x240], R4 ;  /* 0x0002400401007387 */ /* 0x0001e80000100a00 */
[----:B------:R1:W-:Y:S04]  /*58b30*/  STL.64 [R1+0x248], R6 ;  /* 0x0002480601007387 */ /* 0x0003e80000100a00 */
[----:B------:R-:W2:Y:S04]  /*58b40*/  LDL.LU R9, [R1+0x74] ;  /* 0x0000740001097983 */ /* 0x000ea80000300800 */
[----:B------:R-:W4:Y:S04]  /*58b50*/  LDL.LU R10, [R1+0x78] ;  /* 0x00007800010a7983 */ /* 0x000f280000300800 */
[----:B------:R-:W4:Y:S04]  /*58b60*/  LDL.LU R11, [R1+0x7c] ;  /* 0x00007c00010b7983 */ /* 0x000f280000300800 */
        /* <DEDUP_REMOVED lines=12> */
[----:B--2---:R0:W-:Y:S04]  /*58c30*/  STL.64 [R1+0x3290], R26 ;  /* 0x0032901a01007387 */ /* 0x0041e80000100a00 */
[----:B0-----:R-:W2:Y:S04]  /*58c40*/  LDL.LU R26, [R1] ;  /* 0x00000000011a7983 */ /* 0x001ea80000300800 */
[----:B------:R-:W2:Y:S04]  /*58c50*/  LDL.LU R27, [R1+0x4] ;  /* 0x00000400011b7983 */ /* 0x000ea80000300800 */
[----:B------:R0:W-:Y:S04]  /*58c60*/  STL.64 [R1+0x3288], R24 ;  /* 0x0032881801007387 */ /* 0x0001e80000100a00 */
[----:B0-----:R-:W4:Y:S01]  /*58c70*/  LDL.LU R24, [R1+0x8] ;  /* 0x0000080001187983 */ /* 0x001f220000300800 */
[----:B---3--:R-:W-:-:S03]  /*58c80*/  IMAD.MOV.U32 R25, RZ, RZ, R0 ;  /* 0x000000ffff197224 */ /* 0x008fc600078e0000 */
[----:B------:R-:W3:Y:S04]  /*58c90*/  LDL.LU R0, [R1+0x32c0] ;  /* 0x0032c00001007983 */ /* 0x000ee80000300800 */
[----:B--2---:R-:W-:Y:S04]  /*58ca0*/  STL.64 [R1+0x32a8], R26 ;  /* 0x0032a81a01007387 */ /* 0x004fe80000100a00 */
        /* <DEDUP_REMOVED lines=12> */
[----:B--2---:R-:W-:Y:S04]  /*58d70*/  STL.64 [R1+0x32b8], R22 ;  /* 0x0032b81601007387 */ /* 0x004fe80000100a00 */
[----:B------:R0:W-:Y:S04]  /*58d80*/  STL.64 [R1+0x32b0], R20 ;  /* 0x0032b01401007387 */ /* 0x0001e80000100a00 */
[----:B0-----:R-:W4:Y:S04]  /*58d90*/  LDL.LU R20, [R1+0x1e0] ;  /* 0x0001e00001147983 */ /* 0x001f280000300800 */
[----:B------:R-:W4:Y:S04]  /*58da0*/  LDL.LU R21, [R1+0x1e4] ;  /* 0x0001e40001157983 */ /* 0x000f280000300800 */
[----:B------:R-:W4:Y:S04]  /*58db0*/  LDL.LU R22, [R1+0x1e8] ;  /* 0x0001e80001167983 */ /* 0x000f280000300800 */
[----:B------:R-:W4:Y:S04]  /*58dc0*/  LDL.LU R23, [R1+0x1ec] ;  /* 0x0001ec0001177983 */ /* 0x000f280000300800 */
[----:B------:R-:W2:Y:S04]  /*58dd0*/  LDL.LU R16, [R1+0x120] ;  /* 0x0001200001107983 */ /* 0x000ea80000300800 */
[----:B------:R-:W2:Y:S04]  /*58de0*/  LDL.LU R17, [R1+0x124] ;  /* 0x0001240001117983 */ /* 0x000ea80000300800 */
[----:B------:R-:W2:Y:S04]  /*58df0*/  LDL.LU R18, [R1+0x128] ;  /* 0x0001280001127983 */ /* 0x000ea80000300800 */
[----:B------:R-:W2:Y:S01]  /*58e00*/  LDL.LU R19, [R1+0x12c] ;  /* 0x00012c0001137983 */ /* 0x000ea20000300800 */
[----:B----4-:R-:W-:Y:S03]  /*58e10*/  HMMA.16816.F32 R24, R12, R24, R20 ;  /* 0x000000180c18723c */ /* 0x010fe60000001814 */
        /* <DEDUP_REMOVED lines=14> */
[----:B0-----:R-:W2:Y:S04]  /*58f00*/  LDL.LU R8, [R1+0xb0] ;  /* 0x0000b00001087983 */ /* 0x001ea80000300800 */
[----:B------:R-:W2:Y:S04]  /*58f10*/  LDL.LU R9, [R1+0xb4] ;  /* 0x0000b40001097983 */ /* 0x000ea80000300800 */
[----:B------:R-:W2:Y:S04]  /*58f20*/  LDL.LU R10, [R1+0xb8] ;  /* 0x0000b800010a7983 */ /* 0x000ea80000300800 */
[----:B------:R-:W2:Y:S04]  /*58f30*/  LDL.LU.64 R22, [R1+0x32b8] ;  /* 0x0032b80001167983 */ /* 0x000ea80000300a00 */
[----:B------:R-:W2:Y:S01]  /*58f40*/  LDL.LU.64 R20, [R1+0x32b0] ;  /* 0x0032b00001147983 */ /* 0x000ea20000300a00 */
[----:B---3--:R-:W-:-:S03]  /*58f50*/  IMAD.MOV.U32 R11, RZ, RZ, R0 ;  /* 0x000000ffff0b7224 */ /* 0x008fc600078e0000 */
[----:B------:R-:W-:Y:S04]  /*58f60*/  STL.64 [R1+0x230], R24 ;  /* 0x0002301801007387 */ /* 0x000fe80000100a00 */
[----:B------:R0:W-:Y:S01]  /*58f70*/  STL [R1+0x238], R26 ;  /* 0x0002381a01007387 */ /* 0x0001e20000100800 */
[----:B------:R-:W-:-:S03]  /*58f80*/  IMAD.MOV.U32 R0, RZ, RZ, R27 ;  /* 0x000000ffff007224 */ /* 0x000fc600078e001b */
[----:B0-----:R-:W2:Y:S04]  /*58f90*/  LDL.LU.64 R26, [R1+0x32a8] ;  /* 0x0032a800011a7983 */ /* 0x001ea80000300a00 */
[----:B------:R0:W-:Y:S04]  /*58fa0*/  STL [R1+0x2f30], R0 ;  /* 0x002f300001007387 */ /* 0x0001e80000100800 */
[----:B0-----:R-:W3:Y:S01]  /*58fb0*/  LDL.LU R0, [R1+0xe60] ;  /* 0x000e600001007983 */ /* 0x001ee20000300800 */
[----:B--2---:R-:W-:Y:S03]  /*58fc0*/  HMMA.16816.F32 R24, R12, R26, R20 ;  /* 0x0000001a0c18723c */ /* 0x004fe60000001814 */
[----:B------:R-:W2:Y:S04]  /*58fd0*/  LDL.LU.64 R22, [R1+0x32a0] ;  /* 0x0032a00001167983 */ /* 0x000ea80000300a00 */
[----:B------:R-:W2:-:S12]  /*58fe0*/  LDL.LU.64 R20, [R1+0x3298] ;  /* 0x0032980001147983 */ /* 0x000e980000300a00 */
        /* <DEDUP_REMOVED lines=18> */
[----:B---3--:R-:W-:Y:S02]  /*59110*/  HMMA.16816.F32 R24, R12, R24, R20 ;  /* 0x000000180c18723c */ /* 0x008fe40000001814 */
[----:B------:R-:W2:Y:S04]  /*59120*/  LDL.LU.64 R22, [R1+0x3260] ;  /* 0x0032600001167983 */ /* 0x000ea80000300a00 */
[----:B------:R-:W3:-:S13]  /*59130*/  LDL.LU.64 R20, [R1+0x3258] ;  /* 0x0032580001147983 */ /* 0x000eda0000300a00 */
[----:B------:R0:W-:Y:S04]  /*59140*/  STL.64 [R1+0x1c0], R24 ;  /* 0x0001c01801007387 */ /* 0x0001e80000100a00 */
[----:B------:R1:W-:Y:S04]  /*59150*/  STL.64 [R1+0x1c8], R26 ;  /* 0x0001c81a01007387 */ /* 0x0003e80000100a00 */
[----:B0-----:R-:W3:Y:S04]  /*59160*/  LDL.LU R24, [R1+0x20] ;  /* 0x0000200001187983 */ /* 0x001ee80000300800 */
[----:B------:R-:W3:Y:S04]  /*59170*/  LDL.LU R25, [R1+0x24] ;  /* 0x0000240001197983 */ /* 0x000ee80000300800 */
[----:B-1----:R-:W3:Y:S04]  /*59180*/  LDL.LU R26, [R1+0x28] ;  /* 0x00002800011a7983 */ /* 0x002ee80000300800 */
[----:B------:R-:W3:Y:S01]  /*59190*/  LDL.LU R27, [R1+0x2c] ;  /* 0x00002c00011b7983 */ /* 0x000ee20000300800 */
[C---:B--2---:R-:W-:Y:S03]  /*591a0*/  HMMA.16816.F32 R16, R12.reuse, R22, R16 ;  /* 0x000000160c10723c */ /* 0x044fe60000001810 */
[----:B---3--:R-:W-:Y:S04]  /*591b0*/  STL.64 [R1+0x31f0], R26 ;  /* 0x0031f01a01007387 */ /* 0x008fe80000100a00 */
        /* <DEDUP_REMOVED lines=15> */
[----:B0-----:R-:W4:Y:S04]  /*592b0*/  LDL.LU.64 R18, [R1+0x3240] ;  /* 0x0032400001127983 */ /* 0x001f280000300a00 */
[----:B------:R-:W3:Y:S04]  /*592c0*/  LDL.LU.64 R16, [R1+0x3238] ;  /* 0x0032380001107983 */ /* 0x000ee80000300a00 */
[----:B------:R-:W2:Y:S04]  /*592d0*/  LDL.LU R20, [R1+0xe48] ;  /* 0x000e480001147983 */ /* 0x000ea80000300800 */
[----:B------:R-:W2:Y:S01]  /*592e0*/  LDL.LU R21, [R1+0xe54] ;  /* 0x000e540001157983 */ /* 0x000ea20000300800 */
[----:B----4-:R-:W-:-:S15]  /*592f0*/  HMMA.16816.F32 R4, R12, R18, R4 ;  /* 0x000000120c04723c */ /* 0x010fde0000001804 */
[----:B------:R-:W-:-:S04]  /*59300*/  NOP ;  /* 0x0000000000007918 */ /* 0x000fc80000000000 */
        /* <DEDUP_REMOVED lines=9> */
[----:B0-----:R-:W4:Y:S04]  /*593a0*/  LDL.LU.64 R6, [R1+0x3220] ;  /* 0x0032200001067983 */ /* 0x001f280000300a00 */
[----:B------:R-:W2:Y:S02]  /*593b0*/  LDL.LU.64 R4, [R1+0x3218] ;  /* 0x0032180001047983 */ /* 0x000ea40000300a00 */
[----:B--2---:R-:W-:-:S15]  /*593c0*/  HMMA.16816.F32 R8, R12, R4, R8 ;  /* 0x000000040c08723c */ /* 0x004fde0000001808 */
[----:B------:R-:W-:-:S04]  /*593d0*/  NOP ;  /* 0x0000000000007918 */ /* 0x000fc80000000000 */
[----:B------:R-:W-:Y:S04]  /*593e0*/  STL.64 [R1+0x120], R8 ;  /* 0x0001200801007387 */ /* 0x000fe80000100a00 */
[----:B------:R0:W-:Y:S04]  /*593f0*/  STL.64 [R1+0x128], R10 ;  /* 0x0001280a01007387 */ /* 0x0001e80000100a00 */
[----:B0-----:R-:W4:Y:S04]  /*59400*/  LDL.LU.64 R10, [R1+0x3210] ;  /* 0x00321000010a7983 */ /* 0x001f280000300a00 */
[----:B------:R-:W4:Y:S02]  /*59410*/  LDL.LU.64 R8, [R1+0x3208] ;  /* 0x0032080001087983 */ /* 0x000f240000300a00 */
[----:B----4-:R-:W-:Y:S02]  /*59420*/  HMMA.16816.F32 R4, R12, R6, R8 ;  /* 0x000000060c04723c */ /* 0x010fe40000001808 */
[----:B------:R-:W2:Y:S04]  /*59430*/  LDL.LU.64 R10, [R1+0x3200] ;  /* 0x00320000010a7983 */ /* 0x000ea80000300a00 */
[----:B------:R-:W4:-:S13]  /*59440*/  LDL.LU.64 R8, [R1+0x31f8] ;  /* 0x0031f80001087983 */ /* 0x000f1a0000300a00 */
[----:B------:R0:W-:Y:S04]  /*59450*/  STL.64 [R1+0xd0], R4 ;  /* 0x0000d00401007387 */ /* 0x0001e80000100a00 */
[----:B------:R1:W-:Y:S04]  /*59460*/  STL.64 [R1+0xd8], R6 ;  /* 0x0000d80601007387 */ /* 0x0003e80000100a00 */
[----:B0-----:R-:W2:Y:S04]  /*59470*/  LDL.LU R4, [R1+0x30] ;  /* 0x0000300001047983 */ /* 0x001ea80000300800 */
[----:B------:R-:W2:Y:S04]  /*59480*/  LDL.LU R5, [R1+0x34] ;  /* 0x0000340001057983 */ /* 0x000ea80000300800 */
[----:B-1----:R-:W2:Y:S04]  /*59490*/  LDL.LU R6, [R1+0x38] ;  /* 0x0000380001067983 */ /* 0x002ea80000300800 */
[----:B------:R-:W2:Y:S01]  /*594a0*/  LDL.LU R7, [R1+0x3c] ;  /* 0x00003c0001077983 */ /* 0x000ea20000300800 */
[----:B----4-:R-:W-:-:S15]  /*594b0*/  HMMA.16816.F32 R24, R12, R8, R24 ;  /* 0x000000080c18723c */ /* 0x010fde0000001818 */
[----:B------:R-:W-:-:S04]  /*594c0*/  NOP ;  /* 0x0000000000007918 */ /* 0x000fc80000000000 */
[----:B------:R-:W-:Y:S04]  /*594d0*/  STL.64 [R1+0x80], R24 ;  /* 0x0000801801007387 */ /* 0x000fe80000100a00 */
[----:B------:R0:W-:Y:S04]  /*594e0*/  STL.64 [R1+0x88], R26 ;  /* 0x0000881a01007387 */ /* 0x0001e80000100a00 */
[----:B0-----:R-:W3:Y:S04]  /*594f0*/  LDL.LU.64 R26, [R1+0x31f0] ;  /* 0x0031f000011a7983 */ /* 0x001ee80000300a00 */
[----:B------:R-:W3:Y:S01]  /*59500*/  LDL.LU.64 R24, [R1+0x31e8] ;  /* 0x0031e80001187983 */ /* 0x000ee20000300a00 */
[----:B--2---:R-:W-:Y:S01]  /*59510*/  HMMA.16816.F32 R4, R12, R10, R4 ;  /* 0x0000000a0c04723c */ /* 0x004fe20000001804 */
[----:B------:R-:W-:-:S02]  /*59520*/  IMAD R2, R20, 0x100, R19 ;  /* 0x0000010014027824 */ /* 0x000fc400078e0213 */
[----:B------:R-:W-:-:S15]  /*59530*/  IMAD R3, R22, 0x100, R21 ;  /* 0x0000010016037824 */ /* 0x000fde00078e0215 */
[----:B------:R-:W-:Y:S01]  /*59540*/  NOP ;  /* 0x0000000000007918 */ /* 0x000fe20000000000 */
[----:B------:R0:W-:Y:S04]  /*59550*/  STL.64 [R1+0x30], R4 ;  /* 0x0000300401007387 */ /* 0x0001e80000100a00 */
[----:B------:R-:W-:Y:S04]  /*59560*/  STL.64 [R1+0x38], R6 ;  /* 0x0000380601007387 */ /* 0x000fe80000100a00 */
[----:B------:R-:W2:Y:S01]  /*59570*/  LDL.LU R20, [R1+0xf0] ;  /* 0x0000f00001147983 */ /* 0x000ea20000300800 */
[----:B0-----:R-:W-:Y:S01]  /*59580*/  IMAD R4, R28, 0x100, R23 ;  /* 0x000001001c047824 */ /* 0x001fe200078e0217 */
[----:B---3--:R-:W-:-:S15]  /*59590*/  HMMA.16816.F32 R8, R12, R16, R24 ;  /* 0x000000100c08723c */ /* 0x008fde0000001818 */
[----:B------:R-:W-:-:S04]  /*595a0*/  NOP ;  /* 0x0000000000007918 */ /* 0x000fc80000000000 */
        /* <DEDUP_REMOVED lines=11> */
[----:B------:R-:W4:Y:S01]  /*59660*/  LDL.LU R11, [R1+0x7a0] ;  /* 0x0007a000010b7983 */ /* 0x000f220000300800 */
[----:B------:R-:W-:-:S03]  /*59670*/  IMAD R5, R0, 0x100, R29 ;  /* 0x0000010000057824 */ /* 0x000fc600078e021d */
[----:B------:R-:W4:Y:S04]  /*59680*/  LDL.LU R18, [R1+0x7a4] ;  /* 0x0007a40001127983 */ /* 0x000f280000300800 */
[----:B------:R-:W4:Y:S04]  /*59690*/  LDL.LU R0, [R1+0x790] ;  /* 0x0007900001007983 */ /* 0x000f280000300800 */
[----:B------:R-:W4:Y:S04]  /*596a0*/  LDL.LU R19, [R1+0x794] ;  /* 0x0007940001137983 */ /* 0x000f280000300800 */
[----:B------:R-:W4:Y:S04]  /*596b0*/  LDL.LU R8, [R1+0x780] ;  /* 0x0007800001087983 */ /* 0x000f280000300800 */
[----:B---3--:R-:W-:Y:S04]  /*596c0*/  STL.64 [R1+0x31d0], R22 ;  /* 0x0031d01601007387 */ /* 0x008fe80000100a00 */
[----:B--2---:R0:W-:Y:S04]  /*596d0*/  STL.64 [R1+0x31c8], R20 ;  /* 0x0031c81401007387 */ /* 0x0041e80000100a00 */
[----:B0-----:R-:W2:Y:S04]  /*596e0*/  LDL.LU R20, [R1+0x60] ;  /* 0x0000600001147983 */ /* 0x001ea80000300800 */
[----:B------:R-:W2:Y:S04]  /*596f0*/  LDL.LU R21, [R1+0x64] ;  /* 0x0000640001157983 */ /* 0x000ea80000300800 */
[----:B------:R-:W3:Y:S04]  /*59700*/  LDL.LU R22, [R1+0x68] ;  /* 0x0000680001167983 */ /* 0x000ee80000300800 */
[----:B------:R-:W3:Y:S01]  /*59710*/  LDL.LU R23, [R1+0x6c] ;  /* 0x00006c0001177983 */ /* 0x000ee20000300800 */
[----:B------:R-:W-:-:S02]  /*59720*/  F2FP.F16.E4M3.UNPACK_B R12, R2 ;  /* 0x00000002ff0c723e */ /* 0x000fc400020006ff */
[----:B------:R-:W-:Y:S01]  /*59730*/  F2FP.F16.E4M3.UNPACK_B R13, R3 ;  /* 0x00000003ff0d723e */ /* 0x000fe200020006ff */
[----:B---3--:R-:W-:Y:S04]  /*59740*/  STL.64 [R1+0x31e0], R22 ;  /* 0x0031e01601007387 */ /* 0x008fe80000100a00 */
[----:B--2---:R0:W-:Y:S04]  /*59750*/  STL.64 [R1+0x31d8], R20 ;  /* 0x0031d81401007387 */ /* 0x0041e80000100a00 */
[----:B0-----:R-:W2:Y:S04]  /*59760*/  LDL.LU R20, [R1+0x40] ;  /* 0x0000400001147983 */ /* 0x001ea80000300800 */
[----:B------:R-:W2:Y:S04]  /*59770*/  LDL.LU R21, [R1+0x44] ;  /* 0x0000440001157983 */ /* 0x000ea80000300800 */
[----:B------:R-:W2:Y:S04]  /*59780*/  LDL.LU R22, [R1+0x48] ;  /* 0x0000480001167983 */ /* 0x000ea80000300800 */
[----:B------:R-:W2:Y:S01]  /*59790*/  LDL.LU R23, [R1+0x4c] ;  /* 0x00004c0001177983 */ /* 0x000ea20000300800 */
[----:B------:R-:W-:-:S02]  /*597a0*/  F2FP.F16.E4M3.UNPACK_B R14, R4 ;  /* 0x00000004ff0e723e */ /* 0x000fc400020006ff */
[----:B------:R-:W-:Y:S02]  /*597b0*/  F2FP.F16.E4M3.UNPACK_B R15, R5 ;  /* 0x00000005ff0f723e */ /* 0x000fe400020006ff */
[----:B----4-:R-:W-:Y:S02]  /*597c0*/  F2FP.F16.E4M3.UNPACK_B R16, R11.H1 ;  /* 0x0000000bff10723e */ /* 0x010fe400030006ff */
[----:B------:R-:W-:Y:S01]  /*597d0*/  F2FP.F16.E4M3.UNPACK_B R17, R18.H1 ;  /* 0x00000012ff11723e */ /* 0x000fe200030006ff */
        /* <DEDUP_REMOVED lines=12> */
[----:B------:R-:W-:Y:S01]  /*598a0*/  STL.64 [R1+0x18], R16 ;  /* 0x0000181001007387 */ /* 0x000fe20000100a00 */
[----:B--2---:R-:W-:-:S15]  /*598b0*/  HMMA.16816.F32 R20, R12, R16, R20 ;  /* 0x000000100c14723c */ /* 0x004fde0000001814 */
[----:B------:R-:W-:-:S04]  /*598c0*/  NOP ;  /* 0x0000000000007918 */ /* 0x000fc80000000000 */
[----:B------:R-:W-:Y:S04]  /*598d0*/  STL.64 [R1+0x40], R20 ;  /* 0x0000401401007387 */ /* 0x000fe80000100a00 */
[----:B------:R0:W-:Y:S04]  /*598e0*/  STL.64 [R1+0x48], R22 ;  /* 0x0000481601007387 */ /* 0x0001e80000100a00 */
[----:B0-----:R-:W2:Y:S04]  /*598f0*/  LDL.LU.64 R22, [R1+0x31e0] ;  /* 0x0031e00001167983 */ /* 0x001ea80000300a00 */
[----:B------:R-:W2:Y:S01]  /*59900*/  LDL.LU.64 R20, [R1+0x31d8] ;  /* 0x0031d80001147983 */ /* 0x000ea20000300a00 */
[----:B------:R-:W-:-:S02]  /*59910*/  F2FP.F16.E4M3.UNPACK_B R18, R0.H1 ;  /* 0x00000000ff12723e */ /* 0x000fc400030006ff */
[----:B------:R-:W-:Y:S01]  /*59920*/  F2FP.F16.E4M3.UNPACK_B R19, R19.H1 ;  /* 0x00000013ff13723e */ /* 0x000fe200030006ff */
[----:B------:R-:W-:Y:S02]  /*59930*/  IMAD.MOV.U32 R0, RZ, RZ, R17 ;  /* 0x000000ffff007224 */ /* 0x000fe400078e0011 */
[----:B------:R-:W-:Y:S01]  /*59940*/  IMAD.MOV.U32 R10, RZ, RZ, R16 ;  /* 0x000000ffff0a7224 */ /* 0x000fe200078e0010 */
[----:B------:R-:W-:Y:S04]  /*59950*/  STL [R1+0x10], R18 ;  /* 0x0000101201007387 */ /* 0x000fe80000100800 */
[----:B------:R-:W-:Y:S04]  /*59960*/  STL [R1+0x315c], R0 ;  /* 0x00315c0001007387 */ /* 0x000fe80000100800 */
[----:B------:R-:W-:Y:S01]  /*59970*/  STL [R1+0x3158], R10 ;  /* 0x0031580a01007387 */ /* 0x000fe20000100800 */
[----:B------:R-:W-:-:S03]  /*59980*/  F2FP.F16.E4M3.UNPACK_B R8, R8.H1 ;  /* 0x00000008ff08723e */ /* 0x000fc600030006ff */
[----:B------:R-:W-:Y:S01]  /*59990*/  STL [R1+0x14], R19 ;  /* 0x0000141301007387 */ /* 0x000fe20000100800 */
[----:B------:R-:W-:Y:S02]  /*599a0*/  IMAD.MOV.U32 R16, RZ, RZ, R18 ;  /* 0x000000ffff107224 */ /* 0x000fe400078e0012 */
[----:B------:R-:W-:Y:S01]  /*599b0*/  IMAD.MOV.U32 R11, RZ, RZ, R19 ;  /* 0x000000ffff0b7224 */ /* 0x000fe200078e0013 */
[----:B--2---:R-:W-:-:S15]  /*599c0*/  HMMA.16816.F32 R20, R12, R18, R20 ;  /* 0x000000120c14723c */ /* 0x004fde0000001814 */
[----:B------:R-:W-:-:S04]  /*599d0*/  NOP ;  /* 0x0000000000007918 */ /* 0x000fc80000000000 */
[----:B------:R-:W-:Y:S04]  /*599e0*/  STL.64 [R1+0x50], R20 ;  /* 0x0000501401007387 */ /* 0x000fe80000100a00 */
[----:B------:R0:W-:Y:S04]  /*599f0*/  STL.64 [R1+0x58], R22 ;  /* 0x0000581601007387 */ /* 0x0001e80000100a00 */
[----:B0-----:R-:W2:Y:S04]  /*59a00*/  LDL.LU.64 R22, [R1+0x31d0] ;  /* 0x0031d00001167983 */ /* 0x001ea80000300a00 */
[----:B------:R-:W2:Y:S04]  /*59a10*/  LDL.LU.64 R20, [R1+0x31c8] ;  /* 0x0031c80001147983 */ /* 0x000ea80000300a00 */
[----:B------:R-:W-:Y:S04]  /*59a20*/  STL [R1+0x8], R8 ;  /* 0x0000080801007387 */ /* 0x000fe80000100800 */
[----:B------:R0:W-:Y:S04]  /*59a30*/  STL [R1+0x3160], R16 ;  /* 0x0031601001007387 */ /* 0x0001e80000100800 */
[----:B0-----:R-:W2:Y:S04]  /*59a40*/  LDL.LU R16, [R1+0x90] ;  /* 0x0000900001107983 */ /* 0x001ea80000300800 */
[----:B------:R-:W2:Y:S04]  /*59a50*/  LDL.LU R17, [R1+0x94] ;  /* 0x0000940001117983 */ /* 0x000ea80000300800 */
[----:B------:R-:W2:Y:S04]  /*59a60*/  LDL.LU R18, [R1+0x98] ;  /* 0x0000980001127983 */ /* 0x000ea80000300800 */
[----:B------:R-:W2:Y:S01]  /*59a70*/  LDL.LU R19, [R1+0x9c] ;  /* 0x00009c0001137983 */ /* 0x000ea20000300800 */
[----:B---3--:R-:W-:-:S02]  /*59a80*/  F2FP.F16.E4M3.UNPACK_B R9, R9.H1 ;  /* 0x00000009ff09723e */ /* 0x008fc400030006ff */
[----:B------:R-:W-:Y:S02]  /*59a90*/  F2FP.F16.E4M3.UNPACK_B R2, R2.H1 ;  /* 0x00000002ff02723e */ /* 0x000fe400030006ff */
[----:B----4-:R-:W-:Y:S01]  /*59aa0*/  F2FP.F16.E4M3.UNPACK_B R3, R24.H1 ;  /* 0x00000018ff03723e */ /* 0x010fe200030006ff */
[----:B------:R-:W-:Y:S06]  /*59ab0*/  STL [R1+0xc], R9 ;  /* 0x00000c0901007387 */ /* 0x000fec0000100800 */
[C---:B--2---:R-:W-:Y:S08]  /*59ac0*/  HMMA.16816.F32 R20, R12.reuse, R2, R20 ;  /* 0x000000020c14723c */ /* 0x044ff00000001814 */
[----:B------:R-:W-:-:S15]  /*59ad0*/  HMMA.16816.F32 R16, R12, R8, R16 ;  /* 0x000000080c10723c */ /* 0x000fde0000001810 */
        /* <DEDUP_REMOVED lines=10> */
[----:B------:R-:W-:-:S07]  /*59b80*/  F2FP.F16.E4M3.UNPACK_B R29, R29.H1 ;  /* 0x0000001dff1d723e */ /* 0x000fce00030006ff */
[----:B------:R-:W-:Y:S01]  /*59b90*/  HMMA.16816.F32 R4, R12, R28, R4 ;  /* 0x0000001c0c04723c */ /* 0x000fe20000001804 */
[----:B------:R-:W-:Y:S02]  /*59ba0*/  F2FP.F16.E4M3.UNPACK_B R26, R26.H1 ;  /* 0x0000001aff1a723e */ /* 0x000fe400030006ff */
[----:B------:R-:W-:Y:S01]  /*59bb0*/  F2FP.F16.E4M3.UNPACK_B R27, R27.H1 ;  /* 0x0000001bff1b723e */ /* 0x000fe200030006ff */
[----:B------:R-:W-:Y:S04]  /*59bc0*/  STL [R1+0x3128], R28 ;  /* 0x0031281c01007387 */ /* 0x000fe80000100800 */
[----:B------:R-:W-:Y:S11]  /*59bd0*/  STL [R1+0x3110], R29 ;  /* 0x0031101d01007387 */ /* 0x000ff60000100800 */
[----:B------:R-:W-:Y:S04]  /*59be0*/  STL.64 [R1+0x90], R4 ;  /* 0x0000900401007387 */ /* 0x000fe80000100a00 */
[----:B------:R2:W-:Y:S01]  /*59bf0*/  STL.64 [R1+0x98], R6 ;  /* 0x0000980601007387 */ /* 0x0005e20000100a00 */
[----:B------:R-:W-:-:S03]  /*59c00*/  F2FP.F16.E4M3.UNPACK_B R24, R25.H1 ;  /* 0x00000019ff18723e */ /* 0x000fc600030006ff */
[----:B------:R-:W3:Y:S01]  /*59c10*/  LDL.LU R25, [R1+0x754] ;  /* 0x0007540001197983 */ /* 0x000ee20000300800 */
[----:B------:R-:W-:Y:S02]  /*59c20*/  IMAD.MOV.U32 R0, RZ, RZ, R3 ;  /* 0x000000ffff007224 */ /* 0x000fe400078e0003 */
[----:B------:R-:W-:Y:S02]  /*59c30*/  IMAD.MOV.U32 R10, RZ, RZ, R8 ;  /* 0x000000ffff0a7224 */ /* 0x000fe400078e0008 */
[----:B------:R-:W-:Y:S01]  /*59c40*/  IMAD.MOV.U32 R17, RZ, RZ, R9 ;  /* 0x000000ffff117224 */ /* 0x000fe200078e0009 */
[----:B--2---:R-:W-:Y:S01]  /*59c50*/  HMMA.16816.F32 R4, R12, R26, R20 ;  /* 0x0000001a0c04723c */ /* 0x004fe20000001814 */
[----:B------:R-:W2:-:S15]  /*59c60*/  LDL.LU R21, [R1+0x734] ;  /* 0x0007340001157983 */ /* 0x000e9e0000300800 */
[----:B------:R-:W-:-:S03]  /*59c70*/  NOP ;  /* 0x0000000000007918 */ /* 0x000fc60000000000 */
[----:B------:R0:W-:Y:S04]  /*59c80*/  STL.64 [R1+0xa0], R4 ;  /* 0x0000a00401007387 */ /* 0x0001e80000100a00 */
[----:B------:R1:W-:Y:S04]  /*59c90*/  STL.64 [R1+0xa8], R6 ;  /* 0x0000a80601007387 */ /* 0x0003e80000100a00 */
[----:B------:R-:W4:Y:S04]  /*59ca0*/  LDL.LU R18, [R1+0x720] ;  /* 0x0007200001127983 */ /* 0x000f280000300800 */
[----:B------:R-:W2:Y:S04]  /*59cb0*/  LDL.LU R3, [R1+0x714] ;  /* 0x0007140001037983 */ /* 0x000ea80000300800 */
[----:B0-----:R-:W2:Y:S04]  /*59cc0*/  LDL.LU R4, [R1+0x6f0] ;  /* 0x0006f00001047983 */ /* 0x001ea80000300800 */
[----:B-1----:R-:W2:Y:S04]  /*59cd0*/  LDL.LU R7, [R1+0x6e4] ;  /* 0x0006e40001077983 */ /* 0x002ea80000300800 */
[----:B------:R-:W2:Y:S04]  /*59ce0*/  LDL.LU R8, [R1+0x6d0] ;  /* 0x0006d00001087983 */ /* 0x000ea80000300800 */
[----:B------:R-:W2:Y:S04]  /*59cf0*/  LDL.LU R9, [R1+0x6d4] ;  /* 0x0006d40001097983 */ /* 0x000ea80000300800 */
[----:B------:R-:W-:Y:S04]  /*59d00*/  STL.64 [R1+0x3170], R10 ;  /* 0x0031700a01007387 */ /* 0x000fe80000100a00 */
[----:B--2---:R0:W-:Y:S04]  /*59d10*/  STL.64 [R1+0x3168], R8 ;  /* 0x0031680801007387 */ /* 0x0041e80000100a00 */
[----:B0-----:R-:W2:Y:S04]  /*59d20*/  LDL.LU R8, [R1+0x1d0] ;  /* 0x0001d00001087983 */ /* 0x001ea80000300800 */
[----:B------:R-:W2:Y:S04]  /*59d30*/  LDL.LU R9, [R1+0x1d4] ;  /* 0x0001d40001097983 */ /* 0x000ea80000300800 */
[----:B------:R-:W2:Y:S04]  /*59d40*/  LDL.LU R10, [R1+0x1d8] ;  /* 0x0001d800010a7983 */ /* 0x000ea80000300800 */
[----:B------:R-:W2:Y:S04]  /*59d50*/  LDL.LU R11, [R1+0x1dc] ;  /* 0x0001dc00010b7983 */ /* 0x000ea80000300800 */
[----:B------:R-:W2:Y:S04]  /*59d60*/  LDL.LU R22, [R1+0x740] ;  /* 0x0007400001167983 */ /* 0x000ea80000300800 */
[----:B------:R-:W2:Y:S04]  /*59d70*/  LDL.LU R23, [R1+0x744] ;  /* 0x0007440001177983 */ /* 0x000ea80000300800 */
[----:B------:R-:W2:Y:S04]  /*59d80*/  LDL.LU R20, [R1+0x730] ;  /* 0x0007300001147983 */ /* 0x000ea80000300800 */
[----:B------:R-:W4:Y:S01]  /*59d90*/  LDL.LU R19, [R1+0x724] ;  /* 0x0007240001137983 */ /* 0x000f220000300800 */
[----:B------:R-:W-:-:S03]  /*59da0*/  IMAD.MOV.U32 R16, RZ, RZ, R2 ;  /* 0x000000ffff107224 */ /* 0x000fc600078e0002 */
[----:B----4-:R-:W-:Y:S04]  /*59db0*/  STL.64 [R1+0x31a0], R18 ;  /* 0x0031a01201007387 */ /* 0x010fe80000100a00 */
[----:B------:R0:W-:Y:S04]  /*59dc0*/  STL.64 [R1+0x3198], R16 ;  /* 0x0031981001007387 */ /* 0x0001e80000100a00 */
[----:B0-----:R-:W4:Y:S04]  /*59dd0*/  LDL.LU R16, [R1+0x130] ;  /* 0x0001300001107983 */ /* 0x001f280000300800 */
[----:B------:R-:W4:Y:S04]  /*59de0*/  LDL.LU R17, [R1+0x134] ;  /* 0x0001340001117983 */ /* 0x000f280000300800 */
[----:B------:R-:W2:Y:S04]  /*59df0*/  LDL.LU R18, [R1+0x138] ;  /* 0x0001380001127983 */ /* 0x000ea80000300800 */
[----:B------:R-:W2:Y:S01]  /*59e00*/  LDL.LU R19, [R1+0x13c] ;  /* 0x00013c0001137983 */ /* 0x000ea20000300800 */
[----:B---3--:R-:W-:-:S03]  /*59e10*/  F2FP.F16.E4M3.UNPACK_B R25, R25.H1 ;  /* 0x00000019ff19723e */ /* 0x008fc600030006ff */
[----:B--2---:R-:W-:Y:S04]  /*59e20*/  STL.64 [R1+0x31b0], R18 ;  /* 0x0031b01201007387 */ /* 0x004fe80000100a00 */
[----:B----4-:R0:W-:Y:S04]  /*59e30*/  STL.64 [R1+0x31a8], R16 ;  /* 0x0031a81001007387 */ /* 0x0101e80000100a00 */
[----:B0-----:R-:W2:Y:S04]  /*59e40*/  LDL.LU R16, [R1+0x110] ;  /* 0x0001100001107983 */ /* 0x001ea80000300800 */
[----:B------:R-:W2:Y:S04]  /*59e50*/  LDL.LU R17, [R1+0x114] ;  /* 0x0001140001117983 */ /* 0x000ea80000300800 */
[----:B------:R-:W2:Y:S04]  /*59e60*/  LDL.LU R18, [R1+0x118] ;  /* 0x0001180001127983 */ /* 0x000ea80000300800 */
[----:B------:R-:W2:Y:S04]  /*59e70*/  LDL.LU R19, [R1+0x11c] ;  /* 0x00011c0001137983 */ /* 0x000ea80000300800 */
[----:B------:R-:W3:Y:S04]  /*59e80*/  LDL.LU R2, [R1+0x710] ;  /* 0x0007100001027983 */ /* 0x000ee80000300800 */
[----:B------:R-:W-:Y:S04]  /*59e90*/  STL.64 [R1+0x3180], R10 ;  /* 0x0031800a01007387 */ /* 0x000fe80000100a00 */
[----:B------:R0:W-:Y:S04]  /*59ea0*/  STL.64 [R1+0x3178], R8 ;  /* 0x0031780801007387 */ /* 0x0001e80000100a00 */
[----:B0-----:R-:W4:Y:S04]  /*59eb0*/  LDL.LU R8, [R1+0x1a0] ;  /* 0x0001a00001087983 */ /* 0x001f280000300800 */
[----:B------:R-:W4:Y:S04]  /*59ec0*/  LDL.LU R9, [R1+0x1a4] ;  /* 0x0001a40001097983 */ /* 0x000f280000300800 */
[----:B------:R-:W3:Y:S04]  /*59ed0*/  LDL.LU R10, [R1+0x1a8] ;  /* 0x0001a800010a7983 */ /* 0x000ee80000300800 */
[----:B------:R-:W3:Y:S01]  /*59ee0*/  LDL.LU R11, [R1+0x1ac] ;  /* 0x0001ac00010b7983 */ /* 0x000ee20000300800 */
[----:B--2---:R-:W-:Y:S03]  /*59ef0*/  HMMA.16816.F32 R16, R12, R24, R16 ;  /* 0x000000180c10723c */ /* 0x004fe60000001810 */
[----:B---3--:R-:W-:Y:S04]  /*59f00*/  STL.64 [R1+0x3190], R10 ;  /* 0x0031900a01007387 */ /* 0x008fe80000100a00 */
[----:B----4-:R0:W-:Y:S04]  /*59f10*/  STL.64 [R1+0x3188], R8 ;  /* 0x0031880801007387 */ /* 0x0101e80000100a00 */
[----:B0-----:R-:W2:Y:S04]  /*59f20*/  LDL.LU R8, [R1+0x150] ;  /* 0x0001500001087983 */ /* 0x001ea80000300800 */
[----:B------:R-:W2:Y:S04]  /*59f30*/  LDL.LU R9, [R1+0x154] ;  /* 0x0001540001097983 */ /* 0x000ea80000300800 */
[----:B------:R-:W2:Y:S04]  /*59f40*/  LDL.LU R10, [R1+0x158] ;  /* 0x00015800010a7983 */ /* 0x000ea80000300800 */
[----:B------:R-:W2:Y:S04]  /*59f50*/  LDL.LU R11, [R1+0x15c] ;  /* 0x00015c00010b7983 */ /* 0x000ea80000300800 */
[----:B------:R-:W3:Y:S04]  /*59f60*/  LDL.LU R5, [R1+0x6f4] ;  /* 0x0006f40001057983 */ /* 0x000ee80000300800 */
[----:B------:R-:W4:Y:S04]  /*59f70*/  LDL.LU R6, [R1+0x6e0] ;  /* 0x0006e00001067983 */ /* 0x000f280000300800 */
[----:B------:R-:W-:Y:S04]  /*59f80*/  STL.64 [R1+0xb0], R16 ;  /* 0x0000b01001007387 */ /* 0x000fe80000100a00 */
[----:B------:R0:W-:Y:S04]  /*59f90*/  STL.64 [R1+0xb8], R18 ;  /* 0x0000b81201007387 */ /* 0x0001e80000100a00 */
[----:B0-----:R-:W3:Y:S04]  /*59fa0*/  LDL.LU.64 R18, [R1+0x31b0] ;  /* 0x0031b00001127983 */ /* 0x001ee80000300a00 */
[----:B------:R-:W3:Y:S01]  /*59fb0*/  LDL.LU.64 R16, [R1+0x31a8] ;  /* 0x0031a80001107983 */ /* 0x000ee20000300a00 */
[----:B------:R-:W-:-:S02]  /*59fc0*/  F2FP.F16.E4M3.UNPACK_B R22, R22.H1 ;  /* 0x00000016ff16723e */ /* 0x000fc400030006ff */
[----:B------:R-:W-:Y:S02]  /*59fd0*/  F2FP.F16.E4M3.UNPACK_B R23, R23.H1 ;  /* 0x00000017ff17723e */ /* 0x000fe400030006ff */
[----:B------:R-:W-:Y:S02]  /*59fe0*/  F2FP.F16.E4M3.UNPACK_B R20, R20.H1 ;  /* 0x00000014ff14723e */ /* 0x000fe400030006ff */
[----:B------:R-:W-:Y:S01]  /*59ff0*/  F2FP.F16.E4M3.UNPACK_B R21, R21.H1 ;  /* 0x00000015ff15723e */ /* 0x000fe200030006ff */
[----:B------:R-:W-:Y:S04]  /*5a000*/  STL.64 [R1+0x30a0], R26 ;  /* 0x0030a01a01007387 */ /* 0x000fe80000100a00 */
[----:B------:R0:W-:Y:S04]  /*5a010*/  STL.64 [R1+0x3098], R24 ;  /* 0x0030981801007387 */ /* 0x0001e80000100a00 */
[----:B0-----:R-:W4:Y:S04]  /*5a020*/  LDL.LU R24, [R1+0x220] ;  /* 0x0002200001187983 */ /* 0x001f280000300800 */
[----:B------:R-:W4:Y:S04]  /*5a030*/  LDL.LU R25, [R1+0x224] ;  /* 0x0002240001197983 */ /* 0x000f280000300800 */
[----:B------:R-:W4:Y:S04]  /*5a040*/  LDL.LU R26, [R1+0x228] ;  /* 0x00022800011a7983 */ /* 0x000f280000300800 */
[----:B------:R-:W4:Y:S01]  /*5a050*/  LDL.LU R27, [R1+0x22c] ;  /* 0x00022c00011b7983 */ /* 0x000f220000300800 */
[C---:B--2---:R-:W-:Y:S08]  /*5a060*/  HMMA.16816.F32 R8, R12.reuse, R20, R8 ;  /* 0x000000140c08723c */ /* 0x044ff00000001808 */
        /* <DEDUP_REMOVED lines=11> */
[----:B------:R0:W-:Y:S04]  /*5a120*/  STL.64 [R1+0x3078], R20 ;  /* 0x0030781401007387 */ /* 0x0001e80000100a00 */
[----:B0-----:R-:W4:Y:S04]  /*5a130*/  LDL.LU R20, [R1+0x1f0] ;  /* 0x0001f00001147983 */ /* 0x001f280000300800 */
[----:B------:R-:W4:Y:S04]  /*5a140*/  LDL.LU R21, [R1+0x1f4] ;  /* 0x0001f40001157983 */ /* 0x000f280000300800 */
[----:B------:R-:W4:Y:S04]  /*5a150*/  LDL.LU R22, [R1+0x1f8] ;  /* 0x0001f80001167983 */ /* 0x000f280000300800 */
[----:B------:R-:W4:Y:S01]  /*5a160*/  LDL.LU R23, [R1+0x1fc] ;  /* 0x0001fc0001177983 */ /* 0x000f220000300800 */
[----:B--2---:R-:W-:-:S02]  /*5a170*/  F2FP.F16.E4M3.UNPACK_B R18, R18.H1 ;  /* 0x00000012ff12723e */ /* 0x004fc400030006ff */
[----:B------:R-:W-:-:S07]  /*5a180*/  F2FP.F16.E4M3.UNPACK_B R19, R19.H1 ;  /* 0x00000013ff13723e */ /* 0x000fce00030006ff */
[----:B---3--:R-:W-:-:S15]  /*5a190*/  HMMA.16816.F32 R8, R12, R18, R8 ;  /* 0x000000120c08723c */ /* 0x008fde0000001808 */
        /* <DEDUP_REMOVED lines=9> */
[C---:B----4-:R-:W-:Y:S01]  /*5a230*/  HMMA.16816.F32 R20, R12.reuse, R4, R20 ;  /* 0x000000040c14723c */ /* 0x050fe20000001814 */
[----:B------:R-:W-:Y:S04]  /*5a240*/  STL [R1+0x3130], R18 ;  /* 0x0031301201007387 */ /* 0x000fe80000100800 */
[----:B------:R-:W-:Y:S01]  /*5a250*/  STL [R1+0x312c], R19 ;  /* 0x00312c1301007387 */ /* 0x000fe20000100800 */
[----:B------:R-:W-:Y:S02]  /*5a260*/  F2FP.F16.E4M3.UNPACK_B R6, R6.H1 ;  /* 0x00000006ff06723e */ /* 0x000fe400030006ff */
[----:B------:R-:W-:Y:S01]  /*5a270*/  F2FP.F16.E4M3.UNPACK_B R7, R7.H1 ;  /* 0x00000007ff07723e */ /* 0x000fe200030006ff */
[----:B--2---:R-:W-:-:S15]  /*5a280*/  HMMA.16816.F32 R8, R12, R2, R8 ;  /* 0x000000020c08723c */ /* 0x004fde0000001808 */
[----:B------:R-:W-:-:S04]  /*5a290*/  NOP ;  /* 0x0000000000007918 */ /* 0x000fc80000000000 */
[----:B------:R-:W-:Y:S04]  /*5a2a0*/  STL.64 [R1+0x100], R8 ;  /* 0x0001000801007387 */ /* 0x000fe80000100a00 */
[----:B------:R0:W-:Y:S04]  /*5a2b0*/  STL.64 [R1+0x108], R10 ;  /* 0x0001080a01007387 */ /* 0x0001e80000100a00 */
[----:B0-----:R-:W2:Y:S04]  /*5a2c0*/  LDL.LU.64 R10, [R1+0x3170] ;  /* 0x00317000010a7983 */ /* 0x001ea80000300a00 */
[----:B------:R-:W3:Y:S04]  /*5a2d0*/  LDL.LU.64 R8, [R1+0x3168] ;  /* 0x0031680001087983 */ /* 0x000ee80000300a00 */
[----:B------:R-:W-:Y:S04]  /*5a2e0*/  STL [R1+0x3134], R3 ;  /* 0x0031340301007387 */ /* 0x000fe80000100800 */
[----:B------:R-:W-:Y:S04]  /*5a2f0*/  STL.64 [R1+0x110], R20 ;  /* 0x0001101401007387 */ /* 0x000fe80000100a00 */
[----:B------:R0:W-:Y:S02]  /*5a300*/  STL.64 [R1+0x118], R22 ;  /* 0x0001181601007387 */ /* 0x0001e40000100a00 */
[----:B0-----:R-:W-:Y:S02]  /*5a310*/  HMMA.16816.F32 R20, R12, R6, R24 ;  /* 0x000000060c14723c */ /* 0x001fe40000001818 */
[----:B------:R-:W-:Y:S04]  /*5a320*/  STL.64 [R1+0x3060], R6 ;  /* 0x0030600601007387 */ /* 0x000fe80000100a00 */
[----:B------:R0:W-:-:S13]  /*5a330*/  STL.64 [R1+0x3058], R4 ;  /* 0x0030580401007387 */ /* 0x0001da0000100a00 */
[----:B------:R-:W-:Y:S04]  /*5a340*/  STL.64 [R1+0x130], R20 ;  /* 0x0001301401007387 */ /* 0x000fe80000100a00 */
[----:B------:R-:W-:Y:S04]  /*5a350*/  STL.64 [R1+0x138], R22 ;  /* 0x0001381601007387 */ /* 0x000fe80000100a00 */
[----:B0-----:R-:W4:Y:S04]  /*5a360*/  LDL.LU R4, [R1+0x400] ;  /* 0x0004000001047983 */ /* 0x001f280000300800 */
        /* <DEDUP_REMOVED lines=10> */
[----:B--2---:R1:W-:Y:S04]  /*5a410*/  STL.64 [R1+0x30a8], R4 ;  /* 0x0030a80401007387 */ /* 0x0043e80000100a00 */
[----:B------:R-:W2:Y:S04]  /*5a420*/  LDL.LU R24, [R1+0x450] ;  /* 0x0004500001187983 */ /* 0x000ea80000300800 */
[----:B------:R-:W2:Y:S04]  /*5a430*/  LDL.LU R25, [R1+0x454] ;  /* 0x0004540001197983 */ /* 0x000ea80000300800 */
[----:B------:R-:W4:Y:S04]  /*5a440*/  LDL.LU R26, [R1+0x458] ;  /* 0x00045800011a7983 */ /* 0x000f280000300800 */
[----:B------:R-:W4:Y:S01]  /*5a450*/  LDL.LU R27, [R1+0x45c] ;  /* 0x00045c00011b7983 */ /* 0x000f220000300800 */
[----:B0-----:R-:W-:-:S02]  /*5a460*/  IMAD.MOV.U32 R6, RZ, RZ, R16 ;  /* 0x000000ffff067224 */ /* 0x001fc400078e0010 */
[----:B------:R-:W-:Y:S02]  /*5a470*/  IMAD.MOV.U32 R7, RZ, RZ, R0 ;  /* 0x000000ffff077224 */ /* 0x000fe400078e0000 */
[----:B-1----:R-:W-:Y:S02]  /*5a480*/  IMAD.MOV.U32 R4, RZ, RZ, R10 ;  /* 0x000000ffff047224 */ /* 0x002fe400078e000a */
[----:B------:R-:W-:Y:S01]  /*5a490*/  IMAD.MOV.U32 R5, RZ, RZ, R17 ;  /* 0x000000ffff057224 */ /* 0x000fe200078e0011 */
[----:B----4-:R-:W-:Y:S04]  /*5a4a0*/  STL.64 [R1+0x30c0], R26 ;  /* 0x0030c01a01007387 */ /* 0x010fe80000100a00 */
[----:B--2---:R0:W-:Y:S04]  /*5a4b0*/  STL.64 [R1+0x30b8], R24 ;  /* 0x0030b81801007387 */ /* 0x0041e80000100a00 */
[----:B------:R-:W2:Y:S04]  /*5a4c0*/  LDL.LU R16, [R1+0x3160] ;  /* 0x0031600001107983 */ /* 0x000ea80000300800 */
[----:B------:R-:W4:Y:S04]  /*5a4d0*/  LDL.LU R0, [R1+0x315c] ;  /* 0x00315c0001007983 */ /* 0x000f280000300800 */
[----:B------:R-:W3:Y:S04]  /*5a4e0*/  LDL.LU R10, [R1+0x3158] ;  /* 0x00315800010a7983 */ /* 0x000ee80000300800 */
[----:B------:R1:W-:Y:S04]  /*5a4f0*/  STL.64 [R1+0x30c8], R6 ;  /* 0x0030c80601007387 */ /* 0x0003e80000100a00 */
[----:B------:R-:W-:Y:S04]  /*5a500*/  STL.64 [R1+0x30e0], R4 ;  /* 0x0030e00401007387 */ /* 0x000fe80000100a00 */
[----:B0-----:R-:W3:Y:S04]  /*5a510*/  LDL.LU R24, [R1+0x460] ;  /* 0x0004600001187983 */ /* 0x001ee80000300800 */
[----:B------:R-:W3:Y:S04]  /*5a520*/  LDL.LU R25, [R1+0x464] ;  /* 0x0004640001197983 */ /* 0x000ee80000300800 */
[----:B------:R-:W3:Y:S04]  /*5a530*/  LDL.LU R26, [R1+0x468] ;  /* 0x00046800011a7983 */ /* 0x000ee80000300800 */
[----:B------:R-:W3:Y:S01]  /*5a540*/  LDL.LU R27, [R1+0x46c] ;  /* 0x00046c00011b7983 */ /* 0x000ee20000300800 */
[----:B-1----:R-:W-:-:S02]  /*5a550*/  IMAD.MOV.U32 R7, RZ, RZ, R11 ;  /* 0x000000ffff077224 */ /* 0x002fc400078e000b */
[----:B--2---:R-:W-:-:S05]  /*5a560*/  IMAD.MOV.U32 R6, RZ, RZ, R16 ;  /* 0x000000ffff067224 */ /* 0x004fca00078e0010 */
[----:B------:R-:W-:Y:S04]  /*5a570*/  STL.64 [R1+0x30f8], R6 ;  /* 0x0030f80601007387 */ /* 0x000fe80000100a00 */
[----:B---3--:R-:W-:Y:S04]  /*5a580*/  STL.64 [R1+0x30d8], R26 ;  /* 0x0030d81a01007387 */ /* 0x008fe80000100a00 */
[----:B------:R0:W-:Y:S04]  /*5a590*/  STL.64 [R1+0x30d0], R24 ;  /* 0x0030d01801007387 */ /* 0x0001e80000100a00 */
[----:B0-----:R-:W2:Y:S04]  /*5a5a0*/  LDL.LU R24, [R1+0x470] ;  /* 0x0004700001187983 */ /* 0x001ea80000300800 */
[----:B------:R-:W2:Y:S04]  /*5a5b0*/  LDL.LU R25, [R1+0x474] ;  /* 0x0004740001197983 */ /* 0x000ea80000300800 */
[----:B------:R-:W3:Y:S04]  /*5a5c0*/  LDL.LU R26, [R1+0x478] ;  /* 0x00047800011a7983 */ /* 0x000ee80000300800 */
[----:B------:R-:W3:Y:S01]  /*5a5d0*/  LDL.LU R27, [R1+0x47c] ;  /* 0x00047c00011b7983 */ /* 0x000ee20000300800 */
[----:B------:R-:W-:-:S03]  /*5a5e0*/  IMAD.MOV.U32 R4, RZ, RZ, R10 ;  /* 0x000000ffff047224 */ /* 0x000fc600078e000a */
[----:B---3--:R-:W-:Y:S04]  /*5a5f0*/  STL.64 [R1+0x30f0], R26 ;  /* 0x0030f01a01007387 */ /* 0x008fe80000100a00 */
[----:B--2---:R0:W-:Y:S04]  /*5a600*/  STL.64 [R1+0x30e8], R24 ;  /* 0x0030e81801007387 */ /* 0x0041e80000100a00 */
[----:B0-----:R-:W2:Y:S04]  /*5a610*/  LDL.LU R24, [R1+0x490] ;  /* 0x0004900001187983 */ /* 0x001ea80000300800 */
[----:B------:R-:W2:Y:S04]  /*5a620*/  LDL.LU R25, [R1+0x494] ;  /* 0x0004940001197983 */ /* 0x000ea80000300800 */
[----:B------:R-:W3:Y:S04]  /*5a630*/  LDL.LU R26, [R1+0x498] ;  /* 0x00049800011a7983 */ /* 0x000ee80000300800 */
        /* <DEDUP_REMOVED lines=16> */
[----:B------:R-:W2:Y:S01]  /*5a740*/  LDL.LU R6, [R1+0x2270] ;  /* 0x0022700001067983 */ /* 0x000ea20000300800 */
[----:B----4-:R-:W-:Y:S01]  /*5a750*/  IMAD.MOV.U32 R5, RZ, RZ, R0 ;  /* 0x000000ffff057224 */ /* 0x010fe200078e0000 */
[----:B------:R-:W-:-:S02]  /*5a760*/  F2FP.F16.E4M3.UNPACK_B R8, R8.H1 ;  /* 0x00000008ff08723e */ /* 0x000fc400030006ff */
[----:B------:R-:W-:Y:S01]  /*5a770*/  F2FP.F16.E4M3.UNPACK_B R9, R9.H1 ;  /* 0x00000009ff09723e */ /* 0x000fe200030006ff */
[----:B--2---:R-:W-:Y:S04]  /*5a780*/  STL.64 [R1+0x3140], R6 ;  /* 0x0031400601007387 */ /* 0x004fe80000100a00 */
[----:B------:R0:W-:Y:S04]  /*5a790*/  STL.64 [R1+0x3138], R4 ;  /* 0x0031380401007387 */ /* 0x0001e80000100a00 */
[----:B0-----:R-:W2:Y:S04]  /*5a7a0*/  LDL.LU R4, [R1+0x4c0] ;  /* 0x0004c00001047983 */ /* 0x001ea80000300800 */
[----:B------:R-:W2:Y:S04]  /*5a7b0*/  LDL.LU R5, [R1+0x4c4] ;  /* 0x0004c40001057983 */ /* 0x000ea80000300800 */
[----:B------:R-:W2:Y:S04]  /*5a7c0*/  LDL.LU R6, [R1+0x4c8] ;  /* 0x0004c80001067983 */ /* 0x000ea80000300800 */
[----:B------:R-:W2:Y:S04]  /*5a7d0*/  LDL.LU R7, [R1+0x4cc] ;  /* 0x0004cc0001077983 */ /* 0x000ea80000300800 */
[----:B------:R-:W4:Y:S04]  /*5a7e0*/  LDL.LU R28, [R1+0x227c] ;  /* 0x00227c00011c7983 */ /* 0x000f280000300800 */
[----:B------:R-:W4:Y:S04]  /*5a7f0*/  LDL.LU R0, [R1+0x2278] ;  /* 0x0022780001007983 */ /* 0x000f280000300800 */
[----:B---3--:R-:W-:Y:S04]  /*5a800*/  STL.64 [R1+0x3108], R26 ;  /* 0x0031081a01007387 */ /* 0x008fe80000100a00 */
[----:B------:R0:W-:Y:S04]  /*5a810*/  STL.64 [R1+0x3100], R24 ;  /* 0x0031001801007387 */ /* 0x0001e80000100a00 */
[----:B0-----:R-:W3:Y:S04]  /*5a820*/  LDL.LU R24, [R1+0x4b0] ;  /* 0x0004b00001187983 */ /* 0x001ee80000300800 */
[----:B------:R-:W3:Y:S04]  /*5a830*/  LDL.LU R25, [R1+0x4b4] ;  /* 0x0004b40001197983 */ /* 0x000ee80000300800 */
[----:B------:R-:W3:Y:S04]  /*5a840*/  LDL.LU R26, [R1+0x4b8] ;  /* 0x0004b800011a7983 */ /* 0x000ee80000300800 */
[----:B------:R-:W3:Y:S01]  /*5a850*/  LDL.LU R27, [R1+0x4bc] ;  /* 0x0004bc00011b7983 */ /* 0x000ee20000300800 */
[----:B------:R-:W-:-:S02]  /*5a860*/  F2FP.F16.E4M3.UNPACK_B R10, R10.H1 ;  /* 0x0000000aff0a723e */ /* 0x000fc400030006ff */
[----:B------:R-:W-:Y:S01]  /*5a870*/  F2FP.F16.E4M3.UNPACK_B R11, R11.H1 ;  /* 0x0000000bff0b723e */ /* 0x000fe200030006ff */
        /* <DEDUP_REMOVED lines=21> */
[----:B------:R0:W-:Y:S01]  /*5a9d0*/  STL.64 [R1+0x3038], R8 ;  /* 0x0030380801007387 */ /* 0x0001e20000100a00 */
[----:B------:R-:W-:-:S02]  /*5a9e0*/  IMAD R29, R29, 0x100, R3 ;  /* 0x000001001d1d7824 */ /* 0x000fc400078e0203 */
[----:B----4-:R-:W-:Y:S01]  /*5a9f0*/  IMAD R0, R0, 0x100, R28 ;  /* 0x0000010000007824 */ /* 0x010fe200078e021c */
[----:B0-----:R-:W4:Y:S04]  /*5aa00*/  LDL.LU R8, [R1+0x420] ;  /* 0x0004200001087983 */ /* 0x001f280000300800 */
[----:B------:R-:W4:Y:S04]  /*5aa10*/  LDL.LU R9, [R1+0x424] ;  /* 0x0004240001097983 */ /* 0x000f280000300800 */
[----:B------:R-:W4:Y:S04]  /*5aa20*/  LDL.LU R10, [R1+0x428] ;  /* 0x00042800010a7983 */ /* 0x000f280000300800 */
[----:B------:R-:W4:Y:S04]  /*5aa30*/  LDL.LU R11, [R1+0x42c] ;  /* 0x00042c00010b7983 */ /* 0x000f280000300800 */
[----:B------:R-:W4:Y:S01]  /*5aa40*/  LDL.LU R3, [R1+0x3134] ;  /* 0x0031340001037983 */ /* 0x000f220000300800 */
[----:B--2---:R-:W-:-:S02]  /*5aa50*/  F2FP.F16.E4M3.UNPACK_B R16, R16.H1 ;  /* 0x00000010ff10723e */ /* 0x004fc400030006ff */
[----:B------:R-:W-:-:S07]  /*5aa60*/  F2FP.F16.E4M3.UNPACK_B R17, R17.H1 ;  /* 0x00000011ff11723e */ /* 0x000fce00030006ff */
[----:B------:R-:W-:Y:S01]  /*5aa70*/  HMMA.16816.F32 R12, R12, R16, R24 ;  /* 0x000000100c0c723c */ /* 0x000fe20000001818 */
[----:B---3--:R-:W-:Y:S02]  /*5aa80*/  IMAD R7, R7, 0x100, R18 ;  /* 0x0000010007077824 */ /* 0x008fe400078e0212 */
[----:B------:R-:W-:Y:S01]  /*5aa90*/  IMAD R6, R6, 0x100, R19 ;  /* 0x0000010006067824 */ /* 0x000fe200078e0213 */
[----:B------:R-:W2:Y:S04]  /*5aaa0*/  LDL.LU R18, [R1+0x3130] ;  /* 0x0031300001127983 */ /* 0x000ea80000300800 */
[----:B------:R-:W2:Y:S04]  /*5aab0*/  LDL.LU R19, [R1+0x312c] ;  /* 0x00312c0001137983 */ /* 0x000ea80000300800 */
[----:B------:R-:W3:Y:S04]  /*5aac0*/  LDL.LU R28, [R1+0x3128] ;  /* 0x00312800011c7983 */ /* 0x000ee80000300800 */
[----:B------:R-:W2:Y:S04]  /*5aad0*/  LDL.LU.64 R26, [R1+0x3120] ;  /* 0x00312000011a7983 */ /* 0x000ea80000300a00 */
[----:B------:R-:W2:Y:S04]  /*5aae0*/  LDL.LU.64 R24, [R1+0x3118] ;  /* 0x0031180001187983 */ /* 0x000ea80000300a00 */
[----:B------:R-:W-:Y:S04]  /*5aaf0*/  STL [R1+0x300c], R16 ;  /* 0x00300c1001007387 */ /* 0x000fe80000100800 */
[----:B------:R-:W-:Y:S04]  /*5ab00*/  STL [R1+0x3008], R17 ;  /* 0x0030081101007387 */ /* 0x000fe80000100800 */
[----:B------:R0:W-:Y:S04]  /*5ab10*/  STL.64 [R1+0x150], R12 ;  /* 0x0001500c01007387 */ /* 0x0001e80000100a00 */
[----:B------:R1:W-:Y:S01]  /*5ab20*/  STL.64 [R1+0x158], R14 ;  /* 0x0001580e01007387 */ /* 0x0003e20000100a00 */
[----:B0-----:R-:W-:-:S02]  /*5ab30*/  F2FP.F16.E4M3.UNPACK_B R12, R29 ;  /* 0x0000001dff0c723e */ /* 0x001fc400020006ff */
[----:B------:R-:W-:Y:S02]  /*5ab40*/  F2FP.F16.E4M3.UNPACK_B R13, R7 ;  /* 0x00000007ff0d723e */ /* 0x000fe400020006ff */
[----:B-1----:R-:W-:Y:S02]  /*5ab50*/  F2FP.F16.E4M3.UNPACK_B R14, R6 ;  /* 0x00000006ff0e723e */ /* 0x002fe400020006ff */
[----:B------:R-:W-:Y:S01]  /*5ab60*/  F2FP.F16.E4M3.UNPACK_B R15, R0 ;  /* 0x00000000ff0f723e */ /* 0x000fe200020006ff */
[----:B------:R-:W3:Y:S06]  /*5ab70*/  LDL.LU R29, [R1+0x3110] ;  /* 0x00311000011d7983 */ /* 0x000eec0000300800 */
[----:B--2---:R-:W-:Y:S01]  /*5ab80*/  HMMA.16816.F32 R4, R12, R4, R24 ;  /* 0x000000040c04723c */ /* 0x004fe20000001818 */
[----:B------:R-:W2:Y:S04]  /*5ab90*/  LDL.LU.64 R26, [R1+0x3108] ;  /* 0x00310800011a7983 */ /* 0x000ea80000300a00 */
[----:B------:R-:W2:-:S14]  /*5aba0*/  LDL.LU.64 R24, [R1+0x3100] ;  /* 0x0031000001187983 */ /* 0x000e9c0000300a00 */
        /* <DEDUP_REMOVED lines=16> */
[----:B------:R-:W3:Y:S04]  /*5acb0*/  LDL.LU.64 R26, [R1+0x30c0] ;  /* 0x0030c000011a7983 */ /* 0x000ee80000300a00 */
[----:B------:R-:W3:-:S13]  /*5acc0*/  LDL.LU.64 R24, [R1+0x30b8] ;  /* 0x0030b80001187983 */ /* 0x000eda0000300a00 */
        /* <DEDUP_REMOVED lines=8> */
[----:B0-----:R-:W2:Y:S04]  /*5ad50*/  LDL.LU.64 R26, [R1+0x30a0] ;  /* 0x0030a000011a7983 */ /* 0x001ea80000300a00 */
[----:B------:R-:W3:Y:S04]  /*5ad60*/  LDL.LU.64 R24, [R1+0x3098] ;  /* 0x0030980001187983 */ /* 0x000ee80000300a00 */
[----:B------:R-:W-:Y:S01]  /*5ad70*/  STL.64 [R1+0x2fc8], R28 ;  /* 0x002fc81c01007387 */ /* 0x000fe20000100a00 */
[C---:B--2---:R-:W-:Y:S08]  /*5ad80*/  HMMA.16816.F32 R4, R12.reuse, R26, R4 ;  /* 0x0000001a0c04723c */ /* 0x044ff00000001804 */
[C---:B---3--:R-:W-:Y:S11]  /*5ad90*/  HMMA.16816.F32 R20, R12.reuse, R24, R20 ;  /* 0x000000180c14723c */ /* 0x048ff60000001814 */
[----:B------:R-:W-:Y:S04]  /*5ada0*/  STL.64 [R1+0x630], R4 ;  /* 0x0006300401007387 */ /* 0x000fe80000100a00 */
[----:B------:R0:W-:Y:S04]  /*5adb0*/  STL.64 [R1+0x638], R6 ;  /* 0x0006380601007387 */ /* 0x0001e80000100a00 */
[----:B0-----:R-:W2:Y:S04]  /*5adc0*/  LDL.LU.64 R6, [R1+0x3090] ;  /* 0x0030900001067983 */ /* 0x001ea80000300a00 */
[----:B------:R-:W2:Y:S04]  /*5add0*/  LDL.LU.64 R4, [R1+0x3088] ;  /* 0x0030880001047983 */ /* 0x000ea80000300a00 */
[----:B------:R-:W-:Y:S04]  /*5ade0*/  STL.64 [R1+0x620], R20 ;  /* 0x0006201401007387 */ /* 0x000fe80000100a00 */
[----:B------:R0:W-:Y:S04]  /*5adf0*/  STL.64 [R1+0x628], R22 ;  /* 0x0006281601007387 */ /* 0x0001e80000100a00 */
[----:B0-----:R-:W4:Y:S04]  /*5ae00*/  LDL.LU.64 R22, [R1+0x3080] ;  /* 0x0030800001167983 */ /* 0x001f280000300a00 */
[----:B------:R-:W2:Y:S04]  /*5ae10*/  LDL.LU.64 R20, [R1+0x3078] ;  /* 0x0030780001147983 */ /* 0x000ea80000300a00 */
[----:B------:R-:W-:Y:S04]  /*5ae20*/  STL.64 [R1+0x2fc0], R26 ;  /* 0x002fc01a01007387 */ /* 0x000fe80000100a00 */
[----:B------:R0:W-:Y:S04]  /*5ae30*/  STL.64 [R1+0x2fb8], R24 ;  /* 0x002fb81801007387 */ /* 0x0001e80000100a00 */
[----:B0-----:R-:W3:Y:S01]  /*5ae40*/  LDL.LU R24, [R1+0x360] ;  /* 0x0003600001187983 */ /* 0x001ee20000300800 */
[C---:B----4-:R-:W-:Y:S08]  /*5ae50*/  HMMA.16816.F32 R8, R12.reuse, R22, R8 ;  /* 0x000000160c08723c */ /* 0x050ff00000001808 */
[C---:B--2---:R-:W-:Y:S11]  /*5ae60*/  HMMA.16816.F32 R4, R12.reuse, R20, R4 ;  /* 0x000000140c04723c */ /* 0x044ff60000001804 */
[----:B------:R0:W-:Y:S04]  /*5ae70*/  STL.64 [R1+0x610], R8 ;  /* 0x0006100801007387 */ /* 0x0001e80000100a00 */
[----:B------:R1:W-:Y:S04]  /*5ae80*/  STL.64 [R1+0x618], R10 ;  /* 0x0006180a01007387 */ /* 0x0003e80000100a00 */
[----:B------:R-:W-:Y:S04]  /*5ae90*/  STL.64 [R1+0x600], R4 ;  /* 0x0006000401007387 */ /* 0x000fe80000100a00 */
[----:B------:R-:W-:Y:S04]  /*5aea0*/  STL.64 [R1+0x608], R6 ;  /* 0x0006080601007387 */ /* 0x000fe80000100a00 */
[----:B------:R-:W3:Y:S04]  /*5aeb0*/  LDL.LU R25, [R1+0x364] ;  /* 0x0003640001197983 */ /* 0x000ee80000300800 */
[----:B------:R-:W2:Y:S04]  /*5aec0*/  LDL.LU R26, [R1+0x368] ;  /* 0x00036800011a7983 */ /* 0x000ea80000300800 */
[----:B------:R-:W2:Y:S04]  /*5aed0*/  LDL.LU R27, [R1+0x36c] ;  /* 0x00036c00011b7983 */ /* 0x000ea80000300800 */
        /* <DEDUP_REMOVED lines=9> */
[----:B------:R-:W4:Y:S04]  /*5af70*/  LDL.LU R11, [R1+0x3cc] ;  /* 0x0003cc00010b7983 */ /* 0x000f280000300800 */
[----:B----4-:R-:W-:Y:S04]  /*5af80*/  STL.64 [R1+0x3070], R10 ;  /* 0x0030700a01007387 */ /* 0x010fe80000100a00 */
[----:B--2---:R0:W-:Y:S04]  /*5af90*/  STL.64 [R1+0x3068], R8 ;  /* 0x0030680801007387 */ /* 0x0041e80000100a00 */
[----:B------:R-:W2:Y:S04]  /*5afa0*/  LDL.LU R4, [R1+0x3d0] ;  /* 0x0003d00001047983 */ /* 0x000ea80000300800 */
[----:B------:R-:W2:Y:S04]  /*5afb0*/  LDL.LU R5, [R1+0x3d4] ;  /* 0x0003d40001057983 */ /* 0x000ea80000300800 */
[----:B------:R-:W2:Y:S04]  /*5afc0*/  LDL.LU R6, [R1+0x3d8] ;  /* 0x0003d80001067983 */ /* 0x000ea80000300800 */
[----:B------:R-:W2:Y:S04]  /*5afd0*/  LDL.LU R7, [R1+0x3dc] ;  /* 0x0003dc0001077983 */ /* 0x000ea80000300800 */
[----:B0-----:R-:W4:Y:S04]  /*5afe0*/  LDL.LU R8, [R1+0x3f0] ;  /* 0x0003f00001087983 */ /* 0x001f280000300800 */
[----:B------:R-:W4:Y:S04]  /*5aff0*/  LDL.LU R9, [R1+0x3f4] ;  /* 0x0003f40001097983 */ /* 0x000f280000300800 */
[----:B------:R-:W4:Y:S04]  /*5b000*/  LDL.LU R10, [R1+0x3f8] ;  /* 0x0003f800010a7983 */ /* 0x000f280000300800 */
[----:B------:R-:W4:Y:S04]  /*5b010*/  LDL.LU R11, [R1+0x3fc] ;  /* 0x0003fc00010b7983 */ /* 0x000f280000300800 */
[----:B------:R-:W2:Y:S04]  /*5b020*/  LDL.LU R16, [R1+0x2294] ;  /* 0x0022940001107983 */ /* 0x000ea80000300800 */
[----:B--2---:R0:W-:Y:S04]  /*5b030*/  STL [R1+0x3010], R16 ;  /* 0x0030101001007387 */ /* 0x0041e80000100800 */
[----:B0-----:R-:W2:Y:S04]  /*5b040*/  LDL.LU R16, [R1+0x228c] ;  /* 0x00228c0001107983 */ /* 0x001ea80000300800 */
[----:B--2---:R0:W-:Y:S04]  /*5b050*/  STL [R1+0x3014], R16 ;  /* 0x0030141001007387 */ /* 0x0041e80000100800 */
[----:B0-----:R-:W2:Y:S04]  /*5b060*/  LDL.LU R16, [R1+0x2284] ;  /* 0x0022840001107983 */ /* 0x001ea80000300800 */
[----:B------:R-:W2:Y:S04]  /*5b070*/  LDL.LU R17, [R1+0x229c] ;  /* 0x00229c0001117983 */ /* 0x000ea80000300800 */
[----:B------:R-:W2:Y:S04]  /*5b080*/  LDL.LU R0, [R1+0x2298] ;  /* 0x0022980001007983 */ /* 0x000ea80000300800 */
[----:B------:R-:W-:Y:S04]  /*5b090*/  STL.64 [R1+0x2fe8], R26 ;  /* 0x002fe81a01007387 */ /* 0x000fe80000100a00 */
[----:B---3--:R0:W-:Y:S04]  /*5b0a0*/  STL.64 [R1+0x2fe0], R24 ;  /* 0x002fe01801007387 */ /* 0x0081e80000100a00 */
        /* <DEDUP_REMOVED lines=15> */
[----:B------:R-:W3:Y:S01]  /*5b1a0*/  LDL.LU R27, [R1+0x39c] ;  /* 0x00039c00011b7983 */ /* 0x000ee20000300800 */
[C---:B----4-:R-:W-:Y:S08]  /*5b1b0*/  HMMA.16816.F32 R8, R12.reuse, R18, R8 ;  /* 0x000000120c08723c */ /* 0x050ff00000001808 */
[C---:B------:R-:W-:Y:S01]  /*5b1c0*/  HMMA.16816.F32 R4, R12.reuse, R2, R4 ;  /* 0x000000020c04723c */ /* 0x040fe20000001804 */
[----:B---3--:R-:W-:Y:S04]  /*5b1d0*/  STL.64 [R1+0x3030], R26 ;  /* 0x0030301a01007387 */ /* 0x008fe80000100a00 */
[----:B--2---:R0:W-:Y:S04]  /*5b1e0*/  STL.64 [R1+0x3028], R24 ;  /* 0x0030281801007387 */ /* 0x0041e80000100a00 */
[----:B0-----:R-:W2:Y:S04]  /*5b1f0*/  LDL.LU R24, [R1+0x3a0] ;  /* 0x0003a00001187983 */ /* 0x001ea80000300800 */
[----:B------:R-:W2:Y:S04]  /*5b200*/  LDL.LU R25, [R1+0x3a4] ;  /* 0x0003a40001197983 */ /* 0x000ea80000300800 */
[----:B------:R-:W2:Y:S04]  /*5b210*/  LDL.LU R26, [R1+0x3a8] ;  /* 0x0003a800011a7983 */ /* 0x000ea80000300800 */
[----:B------:R-:W2:Y:S04]  /*5b220*/  LDL.LU R27, [R1+0x3ac] ;  /* 0x0003ac00011b7983 */ /* 0x000ea80000300800 */
[----:B------:R-:W3:Y:S04]  /*5b230*/  LDL.LU.64 R28, [R1+0x8] ;  /* 0x00000800011c7983 */ /* 0x000ee80000300a00 */
[----:B---3--:R0:W-:Y:S04]  /*5b240*/  STL [R1+0x2ff0], R29 ;  /* 0x002ff01d01007387 */ /* 0x0081e80000100800 */
[----:B0-----:R-:W3:Y:S04]  /*5b250*/  LDL.LU R29, [R1+0x2280] ;  /* 0x00228000011d7983 */ /* 0x001ee80000300800 */
[----:B------:R0:W-:Y:S04]  /*5b260*/  STL.64 [R1+0x2fa0], R22 ;  /* 0x002fa01601007387 */ /* 0x0001e80000100a00 */
[----:B0-----:R-:W4:Y:S04]  /*5b270*/  LDL.LU.64 R22, [R1+0x10] ;  /* 0x0000100001167983 */ /* 0x001f280000300a00 */
[----:B------:R0:W-:Y:S04]  /*5b280*/  STL.64 [R1+0x2f98], R20 ;  /* 0x002f981401007387 */ /* 0x0001e80000100a00 */
[----:B0-----:R-:W2:Y:S04]  /*5b290*/  LDL.LU.64 R20, [R1+0x18] ;  /* 0x0000180001147983 */ /* 0x001ea80000300a00 */
[----:B------:R-:W-:Y:S04]  /*5b2a0*/  STL.64 [R1+0x5f0], R8 ;  /* 0x0005f00801007387 */ /* 0x000fe80000100a00 */
[----:B------:R0:W-:Y:S04]  /*5b2b0*/  STL.64 [R1+0x5f8], R10 ;  /* 0x0005f80a01007387 */ /* 0x0001e80000100a00 */
[----:B0-----:R-:W2:Y:S04]  /*5b2c0*/  LDL.LU.64 R10, [R1+0x3070] ;  /* 0x00307000010a7983 */ /* 0x001ea80000300a00 */
[----:B------:R-:W2:Y:S04]  /*5b2d0*/  LDL.LU.64 R8, [R1+0x3068] ;  /* 0x0030680001087983 */ /* 0x000ea80000300a00 */
        /* <DEDUP_REMOVED lines=26> */
[----:B0-----:R-:W2:Y:S04]  /*5b480*/  LDL.LU.64 R26, [R1+0x3030] ;  /* 0x00303000011a7983 */ /* 0x001ea80000300a00 */
[----:B------:R-:W2:Y:S01]  /*5b490*/  LDL.LU.64 R24, [R1+0x3028] ;  /* 0x0030280001187983 */ /* 0x000ea20000300a00 */
[----:B---3--:R-:W-:Y:S01]  /*5b4a0*/  IMAD R29, R29, 0x100, R16 ;  /* 0x000001001d1d7824 */ /* 0x008fe200078e0210 */
[----:B--2---:R-:W-:-:S15]  /*5b4b0*/  HMMA.16816.F32 R24, R12, R10, R24 ;  /* 0x0000000a0c18723c */ /* 0x004fde0000001818 */
[----:B------:R-:W-:-:S04]  /*5b4c0*/  NOP ;  /* 0x0000000000007918 */ /* 0x000fc80000000000 */
[----:B------:R-:W-:Y:S04]  /*5b4d0*/  STL.64 [R1+0x5c0], R24 ;  /* 0x0005c01801007387 */ /* 0x000fe80000100a00 */
[----:B------:R0:W-:Y:S04]  /*5b4e0*/  STL.64 [R1+0x5c8], R26 ;  /* 0x0005c81a01007387 */ /* 0x0001e80000100a00 */
[----:B0-----:R-:W2:Y:S04]  /*5b4f0*/  LDL.LU.64 R26, [R1+0x3020] ;  /* 0x00302000011a7983 */ /* 0x001ea80000300a00 */
[----:B------:R-:W2:Y:S04]  /*5b500*/  LDL.LU.64 R24, [R1+0x3018] ;  /* 0x0030180001187983 */ /* 0x000ea80000300a00 */
[----:B------:R0:W-:Y:S04]  /*5b510*/  STL [R1+0x2f38], R10 ;  /* 0x002f380a01007387 */ /* 0x0001e80000100800 */
[----:B0-----:R-:W3:Y:S04]  /*5b520*/  LDL.LU R10, [R1+0x2290] ;  /* 0x00229000010a7983 */ /* 0x001ee80000300800 */
[----:B------:R0:W-:Y:S04]  /*5b530*/  STL [R1+0x2f34], R11 ;  /* 0x002f340b01007387 */ /* 0x0001e80000100800 */
[----:B0-----:R-:W2:Y:S04]  /*5b540*/  LDL.LU R11, [R1+0x2288] ;  /* 0x00228800010b7983 */ /* 0x001ea80000300800 */
[----:B------:R-:W2:Y:S02]  /*5b550*/  LDL.LU R16, [R1+0x3014] ;  /* 0x0030140001107983 */ /* 0x000ea40000300800 */
[----:B--2---:R-:W-:-:S02]  /*5b560*/  IMAD R11, R11, 0x100, R16 ;  /* 0x000001000b0b7824 */ /* 0x004fc400078e0210 */
[----:B------:R-:W3:Y:S01]  /*5b570*/  LDL.LU R16, [R1+0x3010] ;  /* 0x0030100001107983 */ /* 0x000ee20000300800 */
[----:B------:R-:W-:Y:S02]  /*5b580*/  IMAD R0, R0, 0x100, R17 ;  /* 0x0000010000007824 */ /* 0x000fe400078e0211 */
[----:B---3--:R-:W-:Y:S02]  /*5b590*/  IMAD R10, R10, 0x100, R16 ;  /* 0x000001000a0a7824 */ /* 0x008fe400078e0210 */
[----:B------:R-:W2:Y:S04]  /*5b5a0*/  LDL.LU R16, [R1+0x300c] ;  /* 0x00300c0001107983 */ /* 0x000ea80000300800 */
[----:B------:R-:W2:Y:S02]  /*5b5b0*/  LDL.LU R17, [R1+0x3008] ;  /* 0x0030080001117983 */ /* 0x000ea40000300800 */
[----:B--2---:R-:W-:Y:S02]  /*5b5c0*/  HMMA.16816.F32 R12, R12, R16, R24 ;  /* 0x000000100c0c723c */ /* 0x004fe40000001818 */
[----:B------:R-:W2:Y:S04]  /*5b5d0*/  LDL.LU.64 R26, [R1+0x3000] ;  /* 0x00300000011a7983 */ /* 0x000ea80000300a00 */
[----:B------:R-:W2:Y:S04]  /*5b5e0*/  LDL.LU.64 R24, [R1+0x2ff8] ;  /* 0x002ff80001187983 */ /* 0x000ea80000300a00 */
[----:B------:R-:W-:Y:S04]  /*5b5f0*/  STL [R1+0x2f24], R16 ;  /* 0x002f241001007387 */ /* 0x000fe80000100800 */
[----:B------:R-:W-:Y:S05]  /*5b600*/  STL [R1+0x2f20], R17 ;  /* 0x002f201101007387 */ /* 0x000fea0000100800 */
[----:B------:R0:W-:Y:S04]  /*5b610*/  STL.64 [R1+0x140], R12 ;  /* 0x0001400c01007387 */ /* 0x0001e80000100a00 */
[----:B------:R1:W-:Y:S01]  /*5b620*/  STL.64 [R1+0x148], R14 ;  /* 0x0001480e01007387 */ /* 0x0003e20000100a00 */
[----:B0-----:R-:W-:-:S02]  /*5b630*/  F2FP.F16.E4M3.UNPACK_B R12, R29 ;  /* 0x0000001dff0c723e */ /* 0x001fc400020006ff */
[----:B------:R-:W-:Y:S02]  /*5b640*/  F2FP.F16.E4M3.UNPACK_B R13, R11 ;  /* 0x0000000bff0d723e */ /* 0x000fe400020006ff */
[----:B-1----:R-:W-:Y:S02]  /*5b650*/  F2FP.F16.E4M3.UNPACK_B R14, R10 ;  /* 0x0000000aff0e723e */ /* 0x002fe400020006ff */
[----:B------:R-:W-:Y:S01]  /*5b660*/  F2FP.F16.E4M3.UNPACK_B R15, R0 ;  /* 0x00000000ff0f723e */ /* 0x000fe200020006ff */
[----:B------:R-:W3:Y:S06]  /*5b670*/  LDL.LU R29, [R1+0x2ff0] ;  /* 0x002ff000011d7983 */ /* 0x000eec0000300800 */
[----:B--2---:R-:W-:-:S15]  /*5b680*/  HMMA.16816.F32 R24, R12, R20, R24 ;  /* 0x000000140c18723c */ /* 0x004fde0000001818 */
[----:B------:R-:W-:-:S04]  /*5b690*/  NOP ;  /* 0x0000000000007918 */ /* 0x000fc80000000000 */
[----:B------:R-:W-:Y:S04]  /*5b6a0*/  STL.64 [R1+0x220], R24 ;  /* 0x0002201801007387 */ /* 0x000fe80000100a00 */
[----:B------:R0:W-:Y:S04]  /*5b6b0*/  STL.64 [R1+0x228], R26 ;  /* 0x0002281a01007387 */ /* 0x0001e80000100a00 */
[----:B0-----:R-:W2:Y:S04]  /*5b6c0*/  LDL.LU.64 R26, [R1+0x2fe8] ;  /* 0x002fe800011a7983 */ /* 0x001ea80000300a00 */
[----:B------:R-:W2:Y:S01]  /*5b6d0*/  LDL.LU.64 R24, [R1+0x2fe0] ;  /* 0x002fe00001187983 */ /* 0x000ea20000300a00 */
[----:B----4-:R-:W-:Y:S01]  /*5b6e0*/  HMMA.16816.F32 R4, R12, R22, R4 ;  /* 0x000000160c04723c */ /* 0x010fe20000001804 */
[----:B------:R-:W-:-:S02]  /*5b6f0*/  IMAD.MOV.U32 R16, RZ, RZ, R21 ;  /* 0x000000ffff107224 */ /* 0x000fc400078e0015 */
[----:B------:R-:W-:-:S03]  /*5b700*/  IMAD.MOV.U32 R17, RZ, RZ, R20 ;  /* 0x000000ffff117224 */ /* 0x000fc600078e0014 */
[----:B------:R-:W-:Y:S04]  /*5b710*/  STL [R1+0x2f40], R16 ;  /* 0x002f401001007387 */ /* 0x000fe80000100800 */
[----:B------:R0:W-:Y:S09]  /*5b720*/  STL [R1+0x2f3c], R17 ;  /* 0x002f3c1101007387 */ /* 0x0001f20000100800 */
[----:B------:R-:W-:Y:S04]  /*5b730*/  STL.64 [R1+0x5b0], R4 ;  /* 0x0005b00401007387 */ /* 0x000fe80000100a00 */
[----:B------:R2:W-:Y:S01]  /*5b740*/  STL.64 [R1+0x5b8], R6 ;  /* 0x0005b80601007387 */ /* 0x0005e20000100a00 */
[----:B------:R-:W-:-:S02]  /*5b750*/  IMAD.MOV.U32 R11, RZ, RZ, R22 ;  /* 0x000000ffff0b7224 */ /* 0x000fc400078e0016 */
[----:B0-----:R-:W-:-:S03]  /*5b760*/  IMAD.MOV.U32 R17, RZ, RZ, R28 ;  /* 0x000000ffff117224 */ /* 0x001fc600078e001c */
[----:B------:R-:W-:Y:S01]  /*5b770*/  STL [R1+0x2f44], R11 ;  /* 0x002f440b01007387 */ /* 0x000fe20000100800 */
[----:B---3--:R-:W-:Y:S02]  /*5b780*/  IMAD.MOV.U32 R10, RZ, RZ, R29 ;  /* 0x000000ffff0a7224 */ /* 0x008fe400078e001d */
[----:B------:R-:W-:Y:S01]  /*5b790*/  IMAD.MOV.U32 R0, RZ, RZ, R23 ;  /* 0x000000ffff007224 */ /* 0x000fe200078e0017 */
[----:B--2---:R-:W-:-:S15]  /*5b7a0*/  HMMA.16816.F32 R4, R12, R28, R24 ;  /* 0x0000001c0c04723c */ /* 0x004fde0000001818 */
[----:B------:R-:W-:-:S04]  /*5b7b0*/  NOP ;  /* 0x0000000000007918 */ /* 0x000fc80000000000 */
[----:B------:R0:W-:Y:S04]  /*5b7c0*/  STL.64 [R1+0x5a0], R4 ;  /* 0x0005a00401007387 */ /* 0x0001e80000100a00 */
[----:B------:R1:W-:Y:S04]  /*5b7d0*/  STL.64 [R1+0x5a8], R6 ;  /* 0x0005a80601007387 */ /* 0x0003e80000100a00 */
[----:B------:R-:W-:Y:S04]  /*5b7e0*/  STL.64 [R1+0x2fd8], R18 ;  /* 0x002fd81201007387 */ /* 0x000fe80000100a00 */
[----:B------:R2:W-:Y:S04]  /*5b7f0*/  STL [R1+0x2fd0], R17 ;  /* 0x002fd01101007387 */ /* 0x0005e80000100800 */
[----:B0-----:R-:W3:Y:S04]  /*5b800*/  LDL.LU R4, [R1+0x2d0] ;  /* 0x0002d00001047983 */ /* 0x001ee80000300800 */
[----:B------:R-:W3:Y:S04]  /*5b810*/  LDL.LU R5, [R1+0x2d4] ;  /* 0x0002d40001057983 */ /* 0x000ee80000300800 */
[----:B-1----:R-:W4:Y:S04]  /*5b820*/  LDL.LU R6, [R1+0x2d8] ;  /* 0x0002d80001067983 */ /* 0x002f280000300800 */
[----:B------:R-:W4:Y:S04]  /*5b830*/  LDL.LU R7, [R1+0x2dc] ;  /* 0x0002dc0001077983 */ /* 0x000f280000300800 */
[----:B------:R-:W3:Y:S04]  /*5b840*/  LDL.LU R16, [R1+0x340] ;  /* 0x0003400001107983 */ /* 0x000ee80000300800 */
[----:B--2---:R-:W2:Y:S04]  /*5b850*/  LDL.LU R17, [R1+0x344] ;  /* 0x0003440001117983 */ /* 0x004ea80000300800 */
[----:B------:R-:W2:Y:S04]  /*5b860*/  LDL.LU R18, [R1+0x348] ;  /* 0x0003480001127983 */ /* 0x000ea80000300800 */
[----:B------:R-:W2:Y:S04]  /*5b870*/  LDL.LU R19, [R1+0x34c] ;  /* 0x00034c0001137983 */ /* 0x000ea80000300800 */
[----:B------:R-:W2:Y:S04]  /*5b880*/  LDL.LU.64 R28, [R1] ;  /* 0x00000000011c7983 */ /* 0x000ea80000300a00 */
[----:B------:R-:W2:Y:S04]  /*5b890*/  LDL.LU R20, [R1+0x310] ;  /* 0x0003100001147983 */ /* 0x000ea80000300800 */
[----:B------:R-:W2:Y:S04]  /*5b8a0*/  LDL.LU R21, [R1+0x314] ;  /* 0x0003140001157983 */ /* 0x000ea80000300800 */
[----:B------:R-:W2:Y:S04]  /*5b8b0*/  LDL.LU R22, [R1+0x318] ;  /* 0x0003180001167983 */ /* 0x000ea80000300800 */
[----:B------:R-:W2:Y:S04]  /*5b8c0*/  LDL.LU R23, [R1+0x31c] ;  /* 0x00031c0001177983 */ /* 0x000ea80000300800 */
[----:B------:R-:W3:Y:S04]  /*5b8d0*/  LDL.LU R24, [R1+0x330] ;  /* 0x0003300001187983 */ /* 0x000ee80000300800 */
[----:B------:R-:W3:Y:S04]  /*5b8e0*/  LDL.LU R25, [R1+0x334] ;  /* 0x0003340001197983 */ /* 0x000ee80000300800 */
[----:B------:R-:W3:Y:S04]  /*5b8f0*/  LDL.LU R26, [R1+0x338] ;  /* 0x00033800011a7983 */ /* 0x000ee80000300800 */
[----:B------:R-:W3:Y:S04]  /*5b900*/  LDL.LU R27, [R1+0x33c] ;  /* 0x00033c00011b7983 */ /* 0x000ee80000300800 */
[----:B--2---:R-:W-:Y:S04]  /*5b910*/  STL.64 [R1+0x2fb0], R22 ;  /* 0x002fb01601007387 */ /* 0x004fe80000100a00 */
[----:B------:R0:W-:Y:S04]  /*5b920*/  STL.64 [R1+0x2fa8], R20 ;  /* 0x002fa81401007387 */ /* 0x0001e80000100a00 */
[----:B0-----:R-:W2:Y:S04]  /*5b930*/  LDL.LU R20, [R1+0x320] ;  /* 0x0003200001147983 */ /* 0x001ea80000300800 */
[----:B------:R-:W2:Y:S04]  /*5b940*/  LDL.LU R21, [R1+0x324] ;  /* 0x0003240001157983 */ /* 0x000ea80000300800 */
[----:B------:R-:W2:Y:S04]  /*5b950*/  LDL.LU R22, [R1+0x328] ;  /* 0x0003280001167983 */ /* 0x000ea80000300800 */
[----:B------:R-:W2:Y:S04]  /*5b960*/  LDL.LU R23, [R1+0x32c] ;  /* 0x00032c0001177983 */ /* 0x000ea80000300800 */
[----:B----4-:R-:W-:Y:S04]  /*5b970*/  STL.64 [R1+0x2f70], R6 ;  /* 0x002f700601007387 */ /* 0x010fe80000100a00 */
[----:B---3--:R0:W-:Y:S04]  /*5b980*/  STL.64 [R1+0x2f68], R4 ;  /* 0x002f680401007387 */ /* 0x0081e80000100a00 */
[----:B0-----:R-:W3:Y:S04]  /*5b990*/  LDL.LU R4, [R1+0x2e0] ;  /* 0x0002e00001047983 */ /* 0x001ee80000300800 */
[----:B------:R-:W3:Y:S04]  /*5b9a0*/  LDL.LU R5, [R1+0x2e4] ;  /* 0x0002e40001057983 */ /* 0x000ee80000300800 */
[----:B------:R-:W4:Y:S04]  /*5b9b0*/  LDL.LU R6, [R1+0x2e8] ;  /* 0x0002e80001067983 */ /* 0x000f280000300800 */
[----:B------:R-:W4:Y:S01]  /*5b9c0*/  LDL.LU R7, [R1+0x2ec] ;  /* 0x0002ec0001077983 */ /* 0x000f220000300800 */
[----:B------:R-:W-:Y:S03]  /*5b9d0*/  HMMA.16816.F32 R16, R12, R28, R16 ;  /* 0x0000001c0c10723c */ /* 0x000fe60000001810 */
[----:B----4-:R-:W-:Y:S04]  /*5b9e0*/  STL.64 [R1+0x2f80], R6 ;  /* 0x002f800601007387 */ /* 0x010fe80000100a00 */
[----:B---3--:R0:W-:Y:S04]  /*5b9f0*/  STL.64 [R1+0x2f78], R4 ;  /* 0x002f780401007387 */ /* 0x0081e80000100a00 */
[----:B0-----:R-:W3:Y:S04]  /*5ba00*/  LDL.LU R4, [R1+0x2f0] ;  /* 0x0002f00001047983 */ /* 0x001ee80000300800 */
[----:B------:R-:W3:Y:S04]  /*5ba10*/  LDL.LU R5, [R1+0x2f4] ;  /* 0x0002f40001057983 */ /* 0x000ee80000300800 */
[----:B------:R-:W4:Y:S04]  /*5ba20*/  LDL.LU R6, [R1+0x2f8] ;  /* 0x0002f80001067983 */ /* 0x000f280000300800 */
[----:B------:R-:W4:Y:S01]  /*5ba30*/  LDL.LU R7, [R1+0x2fc] ;  /* 0x0002fc0001077983 */ /* 0x000f220000300800 */
[----:B------:R-:W-:-:S03]  /*5ba40*/  IMAD.MOV.U32 R11, RZ, RZ, R28 ;  /* 0x000000ffff0b7224 */ /* 0x000fc600078e001c */
[----:B----4-:R-:W-:Y:S04]  /*5ba50*/  STL.64 [R1+0x2f90], R6 ;  /* 0x002f900601007387 */ /* 0x010fe80000100a00 */
[----:B---3--:R0:W-:Y:S04]  /*5ba60*/  STL.64 [R1+0x2f88], R4 ;  /* 0x002f880401007387 */ /* 0x0081e80000100a00 */
[----:B0-----:R-:W3:Y:S04]  /*5ba70*/  LDL.LU R4, [R1+0x300] ;  /* 0x0003000001047983 */ /* 0x001ee80000300800 */
[----:B------:R-:W3:Y:S04]  /*5ba80*/  LDL.LU R5, [R1+0x304] ;  /* 0x0003040001057983 */ /* 0x000ee80000300800 */
[----:B------:R-:W3:Y:S04]  /*5ba90*/  LDL.LU R6, [R1+0x308] ;  /* 0x0003080001067983 */ /* 0x000ee80000300800 */
[----:B------:R-:W3:Y:S04]  /*5baa0*/  LDL.LU R7, [R1+0x30c] ;  /* 0x00030c0001077983 */ /* 0x000ee80000300800 */
[----:B------:R0:W-:Y:S04]  /*5bab0*/  STL.64 [R1+0x1f0], R16 ;  /* 0x0001f01001007387 */ /* 0x0001e80000100a00 */
[----:B------:R1:W-:Y:S01]  /*5bac0*/  STL.64 [R1+0x1f8], R18 ;  /* 0x0001f81201007387 */ /* 0x0003e20000100a00 */
[----:B0-----:R-:W-:-:S03]  /*5bad0*/  IMAD.MOV.U32 R16, RZ, RZ, R29 ;  /* 0x000000ffff107224 */ /* 0x001fc600078e001d */
[----:B-1----:R-:W4:Y:S04]  /*5bae0*/  LDL.LU.64 R18, [R1+0x2fd8] ;  /* 0x002fd80001127983 */ /* 0x002f280000300a00 */
[----:B------:R-:W2:Y:S04]  /*5baf0*/  LDL.LU R17, [R1+0x2fd0] ;  /* 0x002fd00001117983 */ /* 0x000ea80000300800 */
        /* <DEDUP_REMOVED lines=13> */
[----:B------:R-:W-:Y:S04]  /*5bbd0*/  STL [R1+0x2f28], R28 ;  /* 0x002f281c01007387 */ /* 0x000fe80000100800 */
[----:B------:R-:W-:Y:S01]  /*5bbe0*/  STL [R1+0x2f08], R29 ;  /* 0x002f081d01007387 */ /* 0x000fe20000100800 */
        /* <DEDUP_REMOVED lines=36> */
[----:B----4-:R-:W-:-:S15]  /*5be30*/  HMMA.16816.F32 R4, R12, R18, R4 ;  /* 0x000000120c04723c */ /* 0x010fde0000001804 */
[----:B------:R-:W-:-:S04]  /*5be40*/  NOP ;  /* 0x0000000000007918 */ /* 0x000fc80000000000 */
[----:B------:R-:W-:Y:S04]  /*5be50*/  STL.64 [R1+0x560], R4 ;  /* 0x0005600401007387 */ /* 0x000fe80000100a00 */
[----:B------:R0:W-:Y:S04]  /*5be60*/  STL.64 [R1+0x568], R6 ;  /* 0x0005680601007387 */ /* 0x0001e80000100a00 */
[----:B0-----:R-:W3:Y:S04]  /*5be70*/  LDL.LU.64 R6, [R1+0x2f70] ;  /* 0x002f700001067983 */ /* 0x001ee80000300a00 */
[----:B------:R-:W3:Y:S04]  /*5be80*/  LDL.LU.64 R4, [R1+0x2f68] ;  /* 0x002f680001047983 */ /* 0x000ee80000300a00 */
[----:B------:R-:W-:Y:S01]  /*5be90*/  STL [R1+0x2f2c], R19 ;  /* 0x002f2c1301007387 */ /* 0x000fe20000100800 */
[----:B---3--:R-:W-:-:S15]  /*5bea0*/  HMMA.16816.F32 R4, R12, R2, R4 ;  /* 0x000000020c04723c */ /* 0x008fde0000001804 */
[----:B------:R-:W-:-:S04]  /*5beb0*/  NOP ;  /* 0x0000000000007918 */ /* 0x000fc80000000000 */
        /* <DEDUP_REMOVED lines=8> */
[----:B0-----:R-:W3:Y:S04]  /*5bf40*/  LDL.LU.64 R10, [R1+0x2f50] ;  /* 0x002f5000010a7983 */ /* 0x001ee80000300a00 */
[----:B------:R-:W4:Y:S01]  /*5bf50*/  LDL.LU.64 R8, [R1+0x2f48] ;  /* 0x002f480001087983 */ /* 0x000f220000300a00 */
[----:B--2---:R-:W-:Y:S03]  /*5bf60*/  HMMA.16816.F32 R20, R12, R6, R20 ;  /* 0x000000060c14723c */ /* 0x004fe60000001814 */
[----:B------:R-:W-:Y:S04]  /*5bf70*/  STL.64 [R1+0x2e58], R6 ;  /* 0x002e580601007387 */ /* 0x000fe80000100a00 */
[----:B------:R-:W-:-:S12]  /*5bf80*/  STL.64 [R1+0x2e50], R4 ;  /* 0x002e500401007387 */ /* 0x000fd80000100a00 */
[----:B------:R-:W-:Y:S04]  /*5bf90*/  STL.64 [R1+0x530], R20 ;  /* 0x0005301401007387 */ /* 0x000fe80000100a00 */
[----:B------:R0:W-:Y:S02]  /*5bfa0*/  STL.64 [R1+0x538], R22 ;  /* 0x0005381601007387 */ /* 0x0001e40000100a00 */
[----:B0-----:R-:W-:Y:S01]  /*5bfb0*/  IMAD.MOV.U32 R23, RZ, RZ, R16 ;  /* 0x000000ffff177224 */ /* 0x001fe200078e0010 */
[----:B----4-:R-:W-:Y:S01]  /*5bfc0*/  HMMA.16816.F32 R4, R12, R8, R24 ;  /* 0x000000080c04723c */ /* 0x010fe20000001818 */
[----:B---3--:R-:W-:Y:S02]  /*5bfd0*/  IMAD.MOV.U32 R22, RZ, RZ, R11 ;  /* 0x000000ffff167224 */ /* 0x008fe400078e000b */
[----:B------:R-:W2:-:S15]  /*5bfe0*/  LDL.LU R11, [R1+0x2f44] ;  /* 0x002f4400010b7983 */ /* 0x000e9e0000300800 */
[----:B------:R-:W-:Y:S01]  /*5bff0*/  NOP ;  /* 0x0000000000007918 */ /* 0x000fe20000000000 */
[----:B------:R-:W-:Y:S04]  /*5c000*/  STL.64 [R1+0x520], R4 ;  /* 0x0005200401007387 */ /* 0x000fe80000100a00 */
[----:B------:R-:W-:Y:S04]  /*5c010*/  STL.64 [R1+0x528], R6 ;  /* 0x0005280601007387 */ /* 0x000fe80000100a00 */
[----:B------:R-:W3:Y:S04]  /*5c020*/  LDL.LU R16, [R1+0x2f40] ;  /* 0x002f400001107983 */ /* 0x000ee80000300800 */
[----:B------:R-:W-:Y:S04]  /*5c030*/  STL.64 [R1+0x2ec0], R22 ;  /* 0x002ec01601007387 */ /* 0x000fe80000100a00 */
[----:B------:R-:W4:Y:S04]  /*5c040*/  LDL.LU R24, [R1+0x200] ;  /* 0x0002000001187983 */ /* 0x000f280000300800 */
[----:B------:R-:W4:Y:S04]  /*5c050*/  LDL.LU R25, [R1+0x204] ;  /* 0x0002040001197983 */ /* 0x000f280000300800 */
[----:B------:R-:W2:Y:S04]  /*5c060*/  LDL.LU R26, [R1+0x208] ;  /* 0x00020800011a7983 */ /* 0x000ea80000300800 */
[----:B------:R-:W2:Y:S01]  /*5c070*/  LDL.LU R27, [R1+0x20c] ;  /* 0x00020c00011b7983 */ /* 0x000ea20000300800 */
[----:B------:R-:W-:-:S02]  /*5c080*/  IMAD.MOV.U32 R20, RZ, RZ, R17 ;  /* 0x000000ffff147224 */ /* 0x000fc400078e0011 */
[----:B------:R-:W-:Y:S01]  /*5c090*/  IMAD.MOV.U32 R21, RZ, RZ, R10 ;  /* 0x000000ffff157224 */ /* 0x000fe200078e000a */
[----:B------:R-:W3:Y:S04]  /*5c0a0*/  LDL.LU R17, [R1+0x2f3c] ;  /* 0x002f3c0001117983 */ /* 0x000ee80000300800 */
[----:B------:R-:W3:Y:S04]  /*5c0b0*/  LDL.LU R10, [R1+0x2f38] ;  /* 0x002f3800010a7983 */ /* 0x000ee80000300800 */
[----:B------:R-:W-:Y:S04]  /*5c0c0*/  STL.64 [R1+0x2ed8], R20 ;  /* 0x002ed81401007387 */ /* 0x000fe80000100a00 */
[----:B--2---:R-:W-:Y:S04]  /*5c0d0*/  STL.64 [R1+0x2eb8], R26 ;  /* 0x002eb81a01007387 */ /* 0x004fe80000100a00 */
[----:B----4-:R0:W-:Y:S04]  /*5c0e0*/  STL.64 [R1+0x2eb0], R24 ;  /* 0x002eb01801007387 */ /* 0x0101e80000100a00 */
[----:B0-----:R-:W2:Y:S04]  /*5c0f0*/  LDL.LU R24, [R1+0x210] ;  /* 0x0002100001187983 */ /* 0x001ea80000300800 */
[----:B------:R-:W2:Y:S04]  /*5c100*/  LDL.LU R25, [R1+0x214] ;  /* 0x0002140001197983 */ /* 0x000ea80000300800 */
[----:B------:R-:W4:Y:S04]  /*5c110*/  LDL.LU R26, [R1+0x218] ;  /* 0x00021800011a7983 */ /* 0x000f280000300800 */
[----:B------:R-:W4:Y:S01]  /*5c120*/  LDL.LU R27, [R1+0x21c] ;  /* 0x00021c00011b7983 */ /* 0x000f220000300800 */
[----:B------:R-:W-:-:S02]  /*5c130*/  IMAD.MOV.U32 R22, RZ, RZ, R11 ;  /* 0x000000ffff167224 */ /* 0x000fc400078e000b */
[----:B------:R-:W-:Y:S01]  /*5c140*/  IMAD.MOV.U32 R23, RZ, RZ, R0 ;  /* 0x000000ffff177224 */ /* 0x000fe200078e0000 */
[----:B------:R-:W2:Y:S04]  /*5c150*/  LDL.LU R11, [R1+0x2f34] ;  /* 0x002f3400010b7983 */ /* 0x000ea80000300800 */
[----:B------:R-:W3:Y:S04]  /*5c160*/  LDL.LU R0, [R1+0x2f30] ;  /* 0x002f300001007983 */ /* 0x000ee80000300800 */
[----:B------:R-:W3:Y:S04]  /*5c170*/  LDL.LU R4, [R1+0x290] ;  /* 0x0002900001047983 */ /* 0x000ee80000300800 */
[----:B------:R-:W3:Y:S04]  /*5c180*/  LDL.LU R5, [R1+0x294] ;  /* 0x0002940001057983 */ /* 0x000ee80000300800 */
[----:B------:R-:W3:Y:S04]  /*5c190*/  LDL.LU R6, [R1+0x298] ;  /* 0x0002980001067983 */ /* 0x000ee80000300800 */
[----:B------:R-:W3:Y:S04]  /*5c1a0*/  LDL.LU R7, [R1+0x29c] ;  /* 0x00029c0001077983 */ /* 0x000ee80000300800 */
[----:B------:R-:W-:Y:S04]  /*5c1b0*/  STL.64 [R1+0x2ef0], R22 ;  /* 0x002ef01601007387 */ /* 0x000fe80000100a00 */
[----:B----4-:R-:W-:Y:S04]  /*5c1c0*/  STL.64 [R1+0x2ed0], R26 ;  /* 0x002ed01a01007387 */ /* 0x010fe80000100a00 */
[----:B--2---:R0:W-:Y:S04]  /*5c1d0*/  STL.64 [R1+0x2ec8], R24 ;  /* 0x002ec81801007387 */ /* 0x0041e80000100a00 */
[----:B0-----:R-:W2:Y:S04]  /*5c1e0*/  LDL.LU R24, [R1+0x230] ;  /* 0x0002300001187983 */ /* 0x001ea80000300800 */
[----:B------:R-:W2:Y:S04]  /*5c1f0*/  LDL.LU R25, [R1+0x234] ;  /* 0x0002340001197983 */ /* 0x000ea80000300800 */
[----:B------:R-:W4:Y:S04]  /*5c200*/  LDL.LU R26, [R1+0x238] ;  /* 0x00023800011a7983 */ /* 0x000f280000300800 */
[----:B------:R-:W2:Y:S04]  /*5c210*/  LDL.LU R19, [R1+0x22a4] ;  /* 0x0022a40001137983 */ /* 0x000ea80000300800 */
[----:B------:R-:W2:Y:S04]  /*5c220*/  LDL.LU R29, [R1+0x22a0] ;  /* 0x0022a000011d7983 */ /* 0x000ea80000300800 */
[----:B------:R-:W2:Y:S01]  /*5c230*/  LDL.LU R28, [R1+0x22ac] ;  /* 0x0022ac00011c7983 */ /* 0x000ea20000300800 */
[----:B---3--:R-:W-:-:S02]  /*5c240*/  IMAD.MOV.U32 R21, RZ, RZ, R16 ;  /* 0x000000ffff157224 */ /* 0x008fc400078e0010 */
[----:B------:R-:W-:Y:S01]  /*5c250*/  IMAD.MOV.U32 R27, RZ, RZ, R0 ;  /* 0x000000ffff1b7224 */ /* 0x000fe200078e0000 */
[----:B------:R-:W3:Y:S04]  /*5c260*/  LDL.LU R23, [R1+0x22a8] ;  /* 0x0022a80001177983 */ /* 0x000ee80000300800 */
[----:B------:R-:W3:Y:S01]  /*5c270*/  LDL.LU R16, [R1+0x22b4] ;  /* 0x0022b40001107983 */ /* 0x000ee20000300800 */
[----:B------:R-:W-:-:S03]  /*5c280*/  IMAD.MOV.U32 R20, RZ, RZ, R17 ;  /* 0x000000ffff147224 */ /* 0x000fc600078e0011 */
[----:B------:R-:W3:Y:S04]  /*5c290*/  LDL.LU R22, [R1+0x22b0] ;  /* 0x0022b00001167983 */ /* 0x000ee80000300800 */
[----:B------:R-:W3:Y:S04]  /*5c2a0*/  LDL.LU R17, [R1+0x22bc] ;  /* 0x0022bc0001117983 */ /* 0x000ee80000300800 */
[----:B------:R-:W3:Y:S04]  /*5c2b0*/  LDL.LU R0, [R1+0x22b8] ;  /* 0x0022b80001007983 */ /* 0x000ee80000300800 */
[----:B----4-:R-:W-:Y:S04]  /*5c2c0*/  STL.64 [R1+0x2ee8], R26 ;  /* 0x002ee81a01007387 */ /* 0x010fe80000100a00 */
[----:B--2---:R0:W-:Y:S04]  /*5c2d0*/  STL.64 [R1+0x2ee0], R24 ;  /* 0x002ee01801007387 */ /* 0x0041e80000100a00 */
        /* <DEDUP_REMOVED lines=9> */
[----:B------:R-:W4:Y:S04]  /*5c370*/  LDL.LU R26, [R1+0x268] ;  /* 0x00026800011a7983 */ /* 0x000f280000300800 */
[----:B------:R-:W4:Y:S01]  /*5c380*/  LDL.LU R27, [R1+0x26c] ;  /* 0x00026c00011b7983 */ /* 0x000f220000300800 */
[----:B------:R-:W-:-:S02]  /*5c390*/  IMAD R29, R29, 0x100, R19 ;  /* 0x000001001d1d7824 */ /* 0x000fc400078e0213 */
[----:B---3--:R-:W-:Y:S02]  /*5c3a0*/  IMAD R23, R23, 0x100, R28 ;  /* 0x0000010017177824 */ /* 0x008fe400078e021c */
[----:B------:R-:W-:Y:S02]  /*5c3b0*/  IMAD R22, R22, 0x100, R16 ;  /* 0x0000010016167824 */ /* 0x000fe400078e0210 */
[----:B------:R-:W-:Y:S01]  /*5c3c0*/  IMAD R0, R0, 0x100, R17 ;  /* 0x0000010000007824 */ /* 0x000fe200078e0211 */
[----:B----4-:R-:W-:Y:S04]  /*5c3d0*/  STL.64 [R1+0x2f18], R26 ;  /* 0x002f181a01007387 */ /* 0x010fe80000100a00 */
[----:B--2---:R0:W-:Y:S04]  /*5c3e0*/  STL.64 [R1+0x2f10], R24 ;  /* 0x002f101801007387 */ /* 0x0041e80000100a00 */
[----:B0-----:R-:W2:Y:S04]  /*5c3f0*/  LDL.LU R24, [R1+0x270] ;  /* 0x0002700001187983 */ /* 0x001ea80000300800 */
[----:B------:R-:W2:Y:S04]  /*5c400*/  LDL.LU R25, [R1+0x274] ;  /* 0x0002740001197983 */ /* 0x000ea80000300800 */
[----:B------:R-:W2:Y:S04]  /*5c410*/  LDL.LU R26, [R1+0x278] ;  /* 0x00027800011a7983 */ /* 0x000ea80000300800 */
[----:B------:R-:W2:Y:S04]  /*5c420*/  LDL.LU R27, [R1+0x27c] ;  /* 0x00027c00011b7983 */ /* 0x000ea80000300800 */
[----:B------:R0:W-:Y:S04]  /*5c430*/  STL.64 [R1+0x510], R4 ;  /* 0x0005100401007387 */ /* 0x0001e80000100a00 */
[----:B------:R1:W-:Y:S04]  /*5c440*/  STL.64 [R1+0x518], R6 ;  /* 0x0005180601007387 */ /* 0x0003e80000100a00 */
[----:B0-----:R-:W3:Y:S04]  /*5c450*/  LDL.LU R4, [R1+0x1c0] ;  /* 0x0001c00001047983 */ /* 0x001ee80000300800 */
[----:B------:R-:W3:Y:S04]  /*5c460*/  LDL.LU R5, [R1+0x1c4] ;  /* 0x0001c40001057983 */ /* 0x000ee80000300800 */
[----:B-1----:R-:W3:Y:S04]  /*5c470*/  LDL.LU R6, [R1+0x1c8] ;  /* 0x0001c80001067983 */ /* 0x002ee80000300800 */
[----:B------:R-:W3:Y:S04]  /*5c480*/  LDL.LU R7, [R1+0x1cc] ;  /* 0x0001cc0001077983 */ /* 0x000ee80000300800 */
[----:B------:R-:W-:Y:S04]  /*5c490*/  STL.64 [R1+0x2e38], R10 ;  /* 0x002e380a01007387 */ /* 0x000fe80000100a00 */
        /* <DEDUP_REMOVED lines=25> */
[----:B------:R0:W-:Y:S01]  /*5c630*/  STL [R1+0x4f8], R22 ;  /* 0x0004f81601007387 */ /* 0x0001e20000100800 */
[----:B------:R-:W-:-:S03]  /*5c640*/  IMAD.MOV.U32 R0, RZ, RZ, R23 ;  /* 0x000000ffff007224 */ /* 0x000fc600078e0017 */
[----:B0-----:R-:W2:Y:S04]  /*5c650*/  LDL.LU.64 R22, [R1+0x2ef0] ;  /* 0x002ef00001167983 */ /* 0x001ea80000300a00 */
[----:B------:R0:W-:Y:S04]  /*5c660*/  STL [R1+0x2c40], R0 ;  /* 0x002c400001007387 */ /* 0x0001e80000100800 */
[----:B0-----:R-:W3:Y:S01]  /*5c670*/  LDL R0, [R1+0x78c] ;  /* 0x00078c0001007983 */ /* 0x001ee20000100800 */
[C---:B--2---:R-:W-:Y:S03]  /*5c680*/  HMMA.16816.F32 R20, R12.reuse, R22, R24 ;  /* 0x000000160c14723c */ /* 0x044fe60000001818 */
[----:B---3--:R-:W-:Y:S04]  /*5c690*/  STL [R1+0x2e08], R0 ;  /* 0x002e080001007387 */ /* 0x008fe80000100800 */
[----:B------:R-:W2:Y:S04]  /*5c6a0*/  LDL.LU.64 R26, [R1+0x2ee8] ;  /* 0x002ee800011a7983 */ /* 0x000ea80000300a00 */
[----:B------:R-:W2:Y:S08]  /*5c6b0*/  LDL.LU.64 R24, [R1+0x2ee0] ;  /* 0x002ee00001187983 */ /* 0x000eb00000300a00 */
        /* <DEDUP_REMOVED lines=20> */
[----:B0-----:R-:W4:Y:S04]  /*5c800*/  LDL.LU.64 R26, [R1+0x2e98] ;  /* 0x002e9800011a7983 */ /* 0x001f280000300a00 */
[----:B------:R-:W2:Y:S04]  /*5c810*/  LDL.LU.64 R24, [R1+0x2e90] ;  /* 0x002e900001187983 */ /* 0x000ea80000300a00 */
[----:B------:R-:W3:Y:S04]  /*5c820*/  LDL.LU R0, [R1+0x22c4] ;  /* 0x0022c40001007983 */ /* 0x000ee80000300800 */
[----:B------:R-:W3:Y:S04]  /*5c830*/  LDL.LU R16, [R1+0x22cc] ;  /* 0x0022cc0001107983 */ /* 0x000ee80000300800 */
[----:B------:R-:W3:Y:S04]  /*5c840*/  LDL.LU R17, [R1+0x22d4] ;  /* 0x0022d40001117983 */ /* 0x000ee80000300800 */
[----:B------:R-:W-:Y:S01]  /*5c850*/  STL.64 [R1+0x2e78], R18 ;  /* 0x002e781201007387 */ /* 0x000fe20000100a00 */
[C---:B--2---:R-:W-:Y:S03]  /*5c860*/  HMMA.16816.F32 R4, R12.reuse, R24, R4 ;  /* 0x000000180c04723c */ /* 0x044fe60000001804 */
[----:B---3--:R4:W-:Y:S04]  /*5c870*/  STL.64 [R1+0x2e70], R16 ;  /* 0x002e701001007387 */ /* 0x0089e80000100a00 */
[----:B------:R-:W2:Y:S04]  /*5c880*/  LDL R28, [R1+0x79c] ;  /* 0x00079c00011c7983 */ /* 0x000ea80000100800 */
[----:B------:R-:W3:Y:S01]  /*5c890*/  LDL R29, [R1+0x788] ;  /* 0x00078800011d7983 */ /* 0x000ee20000100800 */
[----:B----4-:R-:W-:Y:S03]  /*5c8a0*/  HMMA.16816.F32 R16, R12, R26, R8 ;  /* 0x0000001a0c10723c */ /* 0x010fe60000001808 */
[----:B------:R-:W4:-:S15]  /*5c8b0*/  LDL.LU R8, [R1+0xd0] ;  /* 0x0000d00001087983 */ /* 0x000f1e0000300800 */
[----:B------:R-:W-:Y:S01]  /*5c8c0*/  NOP ;  /* 0x0000000000007918 */ /* 0x000fe20000000000 */
[----:B------:R0:W-:Y:S04]  /*5c8d0*/  STL.64 [R1+0x4a0], R16 ;  /* 0x0004a01001007387 */ /* 0x0001e80000100a00 */
[----:B------:R1:W-:Y:S04]  /*5c8e0*/  STL.64 [R1+0x4a8], R18 ;  /* 0x0004a81201007387 */ /* 0x0003e80000100a00 */
[----:B------:R-:W-:Y:S04]  /*5c8f0*/  STL.64 [R1+0x490], R4 ;  /* 0x0004900401007387 */ /* 0x000fe80000100a00 */
[----:B------:R-:W-:Y:S04]  /*5c900*/  STL.64 [R1+0x498], R6 ;  /* 0x0004980601007387 */ /* 0x000fe80000100a00 */
[----:B------:R-:W4:Y:S04]  /*5c910*/  LDL.LU R9, [R1+0xd4] ;  /* 0x0000d40001097983 */ /* 0x000f280000300800 */
[----:B------:R-:W2:Y:S04]  /*5c920*/  LDL.LU R10, [R1+0xd8] ;  /* 0x0000d800010a7983 */ /* 0x000ea80000300800 */
[----:B------:R-:W2:Y:S04]  /*5c930*/  LDL.LU R11, [R1+0xdc] ;  /* 0x0000dc00010b7983 */ /* 0x000ea80000300800 */
[----:B0-----:R-:W2:Y:S04]  /*5c940*/  LDL.LU R16, [R1+0x190] ;  /* 0x0001900001107983 */ /* 0x001ea80000300800 */
        /* <DEDUP_REMOVED lines=46> */
[----:B--2---:R-:W-:Y:S02]  /*5cc30*/  HMMA.16816.F32 R20, R12, R20, R16 ;  /* 0x000000140c14723c */ /* 0x004fe40000001810 */
        /* <DEDUP_REMOVED lines=8> */
[----:B--2---:R-:W-:-:S15]  /*5ccc0*/  HMMA.16816.F32 R4, R12, R18, R4 ;  /* 0x000000120c04723c */ /* 0x004fde0000001804 */
[----:B------:R-:W-:-:S04]  /*5ccd0*/  NOP ;  /* 0x0000000000007918 */ /* 0x000fc80000000000 */
[----:B------:R-:W-:Y:S04]  /*5cce0*/  STL.64 [R1+0x460], R4 ;  /* 0x0004600401007387 */ /* 0x000fe80000100a00 */
[----:B------:R0:W-:Y:S04]  /*5ccf0*/  STL.64 [R1+0x468], R6 ;  /* 0x0004680601007387 */ /* 0x0001e80000100a00 */
[----:B0-----:R-:W2:Y:S04]  /*5cd00*/  LDL.LU.64 R6, [R1+0x2e68] ;  /* 0x002e680001067983 */ /* 0x001ea80000300a00 */
[----:B------:R-:W2:Y:S04]  /*5cd10*/  LDL.LU.64 R4, [R1+0x2e60] ;  /* 0x002e600001047983 */ /* 0x000ea80000300a00 */
[----:B------:R-:W3:Y:S04]  /*5cd20*/  LDL R18, [R1+0x7ac] ;  /* 0x0007ac0001127983 */ /* 0x000ee80000100800 */
[----:B------:R-:W3:Y:S01]  /*5cd30*/  LDL R19, [R1+0x798] ;  /* 0x0007980001137983 */ /* 0x000ee20000100800 */
[----:B--2---:R-:W-:-:S15]  /*5cd40*/  HMMA.16816.F32 R4, R12, R2, R4 ;  /* 0x000000020c04723c */ /* 0x004fde0000001804 */
[----:B------:R-:W-:-:S04]  /*5cd50*/  NOP ;  /* 0x0000000000007918 */ /* 0x000fc80000000000 */
[----:B------:R-:W-:Y:S04]  /*5cd60*/  STL.64 [R1+0x450], R4 ;  /* 0x0004500401007387 */ /* 0x000fe80000100a00 */
[----:B------:R0:W-:Y:S04]  /*5cd70*/  STL.64 [R1+0x458], R6 ;  /* 0x0004580601007387 */ /* 0x0001e80000100a00 */
[----:B0-----:R-:W2:Y:S04]  /*5cd80*/  LDL.LU.64 R6, [R1+0x2e58] ;  /* 0x002e580001067983 */ /* 0x001ea80000300a00 */
[----:B------:R-:W4:Y:S04]  /*5cd90*/  LDL.LU.64 R4, [R1+0x2e50] ;  /* 0x002e500001047983 */ /* 0x000f280000300a00 */
[----:B------:R-:W2:Y:S04]  /*5cda0*/  LDL.LU R2, [R1+0x22c0] ;  /* 0x0022c00001027983 */ /* 0x000ea80000300800 */
[----:B------:R-:W3:Y:S01]  /*5cdb0*/  LDL.LU R3, [R1+0x22c8] ;  /* 0x0022c80001037983 */ /* 0x000ee20000300800 */
[----:B----4-:R-:W-:-:S15]  /*5cdc0*/  HMMA.16816.F32 R8, R12, R4, R8 ;  /* 0x000000040c08723c */ /* 0x010fde0000001808 */
[----:B------:R-:W-:-:S04]  /*5cdd0*/  NOP ;  /* 0x0000000000007918 */ /* 0x000fc80000000000 */
[----:B------:R-:W-:Y:S04]  /*5cde0*/  STL.64 [R1+0x440], R8 ;  /* 0x0004400801007387 */ /* 0x000fe80000100a00 */
[----:B------:R0:W-:Y:S04]  /*5cdf0*/  STL.64 [R1+0x448], R10 ;  /* 0x0004480a01007387 */ /* 0x0001e80000100a00 */
[----:B0-----:R-:W2:Y:S04]  /*5ce00*/  LDL.LU.64 R10, [R1+0x2e48] ;  /* 0x002e4800010a7983 */ /* 0x001ea80000300a00 */
[----:B------:R-:W2:Y:S04]  /*5ce10*/  LDL.LU.64 R8, [R1+0x2e40] ;  /* 0x002e400001087983 */ /* 0x000ea80000300a00 */
[----:B------:R-:W4:Y:S04]  /*5ce20*/  LDL.LU R4, [R1+0x22d0] ;  /* 0x0022d00001047983 */ /* 0x000f280000300800 */
        /* <DEDUP_REMOVED lines=17> */
[----:B----4-:R-:W-:Y:S01]  /*5cf40*/  IMAD R4, R4, 0x100, R17 ;  /* 0x0000010004047824 */ /* 0x010fe200078e0211 */
[----:B--2---:R-:W-:Y:S01]  /*5cf50*/  HMMA.16816.F32 R8, R12, R10, R24 ;  /* 0x0000000a0c08723c */ /* 0x004fe20000001818 */
[----:B------:R-:W2:Y:S04]  /*5cf60*/  LDL.LU.64 R26, [R1+0x2e18] ;  /* 0x002e1800011a7983 */ /* 0x000ea80000300a00 */
[----:B------:R-:W2:-:S14]  /*5cf70*/  LDL.LU.64 R24, [R1+0x2e10] ;  /* 0x002e100001187983 */ /* 0x000e9c0000300a00 */
[----:B------:R0:W-:Y:S04]  /*5cf80*/  STL.64 [R1+0x30], R8 ;  /* 0x0000300801007387 */ /* 0x0001e80000100a00 */
[----:B------:R1:W-:Y:S04]  /*5cf90*/  STL.64 [R1+0x38], R10 ;  /* 0x0000380a01007387 */ /* 0x0003e80000100a00 */
[----:B0-----:R-:W3:Y:S04]  /*5cfa0*/  LDL.LU R8, [R1+0x20] ;  /* 0x0000200001087983 */ /* 0x001ee80000300800 */
[----:B------:R-:W3:Y:S04]  /*5cfb0*/  LDL.LU R9, [R1+0x24] ;  /* 0x0000240001097983 */ /* 0x000ee80000300800 */
[----:B-1----:R-:W3:Y:S04]  /*5cfc0*/  LDL.LU R10, [R1+0x28] ;  /* 0x00002800010a7983 */ /* 0x002ee80000300800 */
[----:B------:R-:W3:Y:S04]  /*5cfd0*/  LDL.LU R11, [R1+0x2c] ;  /* 0x00002c00010b7983 */ /* 0x000ee80000300800 */
[----:B------:R-:W4:Y:S04]  /*5cfe0*/  LDL.LU R0, [R1+0x2e08] ;  /* 0x002e080001007983 */ /* 0x000f280000300800 */
[----:B------:R-:W3:Y:S04]  /*5cff0*/  LDL.LU R16, [R1+0x2e04] ;  /* 0x002e040001107983 */ /* 0x000ee80000300800 */
[----:B------:R-:W3:Y:S01]  /*5d000*/  LDL.LU R17, [R1+0x2e00] ;  /* 0x002e000001117983 */ /* 0x000ee20000300800 */
[----:B------:R-:W-:Y:S01]  /*5d010*/  IMAD R5, R5, 0x100, R6 ;  /* 0x0000010005057824 */ /* 0x000fe200078e0206 */
[----:B------:R-:W-:-:S02]  /*5d020*/  F2FP.F16.E4M3.UNPACK_B R6, R7 ;  /* 0x00000007ff06723e */ /* 0x000fc400020006ff */
[----:B------:R-:W-:Y:S01]  /*5d030*/  F2FP.F16.E4M3.UNPACK_B R7, R18 ;  /* 0x00000012ff07723e */ /* 0x000fe200020006ff */
[----:B---3--:R-:W-:Y:S01]  /*5d040*/  HMMA.16816.F32 R8, R12, R16, R8 ;  /* 0x000000100c08723c */ /* 0x008fe20000001808 */
[----:B------:R-:W-:Y:S02]  /*5d050*/  F2FP.F16.E4M3.UNPACK_B R12, R2 ;  /* 0x00000002ff0c723e */ /* 0x000fe400020006ff */
[----:B------:R-:W-:Y:S02]  /*5d060*/  F2FP.F16.E4M3.UNPACK_B R13, R3 ;  /* 0x00000003ff0d723e */ /* 0x000fe400020006ff */
[----:B------:R-:W-:Y:S02]  /*5d070*/  F2FP.F16.E4M3.UNPACK_B R14, R4 ;  /* 0x00000004ff0e723e */ /* 0x000fe400020006ff */
[----:B------:R-:W-:Y:S02]  /*5d080*/  F2FP.F16.E4M3.UNPACK_B R15, R5 ;  /* 0x00000005ff0f723e */ /* 0x000fe400020006ff */
[----:B------:R-:W-:-:S02]  /*5d090*/  F2FP.F16.E4M3.UNPACK_B R2, R19 ;  /* 0x00000013ff02723e */ /* 0x000fc400020006ff */
[----:B------:R-:W-:-:S07]  /*5d0a0*/  F2FP.F16.E4M3.UNPACK_B R3, R28 ;  /* 0x0000001cff03723e */ /* 0x000fce00020006ff */
[C---:B--2---:R-:W-:Y:S01]  /*5d0b0*/  HMMA.16816.F32 R16, R12.reuse, R2, R24 ;  /* 0x000000020c10723c */ /* 0x044fe20000001818 */
[----:B------:R-:W-:Y:S04]  /*5d0c0*/  STL.64 [R1+0x20], R8 ;  /* 0x0000200801007387 */ /* 0x000fe80000100a00 */
[----:B------:R0:W-:Y:S03]  /*5d0d0*/  STL.64 [R1+0x28], R10 ;  /* 0x0000280a01007387 */ /* 0x0001e60000100a00 */
[----:B0-----:R-:W-:Y:S01]  /*5d0e0*/  HMMA.16816.F32 R8, R12, R6, R20 ;  /* 0x000000060c08723c */ /* 0x001fe20000001814 */
[----:B------:R-:W-:Y:S01]  /*5d0f0*/  STL.64 [R1+0x18], R6 ;  /* 0x0000180601007387 */ /* 0x000fe20000100a00 */
[----:B------:R-:W-:-:S02]  /*5d100*/  F2FP.F16.E4M3.UNPACK_B R4, R29 ;  /* 0x0000001dff04723e */ /* 0x000fc400020006ff */
[----:B----4-:R-:W-:-:S15]  /*5d110*/  F2FP.F16.E4M3.UNPACK_B R5, R0 ;  /* 0x00000000ff05723e */ /* 0x010fde00020006ff */
[----:B------:R0:W-:Y:S04]  /*5d120*/  STL.64 [R1+0x400], R8 ;  /* 0x0004000801007387 */ /* 0x0001e80000100a00 */
[----:B------:R1:W-:Y:S04]  /*5d130*/  STL.64 [R1+0x408], R10 ;  /* 0x0004080a01007387 */ /* 0x0003e80000100a00 */
[----:B------:R-:W-:Y:S04]  /*5d140*/  STL.64 [R1+0x10], R2 ;  /* 0x0000100201007387 */ /* 0x000fe80000100a00 */
[----:B0-----:R-:W2:Y:S04]  /*5d150*/  LDL.LU R8, [R1+0x100] ;  /* 0x0001000001087983 */ /* 0x001ea80000300800 */
[----:B------:R-:W-:Y:S04]  /*5d160*/  STL.64 [R1+0x3f0], R16 ;  /* 0x0003f01001007387 */ /* 0x000fe80000100a00 */
[----:B------:R0:W-:Y:S04]  /*5d170*/  STL.64 [R1+0x3f8], R18 ;  /* 0x0003f81201007387 */ /* 0x0001e80000100a00 */
[----:B------:R-:W-:Y:S04]  /*5d180*/  STL [R1+0x8], R4 ;  /* 0x0000080401007387 */ /* 0x000fe80000100800 */
[----:B------:R-:W2:Y:S04]  /*5d190*/  LDL.LU R9, [R1+0x104] ;  /* 0x0001040001097983 */ /* 0x000ea80000300800 */
[----:B-1----:R-:W3:Y:S04]  /*5d1a0*/  LDL.LU R10, [R1+0x108] ;  /* 0x00010800010a7983 */ /* 0x002ee80000300800 */
[----:B------:R-:W-:Y:S04]  /*5d1b0*/  STL [R1+0xc], R5 ;  /* 0x00000c0501007387 */ /* 0x000fe80000100800 */
[----:B------:R-:W3:Y:S04]  /*5d1c0*/  LDL.LU R11, [R1+0x10c] ;  /* 0x00010c00010b7983 */ /* 0x000ee80000300800 */
[----:B------:R-:W4:Y:S04]  /*5d1d0*/  LDL R21, [R1+0x73c] ;  /* 0x00073c0001157983 */ /* 0x000f280000100800 */
[----:B0-----:R-:W4:Y:S04]  /*5d1e0*/  LDL R18, [R1+0x728] ;  /* 0x0007280001127983 */ /* 0x001f280000100800 */
[----:B---3--:R-:W-:Y:S04]  /*5d1f0*/  STL.64 [R1+0x2d98], R10 ;  /* 0x002d980a01007387 */ /* 0x008fe80000100a00 */
[----:B--2---:R0:W-:Y:S04]  /*5d200*/  STL.64 [R1+0x2d90], R8 ;  /* 0x002d900801007387 */ /* 0x0041e80000100a00 */
[----:B0-----:R-:W2:Y:S04]  /*5d210*/  LDL.LU R8, [R1+0xe0] ;  /* 0x0000e00001087983 */ /* 0x001ea80000300800 */
[----:B------:R-:W2:Y:S04]  /*5d220*/  LDL.LU R9, [R1+0xe4] ;  /* 0x0000e40001097983 */ /* 0x000ea80000300800 */
[----:B------:R-:W3:Y:S04]  /*5d230*/  LDL.LU R10, [R1+0xe8] ;  /* 0x0000e800010a7983 */ /* 0x000ee80000300800 */
[----:B------:R-:W3:Y:S04]  /*5d240*/  LDL.LU R11, [R1+0xec] ;  /* 0x0000ec00010b7983 */ /* 0x000ee80000300800 */
[----:B------:R-:W2:Y:S04]  /*5d250*/  LDL R26, [R1+0x6a8] ;  /* 0x0006a800011a7983 */ /* 0x000ea80000100800 */
[----:B------:R-:W2:Y:S04]  /*5d260*/  LDL R27, [R1+0x6ac] ;  /* 0x0006ac00011b7983 */ /* 0x000ea80000100800 */
[----:B------:R-:W3:Y:S04]  /*5d270*/  LDL R24, [R1+0x758] ;  /* 0x0007580001187983 */ /* 0x000ee80000100800 */
[----:B------:R-:W3:Y:S04]  /*5d280*/  LDL R25, [R1+0x75c] ;  /* 0x00075c0001197983 */ /* 0x000ee80000100800 */
[----:B------:R-:W4:Y:S04]  /*5d290*/  LDL R29, [R1+0x76c] ;  /* 0x00076c00011d7983 */ /* 0x000f280000100800 */
        /* <DEDUP_REMOVED lines=12> */
[----:B------:R-:W3:Y:S04]  /*5d360*/  LDL R22, [R1+0x748] ;  /* 0x0007480001167983 */ /* 0x000ee80000100800 */
[----:B------:R-:W3:Y:S04]  /*5d370*/  LDL R23, [R1+0x74c] ;  /* 0x00074c0001177983 */ /* 0x000ee80000100800 */
[----:B------:R-:W4:Y:S04]  /*5d380*/  LDL R20, [R1+0x738] ;  /* 0x0007380001147983 */ /* 0x000f280000100800 */
[----:B------:R-:W2:Y:S04]  /*5d390*/  LDL R16, [R1+0x778] ;  /* 0x0007780001107983 */ /* 0x000ea80000100800 */
[----:B------:R-:W2:Y:S04]  /*5d3a0*/  LDL R17, [R1+0x77c] ;  /* 0x00077c0001117983 */ /* 0x000ea80000100800 */
[----:B------:R-:W2:Y:S04]  /*5d3b0*/  LDL R28, [R1+0x768] ;  /* 0x00076800011c7983 */ /* 0x000ea80000100800 */
[----:B---3--:R-:W-:Y:S04]  /*5d3c0*/  STL.64 [R1+0x2dc8], R22 ;  /* 0x002dc81601007387 */ /* 0x008fe80000100a00 */
[----:B----4-:R0:W-:Y:S04]  /*5d3d0*/  STL.64 [R1+0x2dc0], R20 ;  /* 0x002dc01401007387 */ /* 0x0101e80000100a00 */
[----:B0-----:R-:W3:Y:S04]  /*5d3e0*/  LDL.LU R20, [R1+0xa0] ;  /* 0x0000a00001147983 */ /* 0x001ee80000300800 */
[----:B------:R-:W3:Y:S04]  /*5d3f0*/  LDL.LU R21, [R1+0xa4] ;  /* 0x0000a40001157983 */ /* 0x000ee80000300800 */
[----:B------:R-:W4:Y:S04]  /*5d400*/  LDL.LU R22, [R1+0xa8] ;  /* 0x0000a80001167983 */ /* 0x000f280000300800 */
[----:B------:R-:W4:Y:S01]  /*5d410*/  LDL.LU R23, [R1+0xac] ;  /* 0x0000ac0001177983 */ /* 0x000f220000300800 */
[----:B--2---:R-:W-:Y:S03]  /*5d420*/  HMMA.16816.F32 R24, R12, R4, R24 ;  /* 0x000000040c18723c */ /* 0x004fe60000001818 */
[----:B----4-:R-:W-:Y:S04]  /*5d430*/  STL.64 [R1+0x2dd8], R22 ;  /* 0x002dd81601007387 */ /* 0x010fe80000100a00 */
[----:B---3--:R0:W-:Y:S04]  /*5d440*/  STL.64 [R1+0x2dd0], R20 ;  /* 0x002dd01401007387 */ /* 0x0081e80000100a00 */
        /* <DEDUP_REMOVED lines=8> */
[----:B------:R-:W4:Y:S04]  /*5d4d0*/  LDL.LU R10, [R1+0xc8] ;  /* 0x0000c800010a7983 */ /* 0x000f280000300800 */
[----:B------:R-:W4:Y:S04]  /*5d4e0*/  LDL.LU R11, [R1+0xcc] ;  /* 0x0000cc00010b7983 */ /* 0x000f280000300800 */
[----:B----4-:R-:W-:Y:S04]  /*5d4f0*/  STL.64 [R1+0x2db8], R10 ;  /* 0x002db80a01007387 */ /* 0x010fe80000100a00 */
[----:B---3--:R0:W-:Y:S04]  /*5d500*/  STL.64 [R1+0x2db0], R8 ;  /* 0x002db00801007387 */ /* 0x0081e80000100a00 */
[----:B0-----:R-:W3:Y:S04]  /*5d510*/  LDL.LU R8, [R1+0xb0] ;  /* 0x0000b00001087983 */ /* 0x001ee80000300800 */
[----:B------:R-:W3:Y:S04]  /*5d520*/  LDL.LU R9, [R1+0xb4] ;  /* 0x0000b40001097983 */ /* 0x000ee80000300800 */
[----:B------:R-:W3:Y:S04]  /*5d530*/  LDL.LU R10, [R1+0xb8] ;  /* 0x0000b800010a7983 */ /* 0x000ee80000300800 */
[----:B------:R-:W3:Y:S04]  /*5d540*/  LDL.LU R11, [R1+0xbc] ;  /* 0x0000bc00010b7983 */ /* 0x000ee80000300800 */
[----:B------:R-:W4:Y:S04]  /*5d550*/  LDL R19, [R1+0x72c] ;  /* 0x00072c0001137983 */ /* 0x000f280000100800 */
[----:B------:R-:W3:Y:S04]  /*5d560*/  LDL R6, [R1+0x718] ;  /* 0x0007180001067983 */ /* 0x000ee80000100800 */
[----:B------:R-:W3:Y:S04]  /*5d570*/  LDL R7, [R1+0x71c] ;  /* 0x00071c0001077983 */ /* 0x000ee80000100800 */
[----:B------:R-:W3:Y:S04]  /*5d580*/  LDL R0, [R1+0x6f8] ;  /* 0x0006f80001007983 */ /* 0x000ee80000100800 */
[----:B------:R-:W-:Y:S04]  /*5d590*/  STL.64 [R1+0x3e0], R24 ;  /* 0x0003e01801007387 */ /* 0x000fe80000100a00 */
[----:B------:R0:W-:Y:S04]  /*5d5a0*/  STL.64 [R1+0x3e8], R26 ;  /* 0x0003e81a01007387 */ /* 0x0001e80000100a00 */
[----:B0-----:R-:W3:Y:S04]  /*5d5b0*/  LDL.LU.64 R26, [R1+0x2df8] ;  /* 0x002df800011a7983 */ /* 0x001ee80000300a00 */
[----:B------:R-:W3:Y:S01]  /*5d5c0*/  LDL.LU.64 R24, [R1+0x2df0] ;  /* 0x002df00001187983 */ /* 0x000ee20000300a00 */
[----:B------:R-:W-:-:S02]  /*5d5d0*/  F2FP.F16.E4M3.UNPACK_B R2, R16 ;  /* 0x00000010ff02723e */ /* 0x000fc400020006ff */
[----:B------:R-:W-:Y:S02]  /*5d5e0*/  F2FP.F16.E4M3.UNPACK_B R3, R17 ;  /* 0x00000011ff03723e */ /* 0x000fe400020006ff */
[----:B------:R-:W-:Y:S02]  /*5d5f0*/  F2FP.F16.E4M3.UNPACK_B R28, R28 ;  /* 0x0000001cff1c723e */ /* 0x000fe400020006ff */
[----:B------:R-:W-:-:S07]  /*5d600*/  F2FP.F16.E4M3.UNPACK_B R29, R29 ;  /* 0x0000001dff1d723e */ /* 0x000fce00020006ff */
[C---:B--2---:R-:W-:Y:S01]  /*5d610*/  HMMA.16816.F32 R20, R12.reuse, R28, R20 ;  /* 0x0000001c0c14723c */ /* 0x044fe20000001814 */
[----:B------:R-:W-:Y:S07]  /*5d620*/  STL.64 [R1], R2 ;  /* 0x0000000201007387 */ /* 0x000fee0000100a00 */
        /* <DEDUP_REMOVED lines=10> */
[----:B------:R-:W-:Y:S01]  /*5d6d0*/  STL.64 [R1+0x2d10], R28 ;  /* 0x002d101c01007387 */ /* 0x000fe20000100a00 */
[----:B--2---:R-:W-:-:S02]  /*5d6e0*/  F2FP.F16.E4M3.UNPACK_B R26, R26 ;  /* 0x0000001aff1a723e */ /* 0x004fc400020006ff */
[----:B------:R-:W-:Y:S02]  /*5d6f0*/  F2FP.F16.E4M3.UNPACK_B R27, R27 ;  /* 0x0000001bff1b723e */ /* 0x000fe400020006ff */
[----:B---3--:R-:W-:Y:S02]  /*5d700*/  F2FP.F16.E4M3.UNPACK_B R24, R24 ;  /* 0x00000018ff18723e */ /* 0x008fe400020006ff */
[----:B------:R-:W-:-:S07]  /*5d710*/  F2FP.F16.E4M3.UNPACK_B R25, R25 ;  /* 0x00000019ff19723e */ /* 0x000fce00020006ff */
[C---:B------:R-:W-:Y:S08]  /*5d720*/  HMMA.16816.F32 R8, R12.reuse, R24, R8 ;  /* 0x000000180c08723c */ /* 0x040ff00000001808 */
[----:B----4-:R-:W-:-:S15]  /*5d730*/  HMMA.16816.F32 R20, R12, R26, R20 ;  /* 0x0000001a0c14723c */ /* 0x010fde0000001814 */
        /* <DEDUP_REMOVED lines=11> */
[----:B0-----:R-:W3:Y:S04]  /*5d7f0*/  LDL.LU R24, [R1+0xf0] ;  /* 0x0000f00001187983 */ /* 0x001ee80000300800 */
[----:B------:R-:W3:Y:S04]  /*5d800*/  LDL.LU R25, [R1+0xf4] ;  /* 0x0000f40001197983 */ /* 0x000ee80000300800 */
[----:B------:R-:W3:Y:S04]  /*5d810*/  LDL.LU R26, [R1+0xf8] ;  /* 0x0000f800011a7983 */ /* 0x000ee80000300800 */
[----:B------:R-:W3:Y:S01]  /*5d820*/  LDL.LU R27, [R1+0xfc] ;  /* 0x0000fc00011b7983 */ /* 0x000ee20000300800 */
[----:B--2---:R-:W-:-:S02]  /*5d830*/  F2FP.F16.E4M3.UNPACK_B R22, R22 ;  /* 0x00000016ff16723e */ /* 0x004fc400020006ff */
[----:B------:R-:W-:-:S07]  /*5d840*/  F2FP.F16.E4M3.UNPACK_B R23, R23 ;  /* 0x00000017ff17723e */ /* 0x000fce00020006ff */
[----:B----4-:R-:W-:-:S15]  /*5d850*/  HMMA.16816.F32 R8, R12, R22, R8 ;  /* 0x000000160c08723c */ /* 0x010fde0000001808 */
[----:B------:R-:W-:-:S04]  /*5d860*/  NOP ;  /* 0x0000000000007918 */ /* 0x000fc80000000000 */
[----:B------:R-:W-:Y:S04]  /*5d870*/  STL.64 [R1+0x390], R8 ;  /* 0x0003900801007387 */ /* 0x000fe80000100a00 */
[----:B------:R0:W-:Y:S04]  /*5d880*/  STL.64 [R1+0x398], R10 ;  /* 0x0003980a01007387 */ /* 0x0001e80000100a00 */
[----:B0-----:R-:W2:Y:S04]  /*5d890*/  LDL.LU.64 R10, [R1+0x2da8] ;  /* 0x002da800010a7983 */ /* 0x001ea80000300a00 */
[----:B------:R-:W2:Y:S01]  /*5d8a0*/  LDL.LU.64 R8, [R1+0x2da0] ;  /* 0x002da00001087983 */ /* 0x000ea20000300a00 */
[----:B---3--:R-:W-:-:S02]  /*5d8b0*/  F2FP.F16.E4M3.UNPACK_B R20, R20 ;  /* 0x00000014ff14723e */ /* 0x008fc400020006ff */
[----:B------:R-:W-:-:S07]  /*5d8c0*/  F2FP.F16.E4M3.UNPACK_B R21, R21 ;  /* 0x00000015ff15723e */ /* 0x000fce00020006ff */
        /* <DEDUP_REMOVED lines=8> */
[----:B------:R-:W-:Y:S02]  /*5d950*/  F2FP.F16.E4M3.UNPACK_B R2, R6 ;  /* 0x00000006ff02723e */ /* 0x000fe400020006ff */
[----:B------:R-:W-:Y:S01]  /*5d960*/  F2FP.F16.E4M3.UNPACK_B R3, R7 ;  /* 0x00000007ff03723e */ /* 0x000fe200020006ff */
[----:B------:R-:W-:Y:S04]  /*5d970*/  STL.64 [R1+0x2ce8], R22 ;  /* 0x002ce81601007387 */ /* 0x000fe80000100a00 */
[----:B------:R0:W-:Y:S02]  /*5d980*/  STL.64 [R1+0x2ce0], R20 ;  /* 0x002ce01401007387 */ /* 0x0001e40000100a00 */
[----:B0-----:R-:W-:Y:S02]  /*5d990*/  HMMA.16816.F32 R20, R12, R18, R24 ;  /* 0x000000120c14723c */ /* 0x001fe40000001818 */
[----:B------:R0:W-:Y:S01]  /*5d9a0*/  STL.64 [R1+0x2d28], R18 ;  /* 0x002d281201007387 */ /* 0x0001e20000100a00 */
[----:B------:R-:W-:-:S15]  /*5d9b0*/  F2FP.F16.E4M3.UNPACK_B R4, R0 ;  /* 0x00000000ff04723e */ /* 0x000fde00020006ff */
[----:B------:R-:W-:Y:S01]  /*5d9c0*/  NOP ;  /* 0x0000000000007918 */ /* 0x000fe20000000000 */
[----:B------:R1:W-:Y:S04]  /*5d9d0*/  STL.64 [R1+0x370], R20 ;  /* 0x0003701401007387 */ /* 0x0003e80000100a00 */
[----:B------:R3:W-:Y:S04]  /*5d9e0*/  STL.64 [R1+0x378], R22 ;  /* 0x0003781601007387 */ /* 0x0007e80000100a00 */
[----:B0-----:R-:W4:Y:S04]  /*5d9f0*/  LDL.LU R18, [R1+0x22f0] ;  /* 0x0022f00001127983 */ /* 0x001f280000300800 */
[----:B------:R-:W4:Y:S01]  /*5da00*/  LDL.LU R19, [R1+0x22fc] ;  /* 0x0022fc0001137983 */ /* 0x000f220000300800 */
[----:B--2---:R-:W-:-:S15]  /*5da10*/  HMMA.16816.F32 R8, R12, R2, R8 ;  /* 0x000000020c08723c */ /* 0x004fde0000001808 */
[----:B------:R-:W-:-:S04]  /*5da20*/  NOP ;  /* 0x0000000000007918 */ /* 0x000fc80000000000 */
[----:B------:R0:W-:Y:S04]  /*5da30*/  STL.64 [R1+0x360], R8 ;  /* 0x0003600801007387 */ /* 0x0001e80000100a00 */
[----:B------:R2:W-:Y:S04]  /*5da40*/  STL.64 [R1+0x368], R10 ;  /* 0x0003680a01007387 */ /* 0x0005e80000100a00 */
[----:B------:R-:W4:Y:S04]  /*5da50*/  LDL.LU R0, [R1+0x22f8] ;  /* 0x0022f80001007983 */ /* 0x000f280000300800 */
[----:B-1----:R-:W4:Y:S04]  /*5da60*/  LDL.LU R20, [R1+0x150] ;  /* 0x0001500001147983 */ /* 0x002f280000300800 */
[----:B------:R-:W4:Y:S04]  /*5da70*/  LDL.LU R21, [R1+0x154] ;  /* 0x0001540001157983 */ /* 0x000f280000300800 */
[----:B---3--:R-:W3:Y:S04]  /*5da80*/  LDL.LU R22, [R1+0x158] ;  /* 0x0001580001167983 */ /* 0x008ee80000300800 */
[----:B------:R-:W3:Y:S04]  /*5da90*/  LDL.LU R23, [R1+0x15c] ;  /* 0x00015c0001177983 */ /* 0x000ee80000300800 */
[----:B------:R-:W3:Y:S04]  /*5daa0*/  LDL R7, [R1+0x6ec] ;  /* 0x0006ec0001077983 */ /* 0x000ee80000100800 */
[----:B0-----:R-:W3:Y:S04]  /*5dab0*/  LDL R8, [R1+0x6d8] ;  /* 0x0006d80001087983 */ /* 0x001ee80000100800 */
[----:B--2---:R-:W2:Y:S04]  /*5dac0*/  LDL R10, [R1+0x6c8] ;  /* 0x0006c800010a7983 */ /* 0x004ea80000100800 */
[----:B------:R-:W2:Y:S04]  /*5dad0*/  LDL R11, [R1+0x6cc] ;  /* 0x0006cc00010b7983 */ /* 0x000ea80000100800 */
[----:B------:R-:W3:Y:S04]  /*5dae0*/  LDL R9, [R1+0x6dc] ;  /* 0x0006dc0001097983 */ /* 0x000ee80000100800 */
[----:B--2---:R-:W-:Y:S04]  /*5daf0*/  STL.64 [R1+0x2d88], R10 ;  /* 0x002d880a01007387 */ /* 0x004fe80000100a00 */
[----:B---3--:R0:W-:Y:S04]  /*5db00*/  STL.64 [R1+0x2d80], R8 ;  /* 0x002d800801007387 */ /* 0x0081e80000100a00 */
[----:B0-----:R-:W2:Y:S04]  /*5db10*/  LDL.LU R8, [R1+0x110] ;  /* 0x0001100001087983 */ /* 0x001ea80000300800 */
[----:B------:R-:W2:Y:S04]  /*5db20*/  LDL.LU R9, [R1+0x114] ;  /* 0x0001140001097983 */ /* 0x000ea80000300800 */
[----:B------:R-:W2:Y:S04]  /*5db30*/  LDL.LU R10, [R1+0x118] ;  /* 0x00011800010a7983 */ /* 0x000ea80000300800 */
[----:B------:R-:W2:Y:S04]  /*5db40*/  LDL.LU R11, [R1+0x11c] ;  /* 0x00011c00010b7983 */ /* 0x000ea80000300800 */
[----:B------:R-:W3:Y:S04]  /*5db50*/  LDL R5, [R1+0x6fc] ;  /* 0x0006fc0001057983 */ /* 0x000ee80000100800 */
[----:B------:R-:W2:Y:S04]  /*5db60*/  LDL R6, [R1+0x6e8] ;  /* 0x0006e80001067983 */ /* 0x000ea80000100800 */
[----:B------:R-:W2:Y:S04]  /*5db70*/  LDL R16, [R1+0x6b8] ;  /* 0x0006b80001107983 */ /* 0x000ea80000100800 */
[----:B------:R-:W-:Y:S04]  /*5db80*/  STL.64 [R1+0x2d58], R22 ;  /* 0x002d581601007387 */ /* 0x000fe80000100a00 */
[----:B----4-:R0:W-:Y:S04]  /*5db90*/  STL.64 [R1+0x2d50], R20 ;  /* 0x002d501401007387 */ /* 0x0101e80000100a00 */
        /* <DEDUP_REMOVED lines=9> */
[----:B------:R-:W4:Y:S01]  /*5dc30*/  LDL.LU R23, [R1+0x16c] ;  /* 0x00016c0001177983 */ /* 0x000f220000300800 */
[----:B---3--:R-:W-:-:S02]  /*5dc40*/  F2FP.F16.E4M3.UNPACK_B R5, R5 ;  /* 0x00000005ff05723e */ /* 0x008fc400020006ff */
[----:B------:R-:W-:Y:S01]  /*5dc50*/  F2FP.F16.E4M3.UNPACK_B R6, R6 ;  /* 0x00000006ff06723e */ /* 0x000fe200020006ff */
[----:B----4-:R-:W-:Y:S04]  /*5dc60*/  STL.64 [R1+0x2d78], R22 ;  /* 0x002d781601007387 */ /* 0x010fe80000100a00 */
[----:B--2---:R0:W-:Y:S04]  /*5dc70*/  STL.64 [R1+0x2d70], R20 ;  /* 0x002d701401007387 */ /* 0x0041e80000100a00 */
[----:B0-----:R-:W2:Y:S04]  /*5dc80*/  LDL.LU R20, [R1+0x130] ;  /* 0x0001300001147983 */ /* 0x001ea80000300800 */
[----:B------:R-:W2:Y:S04]  /*5dc90*/  LDL.LU R21, [R1+0x134] ;  /* 0x0001340001157983 */ /* 0x000ea80000300800 */
[----:B------:R-:W2:Y:S04]  /*5dca0*/  LDL.LU R22, [R1+0x138] ;  /* 0x0001380001167983 */ /* 0x000ea80000300800 */
[----:B------:R-:W2:Y:S01]  /*5dcb0*/  LDL.LU R23, [R1+0x13c] ;  /* 0x00013c0001177983 */ /* 0x000ea20000300800 */
[----:B------:R-:W-:Y:S01]  /*5dcc0*/  HMMA.16816.F32 R8, R12, R4, R8 ;  /* 0x000000040c08723c */ /* 0x000fe20000001808 */
[----:B------:R-:W-:-:S02]  /*5dcd0*/  F2FP.F16.E4M3.UNPACK_B R7, R7 ;  /* 0x00000007ff07723e */ /* 0x000fc400020006ff */
[----:B------:R-:W3:Y:S04]  /*5dce0*/  LDL R17, [R1+0x6bc] ;  /* 0x0006bc0001117983 */ /* 0x000ee80000100800 */
[----:B------:R-:W4:Y:S04]  /*5dcf0*/  LDL R28, [R1+0x18] ;  /* 0x00001800011c7983 */ /* 0x000f280000100800 */
[----:B------:R-:W4:Y:S04]  /*5dd00*/  LDL R29, [R1+0x1c] ;  /* 0x00001c00011d7983 */ /* 0x000f280000100800 */
[----:B------:R-:W4:Y:S04]  /*5dd10*/  LDL.LU R24, [R1+0x680] ;  /* 0x0006800001187983 */ /* 0x000f280000300800 */
[----:B------:R-:W4:Y:S04]  /*5dd20*/  LDL.LU R25, [R1+0x684] ;  /* 0x0006840001197983 */ /* 0x000f280000300800 */
[----:B------:R-:W4:Y:S04]  /*5dd30*/  LDL.LU R26, [R1+0x688] ;  /* 0x00068800011a7983 */ /* 0x000f280000300800 */
[----:B------:R-:W4:Y:S04]  /*5dd40*/  LDL.LU R27, [R1+0x68c] ;  /* 0x00068c00011b7983 */ /* 0x000f280000300800 */
[----:B------:R0:W-:Y:S04]  /*5dd50*/  STL.64 [R1+0x2d38], R2 ;  /* 0x002d380201007387 */ /* 0x0001e80000100a00 */
[----:B0-----:R-:W3:Y:S04]  /*5dd60*/  LDL.LU R3, [R1+0x22e8] ;  /* 0x0022e80001037983 */ /* 0x001ee80000300800 */
        /* <DEDUP_REMOVED lines=10> */
[----:B------:R-:W2:Y:S01]  /*5de10*/  LDL.LU.64 R20, [R1+0x2d70] ;  /* 0x002d700001147983 */ /* 0x000ea20000300a00 */
[----:B---3--:R-:W-:-:S02]  /*5de20*/  F2FP.F16.E4M3.UNPACK_B R8, R8 ;  /* 0x00000008ff08723e */ /* 0x008fc400020006ff */
[----:B------:R-:W-:Y:S01]  /*5de30*/  F2FP.F16.E4M3.UNPACK_B R9, R9 ;  /* 0x00000009ff09723e */ /* 0x000fe200020006ff */
[----:B------:R0:W-:Y:S04]  /*5de40*/  STL.64 [R1+0x2ca8], R6 ;  /* 0x002ca80601007387 */ /* 0x0001e80000100a00 */
[----:B0-----:R-:W3:Y:S04]  /*5de50*/  LDL.LU R6, [R1+0x22e0] ;  /* 0x0022e00001067983 */ /* 0x001ee80000300800 */
[----:B------:R-:W3:Y:S04]  /*5de60*/  LDL.LU R7, [R1+0x22ec] ;  /* 0x0022ec0001077983 */ /* 0x000ee80000300800 */
[----:B------:R0:W-:Y:S04]  /*5de70*/  STL.64 [R1+0x2ca0], R4 ;  /* 0x002ca00401007387 */ /* 0x0001e80000100a00 */
[----:B0-----:R-:W3:Y:S01]  /*5de80*/  LDL.LU R5, [R1+0x22e4] ;  /* 0x0022e40001057983 */ /* 0x001ee20000300800 */
[----:B--2---:R-:W-:-:S15]  /*5de90*/  HMMA.16816.F32 R20, R12, R8, R20 ;  /* 0x000000080c14723c */ /* 0x004fde0000001814 */
[----:B------:R-:W-:-:S04]  /*5dea0*/  NOP ;  /* 0x0000000000007918 */ /* 0x000fc80000000000 */
[----:B------:R-:W-:Y:S04]  /*5deb0*/  STL.64 [R1+0x330], R20 ;  /* 0x0003301401007387 */ /* 0x000fe80000100a00 */
[----:B------:R0:W-:Y:S04]  /*5dec0*/  STL.64 [R1+0x338], R22 ;  /* 0x0003381601007387 */ /* 0x0001e80000100a00 */
[----:B0-----:R-:W2:Y:S04]  /*5ded0*/  LDL.LU.64 R22, [R1+0x2d68] ;  /* 0x002d680001167983 */ /* 0x001ea80000300a00 */
[----:B------:R-:W2:Y:S01]  /*5dee0*/  LDL.LU.64 R20, [R1+0x2d60] ;  /* 0x002d600001147983 */ /* 0x000ea20000300a00 */
[----:B------:R-:W-:-:S02]  /*5def0*/  F2FP.F16.E4M3.UNPACK_B R10, R10 ;  /* 0x0000000aff0a723e */ /* 0x000fc400020006ff */
[----:B------:R-:W-:Y:S01]  /*5df00*/  F2FP.F16.E4M3.UNPACK_B R11, R11 ;  /* 0x0000000bff0b723e */ /* 0x000fe200020006ff */
[----:B------:R-:W-:Y:S04]  /*5df10*/  STL [R1+0x2c94], R8 ;  /* 0x002c940801007387 */ /* 0x000fe80000100800 */
[----:B------:R-:W-:Y:S02]  /*5df20*/  STL [R1+0x2c90], R9 ;  /* 0x002c900901007387 */ /* 0x000fe40000100800 */
        /* <DEDUP_REMOVED lines=9> */
[----:B------:R2:W-:Y:S01]  /*5dfc0*/  STL [R1+0x2d30], R10 ;  /* 0x002d300a01007387 */ /* 0x0005e20000100800 */
[----:B---3--:R-:W-:Y:S02]  /*5dfd0*/  IMAD R4, R6, 0x100, R5 ;  /* 0x0000010006047824 */ /* 0x008fe400078e0205 */
[----:B------:R-:W-:Y:S02]  /*5dfe0*/  IMAD R3, R3, 0x100, R7 ;  /* 0x0000010003037824 */ /* 0x000fe400078e0207 */
[----:B------:R-:W-:-:S02]  /*5dff0*/  IMAD R2, R18, 0x100, R2 ;  /* 0x0000010012027824 */ /* 0x000fc400078e0202 */
[----:B------:R-:W-:Y:S01]  /*5e000*/  IMAD R0, R0, 0x100, R19 ;  /* 0x0000010000007824 */ /* 0x000fe200078e0213 */
[----:B------:R-:W-:Y:S04]  /*5e010*/  STL [R1+0x2c64], R16 ;  /* 0x002c641001007387 */ /* 0x000fe80000100800 */
[----:B------:R-:W-:Y:S01]  /*5e020*/  STL [R1+0x2c60], R17 ;  /* 0x002c601101007387 */ /* 0x000fe20000100800 */
[----:B--2---:R-:W-:Y:S01]  /*5e030*/  HMMA.16816.F32 R8, R12, R16, R20 ;  /* 0x000000100c08723c */ /* 0x004fe20000001814 */
[----:B------:R-:W-:Y:S02]  /*5e040*/  F2FP.F16.E4M3.UNPACK_B R12, R4 ;  /* 0x00000004ff0c723e */ /* 0x000fe400020006ff */
[----:B------:R-:W-:Y:S02]  /*5e050*/  F2FP.F16.E4M3.UNPACK_B R13, R3 ;  /* 0x00000003ff0d723e */ /* 0x000fe400020006ff */
[----:B------:R-:W-:-:S02]  /*5e060*/  F2FP.F16.E4M3.UNPACK_B R14, R2 ;  /* 0x00000002ff0e723e */ /* 0x000fc400020006ff */
[----:B------:R-:W-:-:S12]  /*5e070*/  F2FP.F16.E4M3.UNPACK_B R15, R0 ;  /* 0x00000000ff0f723e */ /* 0x000fd800020006ff */
[----:B------:R-:W-:Y:S04]  /*5e080*/  STL.64 [R1+0x230], R8 ;  /* 0x0002300801007387 */ /* 0x000fe80000100a00 */
[----:B------:R4:W-:Y:S04]  /*5e090*/  STL.64 [R1+0x238], R10 ;  /* 0x0002380a01007387 */ /* 0x0009e80000100a00 */
[----:B------:R-:W2:Y:S01]  /*5e0a0*/  LDL.LU R4, [R1+0x280] ;  /* 0x0002800001047983 */ /* 0x000ea20000300800 */
[----:B----4-:R-:W-:-:S15]  /*5e0b0*/  HMMA.16816.F32 R8, R12, R28, R24 ;  /* 0x0000001c0c08723c */ /* 0x010fde0000001818 */
[----:B------:R-:W-:-:S04]  /*5e0c0*/  NOP ;  /* 0x0000000000007918 */ /* 0x000fc80000000000 */
[----:B------:R0:W-:Y:S04]  /*5e0d0*/  STL.64 [R1+0x320], R8 ;  /* 0x0003200801007387 */ /* 0x0001e80000100a00 */
[----:B------:R1:W-:Y:S04]  /*5e0e0*/  STL.64 [R1+0x328], R10 ;  /* 0x0003280a01007387 */ /* 0x0003e80000100a00 */
[----:B------:R-:W2:Y:S04]  /*5e0f0*/  LDL.LU R5, [R1+0x284] ;  /* 0x0002840001057983 */ /* 0x000ea80000300800 */
        /* <DEDUP_REMOVED lines=20> */
[----:B------:R-:W2:Y:S04]  /*5e240*/  LDL.64 R2, [R1+0x10] ;  /* 0x0000100001027983 */ /* 0x000ea80000100a00 */
[----:B------:R-:W2:Y:S04]  /*5e250*/  LDL.64 R18, [R1+0x8] ;  /* 0x0000080001127983 */ /* 0x000ea80000100a00 */
[----:B------:R-:W-:Y:S04]  /*5e260*/  STL.64 [R1+0x2d20], R26 ;  /* 0x002d201a01007387 */ /* 0x000fe80000100a00 */
[----:B------:R0:W-:Y:S04]  /*5e270*/  STL.64 [R1+0x2d18], R24 ;  /* 0x002d181801007387 */ /* 0x0001e80000100a00 */
[----:B0-----:R-:W2:Y:S04]  /*5e280*/  LDL.LU R24, [R1+0x650] ;  /* 0x0006500001187983 */ /* 0x001ea80000300800 */
[----:B------:R-:W2:Y:S04]  /*5e290*/  LDL.LU R25, [R1+0x654] ;  /* 0x0006540001197983 */ /* 0x000ea80000300800 */
[----:B------:R-:W2:Y:S04]  /*5e2a0*/  LDL.LU R26, [R1+0x658] ;  /* 0x00065800011a7983 */ /* 0x000ea80000300800 */
[----:B------:R-:W2:Y:S04]  /*5e2b0*/  LDL.LU R27, [R1+0x65c] ;  /* 0x00065c00011b7983 */ /* 0x000ea80000300800 */
[----:B------:R-:W2:Y:S04]  /*5e2c0*/  LDL.64 R28, [R1] ;  /* 0x00000000011c7983 */ /* 0x000ea80000100a00 */
        /* <DEDUP_REMOVED lines=27> */
[----:B0-----:R-:W3:Y:S04]  /*5e480*/  LDL.LU.64 R10, [R1+0x2d48] ;  /* 0x002d4800010a7983 */ /* 0x001ee80000300a00 */
[----:B------:R-:W3:Y:S01]  /*5e490*/  LDL.LU.64 R8, [R1+0x2d40] ;  /* 0x002d400001087983 */ /* 0x000ee20000300a00 */
[----:B------:R-:W-:Y:S01]  /*5e4a0*/  HMMA.16816.F32 R24, R12, R28, R24 ;  /* 0x0000001c0c18723c */ /* 0x000fe20000001818 */
[----:B------:R-:W-:-:S02]  /*5e4b0*/  IMAD.MOV.U32 R16, RZ, RZ, R2 ;  /* 0x000000ffff107224 */ /* 0x000fc400078e0002 */
[----:B------:R-:W-:Y:S02]  /*5e4c0*/  IMAD.MOV.U32 R0, RZ, RZ, R3 ;  /* 0x000000ffff007224 */ /* 0x000fe400078e0003 */
[----:B------:R-:W2:Y:S01]  /*5e4d0*/  LDL.LU.64 R2, [R1+0x2d38] ;  /* 0x002d380001027983 */ /* 0x000ea20000300a00 */
[----:B------:R-:W-:Y:S02]  /*5e4e0*/  IMAD.MOV.U32 R17, RZ, RZ, R19 ;  /* 0x000000ffff117224 */ /* 0x000fe400078e0013 */
[----:B---3--:R-:W-:-:S15]  /*5e4f0*/  HMMA.16816.F32 R8, R12, R18, R8 ;  /* 0x000000120c08723c */ /* 0x008fde0000001808 */
[----:B------:R-:W-:-:S04]  /*5e500*/  NOP ;  /* 0x0000000000007918 */ /* 0x000fc80000000000 */
[----:B------:R0:W-:Y:S04]  /*5e510*/  STL.64 [R1+0x300], R8 ;  /* 0x0003000801007387 */ /* 0x0001e80000100a00 */
[----:B------:R1:W-:Y:S01]  /*5e520*/  STL.64 [R1+0x308], R10 ;  /* 0x0003080a01007387 */ /* 0x0003e20000100a00 */
[----:B0-----:R-:W-:-:S03]  /*5e530*/  IMAD.MOV.U32 R9, RZ, RZ, R18 ;  /* 0x000000ffff097224 */ /* 0x001fc600078e0012 */
[----:B-1----:R-:W3:Y:S04]  /*5e540*/  LDL.LU R10, [R1+0x2d30] ;  /* 0x002d3000010a7983 */ /* 0x002ee80000300800 */
[----:B------:R-:W2:Y:S04]  /*5e550*/  LDL.LU.64 R18, [R1+0x2d28] ;  /* 0x002d280001127983 */ /* 0x000ea80000300a00 */
[----:B------:R-:W-:Y:S04]  /*5e560*/  STL.64 [R1+0x2f0], R24 ;  /* 0x0002f01801007387 */ /* 0x000fe80000100a00 */
[----:B------:R0:W-:Y:S01]  /*5e570*/  STL.64 [R1+0x2f8], R26 ;  /* 0x0002f81a01007387 */ /* 0x0001e20000100a00 */
[----:B------:R-:W-:-:S02]  /*5e580*/  IMAD.MOV.U32 R11, RZ, RZ, R28 ;  /* 0x000000ffff0b7224 */ /* 0x000fc400078e001c */
[----:B------:R-:W-:Y:S01]  /*5e590*/  IMAD.MOV.U32 R8, RZ, RZ, R29 ;  /* 0x000000ffff087224 */ /* 0x000fe200078e001d */
[----:B0-----:R-:W2:Y:S04]  /*5e5a0*/  LDL.LU.64 R26, [R1+0x2d20] ;  /* 0x002d2000011a7983 */ /* 0x001ea80000300a00 */
[----:B------:R-:W2:Y:S04]  /*5e5b0*/  LDL.LU.64 R24, [R1+0x2d18] ;  /* 0x002d180001187983 */ /* 0x000ea80000300a00 */
[----:B------:R-:W2:Y:S02]  /*5e5c0*/  LDL.LU.64 R28, [R1+0x2d10] ;  /* 0x002d1000011c7983 */ /* 0x000ea40000300a00 */
[----:B--2---:R-:W-:-:S15]  /*5e5d0*/  HMMA.16816.F32 R24, R12, R28, R24 ;  /* 0x0000001c0c18723c */ /* 0x004fde0000001818 */
[----:B------:R-:W-:-:S04]  /*5e5e0*/  NOP ;  /* 0x0000000000007918 */ /* 0x000fc80000000000 */
[----:B------:R-:W-:Y:S04]  /*5e5f0*/  STL.64 [R1+0x2e0], R24 ;  /* 0x0002e01801007387 */ /* 0x000fe80000100a00 */
[----:B------:R0:W-:Y:S04]  /*5e600*/  STL.64 [R1+0x2e8], R26 ;  /* 0x0002e81a01007387 */ /* 0x0001e80000100a00 */
[----:B0-----:R-:W4:Y:S04]  /*5e610*/  LDL.LU.64 R26, [R1+0x2d08] ;  /* 0x002d0800011a7983 */ /* 0x001f280000300a00 */
[----:B------:R-:W2:Y:S04]  /*5e620*/  LDL.LU.64 R24, [R1+0x2d00] ;  /* 0x002d000001187983 */ /* 0x000ea80000300a00 */
[----:B------:R-:W-:Y:S04]  /*5e630*/  STL [R1+0x2c48], R28 ;  /* 0x002c481c01007387 */ /* 0x000fe80000100800 */
[----:B------:R-:W-:Y:S01]  /*5e640*/  STL [R1+0x2c44], R29 ;  /* 0x002c441d01007387 */ /* 0x000fe20000100800 */
[----:B----4-:R-:W-:-:S15]  /*5e650*/  HMMA.16816.F32 R20, R12, R26, R20 ;  /* 0x0000001a0c14723c */ /* 0x010fde0000001814 */
        /* <DEDUP_REMOVED lines=10> */
[----:B------:R-:W4:Y:S04]  /*5e700*/  LDL.LU.64 R20, [R1+0x2ce0] ;  /* 0x002ce00001147983 */ /* 0x000f280000300a00 */
        /* <DEDUP_REMOVED lines=29> */
[----:B------:R-:W2:Y:S04]  /*5e8e0*/  LDL.LU.64 R4, [R1+0x2cb0] ;  /* 0x002cb00001047983 */ /* 0x000ea80000300a00 */
[----:B------:R-:W-:Y:S04]  /*5e8f0*/  STL [R1+0x2c6c], R18 ;  /* 0x002c6c1201007387 */ /* 0x000fe80000100800 */
[----:B------:R-:W-:Y:S01]  /*5e900*/  STL [R1+0x2c68], R19 ;  /* 0x002c681301007387 */ /* 0x000fe20000100800 */
[----:B--2---:R-:W-:-:S15]  /*5e910*/  HMMA.16816.F32 R4, R12, R2, R4 ;  /* 0x000000020c04723c */ /* 0x004fde0000001804 */
[----:B------:R-:W-:-:S04]  /*5e920*/  NOP ;  /* 0x0000000000007918 */ /* 0x000fc80000000000 */
[----:B------:R-:W-:Y:S04]  /*5e930*/  STL.64 [R1+0x280], R4 ;  /* 0x0002800401007387 */ /* 0x000fe80000100a00 */
[----:B------:R0:W-:Y:S04]  /*5e940*/  STL.64 [R1+0x288], R6 ;  /* 0x0002880601007387 */ /* 0x0001e80000100a00 */
[----:B0-----:R-:W3:Y:S04]  /*5e950*/  LDL.LU.64 R6, [R1+0x2ca8] ;  /* 0x002ca80001067983 */ /* 0x001ee80000300a00 */
[----:B------:R-:W4:Y:S04]  /*5e960*/  LDL.LU.64 R4, [R1+0x2ca0] ;  /* 0x002ca00001047983 */ /* 0x000f280000300a00 */
[----:B------:R-:W-:Y:S01]  /*5e970*/  STL [R1+0x2c4c], R3 ;  /* 0x002c4c0301007387 */ /* 0x000fe20000100800 */
[----:B----4-:R-:W-:-:S15]  /*5e980*/  HMMA.16816.F32 R20, R12, R4, R20 ;  /* 0x000000040c14723c */ /* 0x010fde0000001814 */
[----:B------:R-:W-:-:S04]  /*5e990*/  NOP ;  /* 0x0000000000007918 */ /* 0x000fc80000000000 */
[----:B------:R-:W-:Y:S04]  /*5e9a0*/  STL.64 [R1+0x270], R20 ;  /* 0x0002701401007387 */ /* 0x000fe80000100a00 */
[----:B------:R3:W-:Y:S02]  /*5e9b0*/  STL.64 [R1+0x278], R22 ;  /* 0x0002781601007387 */ /* 0x0007e40000100a00 */
[----:B---3--:R-:W-:Y:S02]  /*5e9c0*/  HMMA.16816.F32 R20, R12, R6, R24 ;  /* 0x000000060c14723c */ /* 0x008fe40000001818 */
[----:B------:R-:W2:-:S15]  /*5e9d0*/  LDL.LU R24, [R1+0x590] ;  /* 0x0005900001187983 */ /* 0x000e9e0000300800 */
[----:B------:R-:W-:Y:S02]  /*5e9e0*/  NOP ;  /* 0x0000000000007918 */ /* 0x000fe40000000000 */
[----:B------:R-:W-:Y:S04]  /*5e9f0*/  STL.64 [R1+0x260], R20 ;  /* 0x0002601401007387 */ /* 0x000fe80000100a00 */
[----:B------:R0:W-:Y:S04]  /*5ea00*/  STL.64 [R1+0x268], R22 ;  /* 0x0002681601007387 */ /* 0x0001e80000100a00 */
[----:B------:R-:W2:Y:S04]  /*5ea10*/  LDL.LU R25, [R1+0x594] ;  /* 0x0005940001197983 */ /* 0x000ea80000300800 */
[----:B------:R-:W3:Y:S04]  /*5ea20*/  LDL.LU R26, [R1+0x598] ;  /* 0x00059800011a7983 */ /* 0x000ee80000300800 */
[----:B------:R-:W3:Y:S01]  /*5ea30*/  LDL.LU R27, [R1+0x59c] ;  /* 0x00059c00011b7983 */ /* 0x000ee20000300800 */
[----:B0-----:R-:W-:-:S02]  /*5ea40*/  IMAD.MOV.U32 R22, RZ, RZ, R11 ;  /* 0x000000ffff167224 */ /* 0x001fc400078e000b */
[----:B------:R-:W-:Y:S01]  /*5ea50*/  IMAD.MOV.U32 R23, RZ, RZ, R8 ;  /* 0x000000ffff177224 */ /* 0x000fe200078e0008 */
[----:B---3--:R-:W-:Y:S04]  /*5ea60*/  STL.64 [R1+0x2c08], R26 ;  /* 0x002c081a01007387 */ /* 0x008fe80000100a00 */
[----:B--2---:R0:W-:Y:S04]  /*5ea70*/  STL.64 [R1+0x2c00], R24 ;  /* 0x002c001801007387 */ /* 0x0041e80000100a00 */
[----:B------:R-:W2:Y:S04]  /*5ea80*/  LDL.LU R11, [R1+0x2c98] ;  /* 0x002c9800010b7983 */ /* 0x000ea80000300800 */
[----:B------:R-:W3:Y:S04]  /*5ea90*/  LDL.LU R8, [R1+0x2c94] ;  /* 0x002c940001087983 */ /* 0x000ee80000300800 */
[----:B------:R1:W-:Y:S04]  /*5eaa0*/  STL.64 [R1+0x2c10], R22 ;  /* 0x002c101601007387 */ /* 0x0003e80000100a00 */
[----:B0-----:R-:W4:Y:S04]  /*5eab0*/  LDL.LU R24, [R1+0x1f0] ;  /* 0x0001f00001187983 */ /* 0x001f280000300800 */
[----:B------:R-:W4:Y:S04]  /*5eac0*/  LDL.LU R25, [R1+0x1f4] ;  /* 0x0001f40001197983 */ /* 0x000f280000300800 */
[----:B------:R-:W2:Y:S04]  /*5ead0*/  LDL.LU R26, [R1+0x1f8] ;  /* 0x0001f800011a7983 */ /* 0x000ea80000300800 */
[----:B------:R-:W2:Y:S01]  /*5eae0*/  LDL.LU R27, [R1+0x1fc] ;  /* 0x0001fc00011b7983 */ /* 0x000ea20000300800 */
[----:B------:R-:W-:-:S02]  /*5eaf0*/  IMAD.MOV.U32 R20, RZ, RZ, R9 ;  /* 0x000000ffff147224 */ /* 0x000fc400078e0009 */
[----:B------:R-:W-:Y:S02]  /*5eb00*/  IMAD.MOV.U32 R21, RZ, RZ, R17 ;  /* 0x000000ffff157224 */ /* 0x000fe400078e0011 */
[----:B-1----:R-:W-:Y:S01]  /*5eb10*/  IMAD.MOV.U32 R22, RZ, RZ, R16 ;  /* 0x000000ffff167224 */ /* 0x002fe200078e0010 */
[----:B--2---:R-:W-:Y:S04]  /*5eb20*/  STL.64 [R1+0x2c20], R26 ;  /* 0x002c201a01007387 */ /* 0x004fe80000100a00 */
[----:B----4-:R0:W-:Y:S04]  /*5eb30*/  STL.64 [R1+0x2c18], R24 ;  /* 0x002c181801007387 */ /* 0x0101e80000100a00 */
[----:B------:R-:W3:Y:S04]  /*5eb40*/  LDL.LU R9, [R1+0x2c90] ;  /* 0x002c900001097983 */ /* 0x000ee80000300800 */
[----:B------:R-:W-:Y:S04]  /*5eb50*/  STL.64 [R1+0x2c28], R20 ;  /* 0x002c281401007387 */ /* 0x000fe80000100a00 */
[----:B0-----:R-:W2:Y:S04]  /*5eb60*/  LDL.LU R24, [R1+0x5a0] ;  /* 0x0005a00001187983 */ /* 0x001ea80000300800 */
[----:B------:R-:W2:Y:S04]  /*5eb70*/  LDL.LU R25, [R1+0x5a4] ;  /* 0x0005a40001197983 */ /* 0x000ea80000300800 */
[----:B------:R-:W4:Y:S04]  /*5eb80*/  LDL.LU R26, [R1+0x5a8] ;  /* 0x0005a800011a7983 */ /* 0x000f280000300800 */
[----:B------:R-:W4:Y:S04]  /*5eb90*/  LDL.LU R27, [R1+0x5ac] ;  /* 0x0005ac00011b7983 */ /* 0x000f280000300800 */
        /* <DEDUP_REMOVED lines=18> */
[----:B------:R-:W2:Y:S04]  /*5ecc0*/  LDL.LU R18, [R1+0x258] ;  /* 0x0002580001127983 */ /* 0x000ea80000300800 */
[----:B------:R-:W2:Y:S04]  /*5ecd0*/  LDL.LU R19, [R1+0x25c] ;  /* 0x00025c0001137983 */ /* 0x000ea80000300800 */
[----:B------:R-:W3:Y:S04]  /*5ece0*/  LDL.LU R0, [R1+0x2318] ;  /* 0x0023180001007983 */ /* 0x000ee80000300800 */
[----:B------:R-:W3:Y:S04]  /*5ecf0*/  LDL.LU.64 R20, [R1+0x18] ;  /* 0x0000180001147983 */ /* 0x000ee80000300a00 */
[----:B------:R-:W-:Y:S01]  /*5ed00*/  STL.64 [R1+0x2c58], R22 ;  /* 0x002c581601007387 */ /* 0x000fe20000100a00 */
[C---:B--2---:R-:W-:Y:S03]  /*5ed10*/  HMMA.16816.F32 R16, R12.reuse, R8, R16 ;  /* 0x000000080c10723c */ /* 0x044fe60000001810 */
[----:B---3--:R0:W-:Y:S04]  /*5ed20*/  STL.64 [R1+0x2c50], R20 ;  /* 0x002c501401007387 */ /* 0x0081e80000100a00 */
[----:B0-----:R-:W2:Y:S04]  /*5ed30*/  LDL.LU R20, [R1+0x140] ;  /* 0x0001400001147983 */ /* 0x001ea80000300800 */
[----:B------:R-:W2:Y:S04]  /*5ed40*/  LDL.LU R21, [R1+0x144] ;  /* 0x0001440001157983 */ /* 0x000ea80000300800 */
[----:B------:R-:W2:Y:S04]  /*5ed50*/  LDL.LU R22, [R1+0x148] ;  /* 0x0001480001167983 */ /* 0x000ea80000300800 */
[----:B------:R-:W2:Y:S04]  /*5ed60*/  LDL.LU R23, [R1+0x14c] ;  /* 0x00014c0001177983 */ /* 0x000ea80000300800 */
[----:B----4-:R-:W-:Y:S04]  /*5ed70*/  STL.64 [R1+0x2c38], R26 ;  /* 0x002c381a01007387 */ /* 0x010fe80000100a00 */
[----:B------:R0:W-:Y:S04]  /*5ed80*/  STL.64 [R1+0x2c30], R24 ;  /* 0x002c301801007387 */ /* 0x0001e80000100a00 */
        /* <DEDUP_REMOVED lines=26> */
[----:B--2---:R-:W-:-:S02]  /*5ef30*/  IMAD R3, R3, 0x100, R18 ;  /* 0x0000010003037824 */ /* 0x004fc400078e0212 */
[----:B------:R-:W-:Y:S01]  /*5ef40*/  IMAD R28, R28, 0x100, R19 ;  /* 0x000001001c1c7824 */ /* 0x000fe200078e0213 */
[----:B------:R-:W2:Y:S04]  /*5ef50*/  LDL.LU R18, [R1+0x2c6c] ;  /* 0x002c6c0001127983 */ /* 0x000ea80000300800 */
[----:B------:R-:W2:Y:S01]  /*5ef60*/  LDL.LU R19, [R1+0x2c68] ;  /* 0x002c680001137983 */ /* 0x000ea20000300800 */
[----:B---3--:R-:W-:Y:S02]  /*5ef70*/  IMAD R29, R29, 0x100, R16 ;  /* 0x000001001d1d7824 */ /* 0x008fe400078e0210 */
[----:B------:R-:W-:Y:S01]  /*5ef80*/  IMAD R0, R0, 0x100, R17 ;  /* 0x0000010000007824 */ /* 0x000fe200078e0211 */
[----:B------:R-:W3:Y:S04]  /*5ef90*/  LDL.LU R16, [R1+0x2c64] ;  /* 0x002c640001107983 */ /* 0x000ee80000300800 */
[----:B------:R-:W3:Y:S02]  /*5efa0*/  LDL.LU R17, [R1+0x2c60] ;  /* 0x002c600001117983 */ /* 0x000ee40000300800 */
[----:B---3--:R-:W-:Y:S02]  /*5efb0*/  HMMA.16816.F32 R12, R12, R16, R20 ;  /* 0x000000100c0c723c */ /* 0x008fe40000001814 */
[----:B------:R-:W3:Y:S04]  /*5efc0*/  LDL.LU.64 R22, [R1+0x2c58] ;  /* 0x002c580001167983 */ /* 0x000ee80000300a00 */
[----:B------:R-:W4:Y:S04]  /*5efd0*/  LDL.LU.64 R20, [R1+0x2c50] ;  /* 0x002c500001147983 */ /* 0x000f280000300a00 */
        /* <DEDUP_REMOVED lines=8> */
[----:B--2---:R0:W-:Y:S04]  /*5f060*/  STL.64 [R1+0x2bd8], R18 ;  /* 0x002bd81201007387 */ /* 0x0041e80000100a00 */
[----:B------:R-:W2:Y:S04]  /*5f070*/  LDL.LU R16, [R1+0x1d0] ;  /* 0x0001d00001107983 */ /* 0x000ea80000300800 */
[----:B------:R-:W2:Y:S04]  /*5f080*/  LDL.LU R17, [R1+0x1d4] ;  /* 0x0001d40001117983 */ /* 0x000ea80000300800 */
[----:B0-----:R-:W2:Y:S04]  /*5f090*/  LDL.LU R18, [R1+0x1d8] ;  /* 0x0001d80001127983 */ /* 0x001ea80000300800 */
[----:B------:R-:W2:Y:S04]  /*5f0a0*/  LDL.LU R19, [R1+0x1dc] ;  /* 0x0001dc0001137983 */ /* 0x000ea80000300800 */
[----:B------:R-:W2:Y:S04]  /*5f0b0*/  LDL.LU R3, [R1+0x2c4c] ;  /* 0x002c4c0001037983 */ /* 0x000ea80000300800 */
[----:B------:R-:W2:Y:S04]  /*5f0c0*/  LDL.LU R28, [R1+0x2c48] ;  /* 0x002c4800011c7983 */ /* 0x000ea80000300800 */
[----:B------:R-:W2:Y:S04]  /*5f0d0*/  LDL.LU R29, [R1+0x2c44] ;  /* 0x002c4400011d7983 */ /* 0x000ea80000300800 */
[----:B------:R-:W2:Y:S01]  /*5f0e0*/  LDL.LU R0, [R1+0x2c40] ;  /* 0x002c400001007983 */ /* 0x000ea20000300800 */
[----:B----4-:R-:W-:-:S15]  /*5f0f0*/  HMMA.16816.F32 R4, R12, R20, R4 ;  /* 0x000000140c04723c */ /* 0x010fde0000001804 */
[----:B------:R-:W-:-:S04]  /*5f100*/  NOP ;  /* 0x0000000000007918 */ /* 0x000fc80000000000 */
[----:B------:R0:W-:Y:S02]  /*5f110*/  STL.64 [R1+0x220], R4 ;  /* 0x0002200401007387 */ /* 0x0001e40000100a00 */
[----:B0-----:R-:W-:Y:S02]  /*5f120*/  IMAD.MOV.U32 R5, RZ, RZ, R20 ;  /* 0x000000ffff057224 */ /* 0x001fe400078e0014 */
[----:B------:R-:W-:Y:S02]  /*5f130*/  IMAD.MOV.U32 R4, RZ, RZ, R21 ;  /* 0x000000ffff047224 */ /* 0x000fe400078e0015 */
[C---:B---3--:R-:W-:Y:S01]  /*5f140*/  HMMA.16816.F32 R20, R12.reuse, R22, R24 ;  /* 0x000000160c14723c */ /* 0x048fe20000001818 */
[----:B------:R-:W-:Y:S04]  /*5f150*/  STL.64 [R1+0x228], R6 ;  /* 0x0002280601007387 */ /* 0x000fe80000100a00 */
[----:B------:R-:W3:Y:S04]  /*5f160*/  LDL.LU.64 R26, [R1+0x2c38] ;  /* 0x002c3800011a7983 */ /* 0x000ee80000300a00 */
[----:B------:R-:W3:Y:S10]  /*5f170*/  LDL.LU.64 R24, [R1+0x2c30] ;  /* 0x002c300001187983 */ /* 0x000ef40000300a00 */
[----:B------:R0:W-:Y:S04]  /*5f180*/  STL.64 [R1+0x210], R20 ;  /* 0x0002101401007387 */ /* 0x0001e80000100a00 */
[----:B------:R3:W-:Y:S04]  /*5f190*/  STL.64 [R1+0x218], R22 ;  /* 0x0002181601007387 */ /* 0x0007e80000100a00 */
[----:B0-----:R-:W3:Y:S02]  /*5f1a0*/  LDL.LU.64 R20, [R1+0x2c28] ;  /* 0x002c280001147983 */ /* 0x001ee40000300a00 */
[----:B---3--:R-:W-:Y:S02]  /*5f1b0*/  HMMA.16816.F32 R20, R12, R20, R24 ;  /* 0x000000140c14723c */ /* 0x008fe40000001818 */
[----:B------:R-:W3:Y:S04]  /*5f1c0*/  LDL.LU.64 R26, [R1+0x2c20] ;  /* 0x002c2000011a7983 */ /* 0x000ee80000300a00 */
[----:B------:R-:W3:-:S13]  /*5f1d0*/  LDL.LU.64 R24, [R1+0x2c18] ;  /* 0x002c180001187983 */ /* 0x000eda0000300a00 */
[----:B------:R-:W-:Y:S04]  /*5f1e0*/  STL.64 [R1+0x200], R20 ;  /* 0x0002001401007387 */ /* 0x000fe80000100a00 */
[----:B------:R0:W-:Y:S04]  /*5f1f0*/  STL.64 [R1+0x208], R22 ;  /* 0x0002081601007387 */ /* 0x0001e80000100a00 */
[----:B0-----:R-:W3:Y:S02]  /*5f200*/  LDL.LU.64 R22, [R1+0x2c10] ;  /* 0x002c100001167983 */ /* 0x001ee40000300a00 */
[----:B---3--:R-:W-:Y:S02]  /*5f210*/  HMMA.16816.F32 R20, R12, R22, R24 ;  /* 0x000000160c14723c */ /* 0x008fe40000001818 */
[----:B------:R-:W2:Y:S04]  /*5f220*/  LDL.LU.64 R26, [R1+0x2c08] ;  /* 0x002c0800011a7983 */ /* 0x000ea80000300a00 */
[----:B------:R-:W2:-:S13]  /*5f230*/  LDL.LU.64 R24, [R1+0x2c00] ;  /* 0x002c000001187983 */ /* 0x000e9a0000300a00 */
[----:B------:R-:W-:Y:S04]  /*5f240*/  STL.64 [R1+0x1f0], R20 ;  /* 0x0001f01401007387 */ /* 0x000fe80000100a00 */
[----:B------:R0:W-:Y:S04]  /*5f250*/  STL.64 [R1+0x1f8], R22 ;  /* 0x0001f81601007387 */ /* 0x0001e80000100a00 */
[----:B0-----:R-:W3:Y:S04]  /*5f260*/  LDL.LU.64 R22, [R1+0x2bf8] ;  /* 0x002bf80001167983 */ /* 0x001ee80000300a00 */
[----:B------:R-:W4:Y:S01]  /*5f270*/  LDL.LU.64 R20, [R1+0x2bf0] ;  /* 0x002bf00001147983 */ /* 0x000f220000300a00 */
[----:B--2---:R-:W-:-:S15]  /*5f280*/  HMMA.16816.F32 R24, R12, R28, R24 ;  /* 0x0000001c0c18723c */ /* 0x004fde0000001818 */
[----:B------:R-:W-:-:S04]  /*5f290*/  NOP ;  /* 0x0000000000007918 */ /* 0x000fc80000000000 */
[----:B------:R-:W-:Y:S04]  /*5f2a0*/  STL.64 [R1+0x1e0], R24 ;  /* 0x0001e01801007387 */ /* 0x000fe80000100a00 */
[----:B------:R0:W-:Y:S04]  /*5f2b0*/  STL.64 [R1+0x1e8], R26 ;  /* 0x0001e81a01007387 */ /* 0x0001e80000100a00 */
[----:B0-----:R-:W2:Y:S04]  /*5f2c0*/  LDL.LU.64 R26, [R1+0x2be8] ;  /* 0x002be800011a7983 */ /* 0x001ea80000300a00 */
[----:B------:R-:W3:Y:S01]  /*5f2d0*/  LDL.LU.64 R24, [R1+0x2be0] ;  /* 0x002be00001187983 */ /* 0x000ee20000300a00 */
[C---:B--2---:R-:W-:Y:S08]  /*5f2e0*/  HMMA.16816.F32 R16, R12.reuse, R26, R16 ;  /* 0x0000001a0c10723c */ /* 0x044ff00000001810 */
[----:B---3--:R-:W-:Y:S01]  /*5f2f0*/  HMMA.16816.F32 R8, R12, R24, R8 ;  /* 0x000000180c08723c */ /* 0x008fe20000001808 */
[----:B------:R0:W-:Y:S10]  /*5f300*/  STL.64 [R1+0x2b08], R26 ;  /* 0x002b081a01007387 */ /* 0x0001f40000100a00 */
[----:B------:R-:W-:Y:S04]  /*5f310*/  STL.64 [R1+0x1d0], R16 ;  /* 0x0001d01001007387 */ /* 0x000fe80000100a00 */
[----:B------:R-:W-:Y:S04]  /*5f320*/  STL.64 [R1+0x1d8], R18 ;  /* 0x0001d81201007387 */ /* 0x000fe80000100a00 */
[----:B------:R1:W-:Y:S04]  /*5f330*/  STL.64 [R1+0x1c0], R8 ;  /* 0x0001c00801007387 */ /* 0x0003e80000100a00 */
[----:B------:R2:W-:Y:S01]  /*5f340*/  STL.64 [R1+0x1c8], R10 ;  /* 0x0001c80a01007387 */ /* 0x0005e20000100a00 */
[----:B0-----:R-:W-:-:S02]  /*5f350*/  IMAD.MOV.U32 R27, RZ, RZ, R4 ;  /* 0x000000ffff1b7224 */ /* 0x001fc400078e0004 */
[----:B------:R-:W-:Y:S01]  /*5f360*/  IMAD.MOV.U32 R26, RZ, RZ, R5 ;  /* 0x000000ffff1a7224 */ /* 0x000fe200078e0005 */
[----:B-1----:R-:W3:Y:S04]  /*5f370*/  LDL.LU R8, [R1+0x530] ;  /* 0x0005300001087983 */ /* 0x002ee80000300800 */
[----:B------:R-:W3:Y:S04]  /*5f380*/  LDL.LU R9, [R1+0x534] ;  /* 0x0005340001097983 */ /* 0x000ee80000300800 */
[----:B--2---:R-:W2:Y:S04]  /*5f390*/  LDL.LU R10, [R1+0x538] ;  /* 0x00053800010a7983 */ /* 0x004ea80000300800 */
[----:B------:R-:W2:Y:S04]  /*5f3a0*/  LDL.LU R11, [R1+0x53c] ;  /* 0x00053c00010b7983 */ /* 0x000ea80000300800 */
        /* <DEDUP_REMOVED lines=20> */
[----:B------:R-:W-:Y:S04]  /*5f4f0*/  STL.64 [R1+0x2ba0], R10 ;  /* 0x002ba00a01007387 */ /* 0x000fe80000100a00 */
[----:B---3--:R0:W-:Y:S04]  /*5f500*/  STL.64 [R1+0x2b98], R8 ;  /* 0x002b980801007387 */ /* 0x0081e80000100a00 */
[----:B0-----:R-:W2:Y:S04]  /*5f510*/  LDL.LU R8, [R1+0x540] ;  /* 0x0005400001087983 */ /* 0x001ea80000300800 */
[----:B------:R-:W2:Y:S04]  /*5f520*/  LDL.LU R9, [R1+0x544] ;  /* 0x0005440001097983 */ /* 0x000ea80000300800 */
[----:B------:R-:W2:Y:S04]  /*5f530*/  LDL.LU R10, [R1+0x548] ;  /* 0x00054800010a7983 */ /* 0x000ea80000300800 */
[----:B------:R-:W2:Y:S04]  /*5f540*/  LDL.LU R11, [R1+0x54c] ;  /* 0x00054c00010b7983 */ /* 0x000ea80000300800 */
[----:B------:R0:W-:Y:S04]  /*5f550*/  STL.64 [R1+0x2b00], R24 ;  /* 0x002b001801007387 */ /* 0x0001e80000100a00 */
[----:B0-----:R-:W3:Y:S04]  /*5f560*/  LDL.LU R24, [R1+0x233c] ;  /* 0x00233c0001187983 */ /* 0x001ee80000300800 */
[----:B------:R-:W3:Y:S04]  /*5f570*/  LDL.LU R25, [R1+0x2338] ;  /* 0x0023380001197983 */ /* 0x000ee80000300800 */
[----:B------:R-:W-:Y:S01]  /*5f580*/  STL.64 [R1+0x2b70], R26 ;  /* 0x002b701a01007387 */ /* 0x000fe20000100a00 */
[C---:B------:R-:W-:Y:S03]  /*5f590*/  HMMA.16816.F32 R16, R12.reuse, R22, R16 ;  /* 0x000000160c10723c */ /* 0x040fe60000001810 */
[----:B---3--:R0:W-:Y:S04]  /*5f5a0*/  STL.64 [R1+0x2b68], R24 ;  /* 0x002b681801007387 */ /* 0x0081e80000100a00 */
[----:B0-----:R-:W3:Y:S04]  /*5f5b0*/  LDL.LU R24, [R1+0x510] ;  /* 0x0005100001187983 */ /* 0x001ee80000300800 */
[----:B------:R-:W3:Y:S04]  /*5f5c0*/  LDL.LU R25, [R1+0x514] ;  /* 0x0005140001197983 */ /* 0x000ee80000300800 */
[----:B------:R-:W2:Y:S04]  /*5f5d0*/  LDL.LU R26, [R1+0x518] ;  /* 0x00051800011a7983 */ /* 0x000ea80000300800 */
[----:B------:R-:W2:Y:S01]  /*5f5e0*/  LDL.LU R27, [R1+0x51c] ;  /* 0x00051c00011b7983 */ /* 0x000ea20000300800 */
[C---:B----4-:R-:W-:Y:S03]  /*5f5f0*/  HMMA.16816.F32 R4, R12.reuse, R20, R4 ;  /* 0x000000140c04723c */ /* 0x050fe60000001804 */
[----:B--2---:R-:W-:Y:S04]  /*5f600*/  STL.64 [R1+0x2b80], R26 ;  /* 0x002b801a01007387 */ /* 0x004fe80000100a00 */
[----:B---3--:R0:W-:Y:S04]  /*5f610*/  STL.64 [R1+0x2b78], R24 ;  /* 0x002b781801007387 */ /* 0x0081e80000100a00 */
[----:B0-----:R-:W2:Y:S04]  /*5f620*/  LDL.LU R24, [R1+0x520] ;  /* 0x0005200001187983 */ /* 0x001ea80000300800 */
[----:B------:R-:W2:Y:S04]  /*5f630*/  LDL.LU R25, [R1+0x524] ;  /* 0x0005240001197983 */ /* 0x000ea80000300800 */
[----:B------:R-:W2:Y:S04]  /*5f640*/  LDL.LU R26, [R1+0x528] ;  /* 0x00052800011a7983 */ /* 0x000ea80000300800 */
[----:B------:R-:W2:Y:S04]  /*5f650*/  LDL.LU R27, [R1+0x52c] ;  /* 0x00052c00011b7983 */ /* 0x000ea80000300800 */
[----:B------:R-:W-:Y:S04]  /*5f660*/  STL.64 [R1+0x1b0], R16 ;  /* 0x0001b01001007387 */ /* 0x000fe80000100a00 */
[----:B------:R0:W-:Y:S04]  /*5f670*/  STL.64 [R1+0x1b8], R18 ;  /* 0x0001b81201007387 */ /* 0x0001e80000100a00 */
[----:B0-----:R-:W3:Y:S04]  /*5f680*/  LDL.LU.64 R18, [R1+0x2bd8] ;  /* 0x002bd80001127983 */ /* 0x001ee80000300a00 */
[----:B------:R-:W4:Y:S04]  /*5f690*/  LDL.LU R16, [R1+0x2324] ;  /* 0x0023240001107983 */ /* 0x000f280000300800 */
[----:B------:R-:W2:Y:S04]  /*5f6a0*/  LDL.LU R17, [R1+0x232c] ;  /* 0x00232c0001117983 */ /* 0x000ea80000300800 */
[----:B------:R-:W-:Y:S04]  /*5f6b0*/  STL.64 [R1+0x1a0], R4 ;  /* 0x0001a00401007387 */ /* 0x000fe80000100a00 */
[----:B------:R0:W-:Y:S04]  /*5f6c0*/  STL.64 [R1+0x1a8], R6 ;  /* 0x0001a80601007387 */ /* 0x0001e80000100a00 */
[----:B0-----:R-:W3:Y:S04]  /*5f6d0*/  LDL.LU.64 R6, [R1+0x2bd0] ;  /* 0x002bd00001067983 */ /* 0x001ee80000300a00 */
[----:B------:R-:W3:Y:S04]  /*5f6e0*/  LDL.LU.64 R4, [R1+0x2bc8] ;  /* 0x002bc80001047983 */ /* 0x000ee80000300a00 */
[----:B------:R-:W-:Y:S04]  /*5f6f0*/  STL.64 [R1+0x2ae8], R22 ;  /* 0x002ae81601007387 */ /* 0x000fe80000100a00 */
[----:B------:R0:W-:Y:S04]  /*5f700*/  STL.64 [R1+0x2ae0], R20 ;  /* 0x002ae01401007387 */ /* 0x0001e80000100a00 */
[----:B0-----:R-:W2:Y:S04]  /*5f710*/  LDL.LU R20, [R1+0x4f0] ;  /* 0x0004f00001147983 */ /* 0x001ea80000300800 */
[----:B------:R-:W2:Y:S04]  /*5f720*/  LDL.LU R21, [R1+0x4f4] ;  /* 0x0004f40001157983 */ /* 0x000ea80000300800 */
[----:B------:R-:W2:Y:S01]  /*5f730*/  LDL.LU R22, [R1+0x4f8] ;  /* 0x0004f80001167983 */ /* 0x000ea20000300800 */
[----:B---3--:R-:W-:-:S15]  /*5f740*/  HMMA.16816.F32 R4, R12, R18, R4 ;  /* 0x000000120c04723c */ /* 0x008fde0000001804 */
[----:B------:R-:W-:-:S04]  /*5f750*/  NOP ;  /* 0x0000000000007918 */ /* 0x000fc80000000000 */
[----:B------:R-:W-:Y:S04]  /*5f760*/  STL.64 [R1+0x190], R4 ;  /* 0x0001900401007387 */ /* 0x000fe80000100a00 */
[----:B------:R0:W-:Y:S04]  /*5f770*/  STL.64 [R1+0x198], R6 ;  /* 0x0001980601007387 */ /* 0x0001e80000100a00 */
[----:B0-----:R-:W3:Y:S04]  /*5f780*/  LDL.LU.64 R6, [R1+0x2bc0] ;  /* 0x002bc00001067983 */ /* 0x001ee80000300a00 */
[----:B------:R-:W3:Y:S01]  /*5f790*/  LDL.LU.64 R4, [R1+0x2bb8] ;  /* 0x002bb80001047983 */ /* 0x000ee20000300a00 */
[----:B------:R-:W-:Y:S01]  /*5f7a0*/  IMAD.MOV.U32 R23, RZ, RZ, R0 ;  /* 0x000000ffff177224 */ /* 0x000fe200078e0000 */
[----:B---3--:R-:W-:-:S15]  /*5f7b0*/  HMMA.16816.F32 R4, R12, R2, R4 ;  /* 0x000000020c04723c */ /* 0x008fde0000001804 */
[----:B------:R-:W-:-:S04]  /*5f7c0*/  NOP ;  /* 0x0000000000007918 */ /* 0x000fc80000000000 */
[----:B------:R-:W-:Y:S04]  /*5f7d0*/  STL.64 [R1+0x180], R4 ;  /* 0x0001800401007387 */ /* 0x000fe80000100a00 */
[----:B------:R0:W-:Y:S01]  /*5f7e0*/  STL [R1+0x188], R6 ;  /* 0x0001880601007387 */ /* 0x0001e20000100800 */
[----:B------:R-:W-:-:S03]  /*5f7f0*/  IMAD.MOV.U32 R0, RZ, RZ, R7 ;  /* 0x000000ffff007224 */ /* 0x000fc600078e0007 */
[----:B0-----:R-:W3:Y:S04]  /*5f800*/  LDL.LU.64 R6, [R1+0x2bb0] ;  /* 0x002bb00001067983 */ /* 0x001ee80000300a00 */
[----:B------:R-:W2:Y:S04]  /*5f810*/  LDL.LU.64 R4, [R1+0x2ba8] ;  /* 0x002ba80001047983 */ /* 0x000ea80000300a00 */
        /* <DEDUP_REMOVED lines=10> */
[----:B------:R0:W-:Y:S01]  /*5f8c0*/  STL [R1+0x168], R10 ;  /* 0x0001680a01007387 */ /* 0x0001e20000100800 */
[----:B------:R-:W-:-:S03]  /*5f8d0*/  IMAD.MOV.U32 R0, RZ, RZ, R11 ;  /* 0x000000ffff007224 */ /* 0x000fc600078e000b */
[----:B0-----:R-:W2:Y:S04]  /*5f8e0*/  LDL.LU.64 R10, [R1+0x2b90] ;  /* 0x002b9000010a7983 */ /* 0x001ea80000300a00 */
[----:B------:R-:W3:Y:S04]  /*5f8f0*/  LDL.LU.64 R8, [R1+0x2b88] ;  /* 0x002b880001087983 */ /* 0x000ee80000300a00 */
[----:B------:R0:W-:Y:S04]  /*5f900*/  STL.64 [R1+0x2aa8], R6 ;  /* 0x002aa80601007387 */ /* 0x0001e80000100a00 */
[----:B0-----:R-:W4:Y:S04]  /*5f910*/  LDL.LU R7, [R1+0x2320] ;  /* 0x0023200001077983 */ /* 0x001f280000300800 */
[----:B------:R-:W2:Y:S04]  /*5f920*/  LDL.LU R6, [R1+0x2328] ;  /* 0x0023280001067983 */ /* 0x000ea80000300800 */
[----:B------:R0:W-:Y:S04]  /*5f930*/  STL.64 [R1+0x2aa0], R4 ;  /* 0x002aa00401007387 */ /* 0x0001e80000100a00 */
[----:B0-----:R-:W2:Y:S04]  /*5f940*/  LDL.LU R4, [R1+0x2334] ;  /* 0x0023340001047983 */ /* 0x001ea80000300800 */
[----:B------:R-:W2:Y:S04]  /*5f950*/  LDL.LU R5, [R1+0x2330] ;  /* 0x0023300001057983 */ /* 0x000ea80000300800 */
[----:B------:R-:W-:Y:S01]  /*5f960*/  STL [R1+0x2870], R0 ;  /* 0x0028700001007387 */ /* 0x000fe20000100800 */
[----:B---3--:R-:W-:-:S15]  /*5f970*/  HMMA.16816.F32 R24, R12, R8, R24 ;  /* 0x000000080c18723c */ /* 0x008fde0000001818 */
[----:B------:R-:W-:-:S04]  /*5f980*/  NOP ;  /* 0x0000000000007918 */ /* 0x000fc80000000000 */
[----:B------:R-:W-:Y:S04]  /*5f990*/  STL.64 [R1+0x150], R24 ;  /* 0x0001501801007387 */ /* 0x000fe80000100a00 */
[----:B------:R0:W-:Y:S04]  /*5f9a0*/  STL.64 [R1+0x158], R26 ;  /* 0x0001581a01007387 */ /* 0x0001e80000100a00 */
[----:B0-----:R-:W3:Y:S04]  /*5f9b0*/  LDL.LU.64 R26, [R1+0x2b80] ;  /* 0x002b8000011a7983 */ /* 0x001ee80000300a00 */
[----:B------:R-:W3:Y:S01]  /*5f9c0*/  LDL.LU.64 R24, [R1+0x2b78] ;  /* 0x002b780001187983 */ /* 0x000ee20000300a00 */
[----:B----4-:R-:W-:-:S02]  /*5f9d0*/  IMAD R7, R7, 0x100, R16 ;  /* 0x0000010007077824 */ /* 0x010fc400078e0210 */
[----:B--2---:R-:W-:Y:S01]  /*5f9e0*/  IMAD R6, R6, 0x100, R17 ;  /* 0x0000010006067824 */ /* 0x004fe200078e0211 */
        /* <DEDUP_REMOVED lines=11> */
[----:B------:R-:W4:Y:S04]  /*5faa0*/  LDL.LU R11, [R1+0x50c] ;  /* 0x00050c00010b7983 */ /* 0x000f280000300800 */
[----:B------:R-:W2:Y:S04]  /*5fab0*/  LDL.LU R0, [R1+0x7ac] ;  /* 0x0007ac0001007983 */ /* 0x000ea80000300800 */
[----:B------:R-:W4:Y:S04]  /*5fac0*/  LDL.LU R16, [R1+0x2b64] ;  /* 0x002b640001107983 */ /* 0x000f280000300800 */
[----:B------:R-:W4:Y:S01]  /*5fad0*/  LDL.LU R17, [R1+0x2b60] ;  /* 0x002b600001117983 */ /* 0x000f220000300800 */
[----:B------:R-:W-:-:S03]  /*5fae0*/  IMAD R5, R5, 0x100, R4 ;  /* 0x0000010005057824 */ /* 0x000fc600078e0204 */
[----:B------:R-:W-:Y:S01]  /*5faf0*/  STL.64 [R1+0x2ac8], R18 ;  /* 0x002ac81201007387 */ /* 0x000fe20000100a00 */
[----:B---3--:R-:W-:Y:S01]  /*5fb00*/  IMAD R4, R25, 0x100, R24 ;  /* 0x0000010019047824 */ /* 0x008fe200078e0218 */
[----:B----4-:R-:W-:Y:S01]  /*5fb10*/  HMMA.16816.F32 R8, R12, R16, R8 ;  /* 0x000000100c08723c */ /* 0x010fe20000001808 */
[----:B------:R-:W-:Y:S02]  /*5fb20*/  F2FP.F16.E4M3.UNPACK_B R12, R7 ;  /* 0x00000007ff0c723e */ /* 0x000fe400020006ff */
[----:B------:R-:W-:Y:S02]  /*5fb30*/  F2FP.F16.E4M3.UNPACK_B R13, R6 ;  /* 0x00000006ff0d723e */ /* 0x000fe400020006ff */
[----:B------:R-:W-:Y:S02]  /*5fb40*/  F2FP.F16.E4M3.UNPACK_B R14, R5 ;  /* 0x00000005ff0e723e */ /* 0x000fe400020006ff */
[----:B------:R-:W-:-:S07]  /*5fb50*/  F2FP.F16.E4M3.UNPACK_B R15, R4 ;  /* 0x00000004ff0f723e */ /* 0x000fce00020006ff */
[C---:B--2---:R-:W-:Y:S01]  /*5fb60*/  HMMA.16816.F32 R4, R12.reuse, R26, R20 ;  /* 0x0000001a0c04723c */ /* 0x044fe20000001814 */
[----:B------:R-:W-:Y:S04]  /*5fb70*/  STL.64 [R1+0x2ac0], R16 ;  /* 0x002ac01001007387 */ /* 0x000fe80000100a00 */
[----:B------:R0:W-:Y:S04]  /*5fb80*/  STL.64 [R1+0x120], R8 ;  /* 0x0001200801007387 */ /* 0x0001e80000100a00 */
[----:B------:R1:W-:Y:S04]  /*5fb90*/  STL.64 [R1+0x128], R10 ;  /* 0x0001280a01007387 */ /* 0x0003e80000100a00 */
[----:B0-----:R-:W2:Y:S06]  /*5fba0*/  LDL.LU R8, [R1+0x430] ;  /* 0x0004300001087983 */ /* 0x001eac0000300800 */
[----:B------:R-:W-:Y:S04]  /*5fbb0*/  STL.64 [R1+0x110], R4 ;  /* 0x0001100401007387 */ /* 0x000fe80000100a00 */
[----:B------:R-:W-:Y:S04]  /*5fbc0*/  STL.64 [R1+0x118], R6 ;  /* 0x0001180601007387 */ /* 0x000fe80000100a00 */
        /* <DEDUP_REMOVED lines=14> */
[----:B------:R-:W-:Y:S04]  /*5fcb0*/  STL.64 [R1+0x2b10], R24 ;  /* 0x002b101801007387 */ /* 0x000fe80000100a00 */
[----:B--2---:R-:W-:Y:S04]  /*5fcc0*/  STL.64 [R1+0x2b30], R26 ;  /* 0x002b301a01007387 */ /* 0x004fe80000100a00 */
[----:B------:R-:W-:Y:S04]  /*5fcd0*/  STL.64 [R1+0x2af8], R22 ;  /* 0x002af81601007387 */ /* 0x000fe80000100a00 */
[----:B----4-:R0:W-:Y:S04]  /*5fce0*/  STL.64 [R1+0x2af0], R20 ;  /* 0x002af01401007387 */ /* 0x0101e80000100a00 */
[----:B0-----:R-:W2:Y:S04]  /*5fcf0*/  LDL.LU R20, [R1+0x4a0] ;  /* 0x0004a00001147983 */ /* 0x001ea80000300800 */
[----:B------:R-:W2:Y:S04]  /*5fd00*/  LDL.LU R21, [R1+0x4a4] ;  /* 0x0004a40001157983 */ /* 0x000ea80000300800 */
[----:B------:R-:W4:Y:S04]  /*5fd10*/  LDL.LU R22, [R1+0x4a8] ;  /* 0x0004a80001167983 */ /* 0x000f280000300800 */
[----:B------:R-:W4:Y:S04]  /*5fd20*/  LDL.LU R23, [R1+0x4ac] ;  /* 0x0004ac0001177983 */ /* 0x000f280000300800 */
[----:B------:R-:W2:Y:S04]  /*5fd30*/  LDL.LU R24, [R1+0x8] ;  /* 0x0000080001187983 */ /* 0x000ea80000300800 */
[----:B------:R-:W2:Y:S04]  /*5fd40*/  LDL.LU R25, [R1+0xc] ;  /* 0x00000c0001197983 */ /* 0x000ea80000300800 */
[----:B--2---:R-:W-:Y:S04]  /*5fd50*/  STL.64 [R1+0x2b48], R24 ;  /* 0x002b481801007387 */ /* 0x004fe80000100a00 */
[----:B----4-:R-:W-:Y:S04]  /*5fd60*/  STL.64 [R1+0x2b28], R22 ;  /* 0x002b281601007387 */ /* 0x010fe80000100a00 */
[----:B------:R0:W-:Y:S04]  /*5fd70*/  STL.64 [R1+0x2b20], R20 ;  /* 0x002b201401007387 */ /* 0x0001e80000100a00 */
[----:B0-----:R-:W2:Y:S04]  /*5fd80*/  LDL.LU R20, [R1+0x4c0] ;  /* 0x0004c00001147983 */ /* 0x001ea80000300800 */
[----:B------:R-:W2:Y:S04]  /*5fd90*/  LDL.LU R21, [R1+0x4c4] ;  /* 0x0004c40001157983 */ /* 0x000ea80000300800 */
[----:B------:R-:W4:Y:S04]  /*5fda0*/  LDL.LU R22, [R1+0x4c8] ;  /* 0x0004c80001167983 */ /* 0x000f280000300800 */
[----:B------:R-:W4:Y:S04]  /*5fdb0*/  LDL.LU R23, [R1+0x4cc] ;  /* 0x0004cc0001177983 */ /* 0x000f280000300800 */
[----:B------:R-:W2:Y:S04]  /*5fdc0*/  LDL.LU R26, [R1+0x10] ;  /* 0x00001000011a7983 */ /* 0x000ea80000300800 */
[----:B------:R-:W3:Y:S04]  /*5fdd0*/  LDL.LU R27, [R1+0x14] ;  /* 0x00001400011b7983 */ /* 0x000ee80000300800 */
        /* <DEDUP_REMOVED lines=8> */
[----:B0-----:R-:W3:Y:S04]  /*5fe60*/  LDL.LU R20, [R1+0x4e0] ;  /* 0x0004e00001147983 */ /* 0x001ee80000300800 */
[----:B------:R-:W3:Y:S04]  /*5fe70*/  LDL.LU R21, [R1+0x4e4] ;  /* 0x0004e40001157983 */ /* 0x000ee80000300800 */
[----:B------:R-:W3:Y:S04]  /*5fe80*/  LDL.LU R22, [R1+0x4e8] ;  /* 0x0004e80001167983 */ /* 0x000ee80000300800 */
[----:B------:R-:W3:Y:S04]  /*5fe90*/  LDL.LU R23, [R1+0x4ec] ;  /* 0x0004ec0001177983 */ /* 0x000ee80000300800 */
[----:B------:R-:W2:Y:S04]  /*5fea0*/  LDL.LU R4, [R1+0x450] ;  /* 0x0004500001047983 */ /* 0x000ea80000300800 */
[----:B------:R-:W2:Y:S04]  /*5feb0*/  LDL.LU R5, [R1+0x454] ;  /* 0x0004540001057983 */ /* 0x000ea80000300800 */
[----:B------:R-:W4:Y:S04]  /*5fec0*/  LDL.LU R6, [R1+0x458] ;  /* 0x0004580001067983 */ /* 0x000f280000300800 */
[----:B------:R-:W4:Y:S04]  /*5fed0*/  LDL.LU R7, [R1+0x45c] ;  /* 0x00045c0001077983 */ /* 0x000f280000300800 */
[----:B------:R-:W2:Y:S04]  /*5fee0*/  LDL.LU R16, [R1+0x470] ;  /* 0x0004700001107983 */ /* 0x000ea80000300800 */
[----:B------:R-:W2:Y:S04]  /*5fef0*/  LDL.LU R17, [R1+0x474] ;  /* 0x0004740001117983 */ /* 0x000ea80000300800 */
[----:B------:R-:W2:Y:S04]  /*5ff00*/  LDL.LU R18, [R1+0x478] ;  /* 0x0004780001127983 */ /* 0x000ea80000300800 */
[----:B------:R-:W2:Y:S01]  /*5ff10*/  LDL.LU R19, [R1+0x47c] ;  /* 0x00047c0001137983 */ /* 0x000ea20000300800 */
[C---:B---3--:R-:W-:Y:S03]  /*5ff20*/  HMMA.16816.F32 R24, R12.reuse, R26, R20 ;  /* 0x0000001a0c18723c */ /* 0x048fe60000001814 */
[----:B--2---:R-:W-:Y:S04]  /*5ff30*/  STL.64 [R1+0x2ad8], R18 ;  /* 0x002ad81201007387 */ /* 0x004fe80000100a00 */
[----:B------:R0:W-:Y:S04]  /*5ff40*/  STL.64 [R1+0x2ad0], R16 ;  /* 0x002ad01001007387 */ /* 0x0001e80000100a00 */
        /* <DEDUP_REMOVED lines=91> */
[----:B------:R-:W4:Y:S04]  /*60500*/  LDL.LU.64 R4, [R1+0x2aa0] ;  /* 0x002aa00001047983 */ /* 0x000f280000300a00 */
[----:B------:R-:W2:Y:S01]  /*60510*/  LDL.LU R3, [R1+0x2344] ;  /* 0x0023440001037983 */ /* 0x000ea20000300800 */
[----:B----4-:R-:W-:-:S15]  /*60520*/  HMMA.16816.F32 R8, R12, R4, R8 ;  /* 0x000000040c08723c */ /* 0x010fde0000001808 */
[----:B------:R-:W-:-:S04]  /*60530*/  NOP ;  /* 0x0000000000007918 */ /* 0x000fc80000000000 */
[----:B------:R-:W-:Y:S04]  /*60540*/  STL.64 [R1+0x60], R8 ;  /* 0x0000600801007387 */ /* 0x000fe80000100a00 */
[----:B------:R0:W-:Y:S04]  /*60550*/  STL.64 [R1+0x68], R10 ;  /* 0x0000680a01007387 */ /* 0x0001e80000100a00 */
[----:B0-----:R-:W3:Y:S04]  /*60560*/  LDL.LU.64 R10, [R1+0x2a98] ;  /* 0x002a9800010a7983 */ /* 0x001ee80000300a00 */
[----:B------:R-:W3:Y:S02]  /*60570*/  LDL.LU.64 R8, [R1+0x2a90] ;  /* 0x002a900001087983 */ /* 0x000ee40000300a00 */
[----:B---3--:R-:W-:Y:S02]  /*60580*/  HMMA.16816.F32 R4, R12, R6, R8 ;  /* 0x000000060c04723c */ /* 0x008fe40000001808 */
[----:B------:R-:W3:Y:S04]  /*60590*/  LDL.LU.64 R10, [R1+0x2a88] ;  /* 0x002a8800010a7983 */ /* 0x000ee80000300a00 */
[----:B------:R-:W2:-:S13]  /*605a0*/  LDL.LU.64 R8, [R1+0x2a80] ;  /* 0x002a800001087983 */ /* 0x000e9a0000300a00 */
        /* <DEDUP_REMOVED lines=11> */
[----:B------:R-:W2:Y:S01]  /*60660*/  LDL.LU.64 R24, [R1+0x2a70] ;  /* 0x002a700001187983 */ /* 0x000ea20000300a00 */
[----:B---3--:R-:W-:Y:S01]  /*60670*/  HMMA.16816.F32 R4, R12, R10, R4 ;  /* 0x0000000a0c04723c */ /* 0x008fe20000001804 */
[----:B------:R-:W-:-:S15]  /*60680*/  F2FP.F16.E4M3.UNPACK_B R0, R0.H1 ;  /* 0x00000000ff00723e */ /* 0x000fde00030006ff */
[----:B------:R-:W-:-:S03]  /*60690*/  NOP ;  /* 0x0000000000007918 */ /* 0x000fc60000000000 */
[----:B------:R-:W-:Y:S04]  /*606a0*/  STL.64 [R1+0x30], R4 ;  /* 0x0000300401007387 */ /* 0x000fe80000100a00 */
[----:B------:R0:W-:Y:S02]  /*606b0*/  STL.64 [R1+0x38], R6 ;  /* 0x0000380601007387 */ /* 0x0001e40000100a00 */
[----:B0-----:R-:W-:Y:S01]  /*606c0*/  F2FP.F16.E4M3.UNPACK_B R6, R29.H1 ;  /* 0x0000001dff06723e */ /* 0x001fe200030006ff */
[----:B--2---:R-:W-:-:S15]  /*606d0*/  HMMA.16816.F32 R8, R12, R16, R24 ;  /* 0x000000100c08723c */ /* 0x004fde0000001818 */
[----:B------:R-:W-:-:S04]  /*606e0*/  NOP ;  /* 0x0000000000007918 */ /* 0x000fc80000000000 */
[----:B------:R0:W-:Y:S04]  /*606f0*/  STL.64 [R1+0x20], R8 ;  /* 0x0000200801007387 */ /* 0x0001e80000100a00 */
[----:B------:R1:W-:Y:S04]  /*60700*/  STL.64 [R1+0x28], R10 ;  /* 0x0000280a01007387 */ /* 0x0003e80000100a00 */
[----:B0-----:R-:W2:Y:S04]  /*60710*/  LDL.LU R8, [R1+0x380] ;  /* 0x0003800001087983 */ /* 0x001ea80000300800 */
[----:B------:R-:W2:Y:S04]  /*60720*/  LDL.LU R9, [R1+0x384] ;  /* 0x0003840001097983 */ /* 0x000ea80000300800 */
[----:B------:R-:W-:Y:S04]  /*60730*/  STL [R1+0x18], R6 ;  /* 0x0000180601007387 */ /* 0x000fe80000100800 */
[----:B-1----:R-:W3:Y:S04]  /*60740*/  LDL.LU R10, [R1+0x388] ;  /* 0x00038800010a7983 */ /* 0x002ee80000300800 */
[----:B------:R-:W-:Y:S04]  /*60750*/  STL [R1+0x1c], R0 ;  /* 0x00001c0001007387 */ /* 0x000fe80000100800 */
[----:B------:R-:W3:Y:S01]  /*60760*/  LDL.LU R11, [R1+0x38c] ;  /* 0x00038c00010b7983 */ /* 0x000ee20000300800 */
[----:B------:R-:W-:-:S02]  /*60770*/  IMAD R2, R18, 0x100, R3 ;  /* 0x0000010012027824 */ /* 0x000fc400078e0203 */
[----:B------:R-:W-:Y:S01]  /*60780*/  IMAD R3, R20, 0x100, R19 ;  /* 0x0000010014037824 */ /* 0x000fe200078e0213 */
[----:B---3--:R-:W-:Y:S04]  /*60790*/  STL.64 [R1+0x29e8], R10 ;  /* 0x0029e80a01007387 */ /* 0x008fe80000100a00 */
[----:B--2---:R-:W-:Y:S04]  /*607a0*/  STL.64 [R1+0x29e0], R8 ;  /* 0x0029e00801007387 */ /* 0x004fe80000100a00 */
[----:B------:R-:W2:Y:S04]  /*607b0*/  LDL.LU R16, [R1+0x390] ;  /* 0x0003900001107983 */ /* 0x000ea80000300800 */
        /* <DEDUP_REMOVED lines=15> */
[----:B------:R-:W-:-:S03]  /*608b0*/  IMAD R5, R28, 0x100, R23 ;  /* 0x000001001c057824 */ /* 0x000fc600078e0217 */
[----:B---3--:R0:W-:Y:S04]  /*608c0*/  STL.64 [R1+0x2a18], R18 ;  /* 0x002a181201007387 */ /* 0x0081e80000100a00 */
[----:B0-----:R-:W3:Y:S04]  /*608d0*/  LDL.LU R18, [R1+0x78c] ;  /* 0x00078c0001127983 */ /* 0x001ee80000300800 */
[----:B------:R-:W3:Y:S04]  /*608e0*/  LDL.LU R19, [R1+0x778] ;  /* 0x0007780001137983 */ /* 0x000ee80000300800 */
[----:B--2---:R0:W-:Y:S04]  /*608f0*/  STL.64 [R1+0x2a10], R16 ;  /* 0x002a101001007387 */ /* 0x0041e80000100a00 */
[----:B------:R-:W2:Y:S04]  /*60900*/  LDL.LU R28, [R1+0x768] ;  /* 0x00076800011c7983 */ /* 0x000ea80000300800 */
[----:B------:R-:W4:Y:S04]  /*60910*/  LDL.LU R29, [R1+0x76c] ;  /* 0x00076c00011d7983 */ /* 0x000f280000300800 */
[----:B------:R-:W2:Y:S04]  /*60920*/  LDL.LU R26, [R1+0x6a8] ;  /* 0x0006a800011a7983 */ /* 0x000ea80000300800 */
[----:B------:R-:W2:Y:S04]  /*60930*/  LDL.LU R8, [R1+0x3b0] ;  /* 0x0003b00001087983 */ /* 0x000ea80000300800 */
[----:B------:R-:W2:Y:S04]  /*60940*/  LDL.LU R9, [R1+0x3b4] ;  /* 0x0003b40001097983 */ /* 0x000ea80000300800 */
[----:B------:R-:W2:Y:S04]  /*60950*/  LDL.LU R10, [R1+0x3b8] ;  /* 0x0003b800010a7983 */ /* 0x000ea80000300800 */
[----:B------:R-:W2:Y:S04]  /*60960*/  LDL.LU R11, [R1+0x3bc] ;  /* 0x0003bc00010b7983 */ /* 0x000ea80000300800 */
[----:B0-----:R-:W2:Y:S04]  /*60970*/  LDL.LU R16, [R1+0x79c] ;  /* 0x00079c0001107983 */ /* 0x001ea80000300800 */
[----:B------:R-:W2:Y:S04]  /*60980*/  LDL.LU R17, [R1+0x788] ;  /* 0x0007880001117983 */ /* 0x000ea80000300800 */
[----:B---3--:R-:W-:Y:S04]  /*60990*/  STL.64 [R1+0x2a58], R18 ;  /* 0x002a581201007387 */ /* 0x008fe80000100a00 */
[----:B--2---:R-:W-:Y:S04]  /*609a0*/  STL.64 [R1+0x2a50], R16 ;  /* 0x002a501001007387 */ /* 0x004fe80000100a00 */
[----:B------:R-:W-:Y:S04]  /*609b0*/  STL.64 [R1+0x2a28], R10 ;  /* 0x002a280a01007387 */ /* 0x000fe80000100a00 */
[----:B------:R0:W-:Y:S04]  /*609c0*/  STL.64 [R1+0x2a20], R8 ;  /* 0x002a200801007387 */ /* 0x0001e80000100a00 */
[----:B0-----:R-:W2:Y:S04]  /*609d0*/  LDL.LU R8, [R1+0x3e0] ;  /* 0x0003e00001087983 */ /* 0x001ea80000300800 */
[----:B------:R-:W2:Y:S04]  /*609e0*/  LDL.LU R9, [R1+0x3e4] ;  /* 0x0003e40001097983 */ /* 0x000ea80000300800 */
[----:B------:R-:W3:Y:S04]  /*609f0*/  LDL.LU R10, [R1+0x3e8] ;  /* 0x0003e800010a7983 */ /* 0x000ee80000300800 */
[----:B------:R-:W3:Y:S04]  /*60a00*/  LDL.LU R11, [R1+0x3ec] ;  /* 0x0003ec00010b7983 */ /* 0x000ee80000300800 */
[----:B------:R-:W2:Y:S04]  /*60a10*/  LDL.LU R17, [R1+0x798] ;  /* 0x0007980001117983 */ /* 0x000ea80000300800 */
[----:B---3--:R-:W-:Y:S04]  /*60a20*/  STL.64 [R1+0x2a38], R10 ;  /* 0x002a380a01007387 */ /* 0x008fe80000100a00 */
[----:B--2---:R-:W-:Y:S04]  /*60a30*/  STL.64 [R1+0x2a30], R8 ;  /* 0x002a300801007387 */ /* 0x004fe80000100a00 */
[----:B------:R-:W2:Y:S04]  /*60a40*/  LDL.LU R27, [R1+0x6ac] ;  /* 0x0006ac00011b7983 */ /* 0x000ea80000300800 */
        /* <DEDUP_REMOVED lines=8> */
[----:B------:R-:W-:-:S02]  /*60ad0*/  IMAD R4, R22, 0x100, R21 ;  /* 0x0000010016047824 */ /* 0x000fc400078e0215 */
[----:B------:R-:W-:Y:S01]  /*60ae0*/  IMAD.MOV.U32 R18, RZ, RZ, R6 ;  /* 0x000000ffff127224 */ /* 0x000fe200078e0006 */
[----:B---3--:R-:W-:Y:S04]  /*60af0*/  STL.64 [R1+0x2a68], R26 ;  /* 0x002a681a01007387 */ /* 0x008fe80000100a00 */
[----:B--2---:R0:W-:Y:S04]  /*60b00*/  STL.64 [R1+0x2a60], R24 ;  /* 0x002a601801007387 */ /* 0x0041e80000100a00 */
[----:B0-----:R-:W2:Y:S04]  /*60b10*/  LDL.LU R24, [R1+0x400] ;  /* 0x0004000001187983 */ /* 0x001ea80000300800 */
[----:B------:R-:W2:Y:S04]  /*60b20*/  LDL.LU R25, [R1+0x404] ;  /* 0x0004040001197983 */ /* 0x000ea80000300800 */
[----:B------:R-:W2:Y:S04]  /*60b30*/  LDL.LU R26, [R1+0x408] ;  /* 0x00040800011a7983 */ /* 0x000ea80000300800 */
[----:B------:R-:W2:Y:S01]  /*60b40*/  LDL.LU R27, [R1+0x40c] ;  /* 0x00040c00011b7983 */ /* 0x000ea20000300800 */
[----:B------:R-:W-:Y:S01]  /*60b50*/  IMAD.MOV.U32 R19, RZ, RZ, R0 ;  /* 0x000000ffff137224 */ /* 0x000fe200078e0000 */
[----:B------:R-:W-:-:S02]  /*60b60*/  F2FP.F16.E4M3.UNPACK_B R12, R2 ;  /* 0x00000002ff0c723e */ /* 0x000fc400020006ff */
[----:B------:R-:W-:Y:S02]  /*60b70*/  F2FP.F16.E4M3.UNPACK_B R13, R3 ;  /* 0x00000003ff0d723e */ /* 0x000fe400020006ff */
[----:B------:R-:W-:Y:S02]  /*60b80*/  F2FP.F16.E4M3.UNPACK_B R14, R4 ;  /* 0x00000004ff0e723e */ /* 0x000fe400020006ff */
[----:B------:R-:W-:Y:S02]  /*60b90*/  F2FP.F16.E4M3.UNPACK_B R15, R5 ;  /* 0x00000005ff0f723e */ /* 0x000fe400020006ff */
[----:B------:R-:W-:Y:S01]  /*60ba0*/  F2FP.F16.E4M3.UNPACK_B R8, R17.H1 ;  /* 0x00000011ff08723e */ /* 0x000fe200030006ff */
        /* <DEDUP_REMOVED lines=10> */
[----:B--2---:R-:W-:Y:S03]  /*60c50*/  HMMA.16816.F32 R16, R12, R18, R24 ;  /* 0x000000120c10723c */ /* 0x004fe60000001818 */
[----:B------:R-:W2:Y:S04]  /*60c60*/  LDL.LU.64 R26, [R1+0x2a68] ;  /* 0x002a6800011a7983 */ /* 0x000ea80000300a00 */
[----:B------:R-:W2:-:S12]  /*60c70*/  LDL.LU.64 R24, [R1+0x2a60] ;  /* 0x002a600001187983 */ /* 0x000e980000300a00 */
[----:B------:R-:W-:Y:S04]  /*60c80*/  STL.64 [R1+0x400], R16 ;  /* 0x0004001001007387 */ /* 0x000fe80000100a00 */
[----:B------:R0:W-:Y:S04]  /*60c90*/  STL.64 [R1+0x408], R18 ;  /* 0x0004081201007387 */ /* 0x0001e80000100a00 */
[----:B0-----:R-:W2:Y:S04]  /*60ca0*/  LDL.LU.64 R18, [R1+0x2a58] ;  /* 0x002a580001127983 */ /* 0x001ea80000300a00 */
[----:B------:R-:W2:Y:S02]  /*60cb0*/  LDL.LU.64 R16, [R1+0x2a50] ;  /* 0x002a500001107983 */ /* 0x000ea40000300a00 */
[----:B--2---:R-:W-:-:S05]  /*60cc0*/  F2FP.F16.E4M3.UNPACK_B R9, R16.H1 ;  /* 0x00000010ff09723e */ /* 0x004fca00030006ff */
[----:B------:R0:W-:Y:S02]  /*60cd0*/  STL.64 [R1+0x10], R8 ;  /* 0x0000100801007387 */ /* 0x0001e40000100a00 */
[----:B0-----:R-:W-:Y:S02]  /*60ce0*/  HMMA.16816.F32 R8, R12, R8, R24 ;  /* 0x000000080c08723c */ /* 0x001fe40000001818 */
[----:B------:R-:W2:Y:S04]  /*60cf0*/  LDL.LU.64 R26, [R1+0x2a48] ;  /* 0x002a4800011a7983 */ /* 0x000ea80000300a00 */
[----:B------:R-:W2:-:S13]  /*60d00*/  LDL.LU.64 R24, [R1+0x2a40] ;  /* 0x002a400001187983 */ /* 0x000e9a0000300a00 */
[----:B------:R-:W-:Y:S04]  /*60d10*/  STL.64 [R1+0x3f0], R8 ;  /* 0x0003f00801007387 */ /* 0x000fe80000100a00 */
[----:B------:R0:W-:Y:S04]  /*60d20*/  STL.64 [R1+0x3f8], R10 ;  /* 0x0003f80a01007387 */ /* 0x0001e80000100a00 */
[----:B0-----:R-:W2:Y:S04]  /*60d30*/  LDL.LU.64 R10, [R1+0x2a38] ;  /* 0x002a3800010a7983 */ /* 0x001ea80000300a00 */
[----:B------:R-:W2:Y:S01]  /*60d40*/  LDL.LU.64 R8, [R1+0x2a30] ;  /* 0x002a300001087983 */ /* 0x000ea20000300a00 */
[----:B------:R-:W-:-:S02]  /*60d50*/  F2FP.F16.E4M3.UNPACK_B R16, R17.H1 ;  /* 0x00000011ff10723e */ /* 0x000fc400030006ff */
[----:B------:R-:W-:Y:S02]  /*60d60*/  F2FP.F16.E4M3.UNPACK_B R17, R18.H1 ;  /* 0x00000012ff11723e */ /* 0x000fe400030006ff */
[----:B------:R-:W-:-:S03]  /*60d70*/  F2FP.F16.E4M3.UNPACK_B R2, R19.H1 ;  /* 0x00000013ff02723e */ /* 0x000fc600030006ff */
[----:B------:R2:W-:Y:S02]  /*60d80*/  STL.64 [R1+0x8], R16 ;  /* 0x0000081001007387 */ /* 0x0005e40000100a00 */
[----:B--2---:R-:W-:Y:S02]  /*60d90*/  HMMA.16816.F32 R16, R12, R16, R8 ;  /* 0x000000100c10723c */ /* 0x004fe40000001808 */
[----:B------:R-:W2:Y:S04]  /*60da0*/  LDL.LU.64 R10, [R1+0x2a28] ;  /* 0x002a2800010a7983 */ /* 0x000ea80000300a00 */
[----:B------:R-:W2:-:S13]  /*60db0*/  LDL.LU.64 R8, [R1+0x2a20] ;  /* 0x002a200001087983 */ /* 0x000e9a0000300a00 */
[----:B------:R-:W-:Y:S04]  /*60dc0*/  STL.64 [R1+0x3e0], R16 ;  /* 0x0003e01001007387 */ /* 0x000fe80000100a00 */
[----:B------:R0:W-:Y:S04]  /*60dd0*/  STL.64 [R1+0x3e8], R18 ;  /* 0x0003e81201007387 */ /* 0x0001e80000100a00 */
[----:B0-----:R-:W2:Y:S04]  /*60de0*/  LDL.LU.64 R18, [R1+0x2a18] ;  /* 0x002a180001127983 */ /* 0x001ea80000300a00 */
[----:B------:R-:W2:Y:S01]  /*60df0*/  LDL.LU.64 R16, [R1+0x2a10] ;  /* 0x002a100001107983 */ /* 0x000ea20000300a00 */
[----:B---3--:R-:W-:-:S05]  /*60e00*/  F2FP.F16.E4M3.UNPACK_B R3, R3.H1 ;  /* 0x00000003ff03723e */ /* 0x008fca00030006ff */
[----:B------:R-:W-:Y:S02]  /*60e10*/  STL.64 [R1], R2 ;  /* 0x0000000201007387 */ /* 0x000fe40000100a00 */
[----:B--2---:R-:W-:-:S15]  /*60e20*/  HMMA.16816.F32 R16, R12, R2, R16 ;  /* 0x000000020c10723c */ /* 0x004fde0000001810 */
[----:B------:R-:W-:-:S04]  /*60e30*/  NOP ;  /* 0x0000000000007918 */ /* 0x000fc80000000000 */
[----:B------:R-:W-:Y:S04]  /*60e40*/  STL.64 [R1+0x430], R16 ;  /* 0x0004301001007387 */ /* 0x000fe80000100a00 */
[----:B------:R0:W-:Y:S04]  /*60e50*/  STL.64 [R1+0x438], R18 ;  /* 0x0004381201007387 */ /* 0x0001e80000100a00 */
[----:B0-----:R-:W2:Y:S04]  /*60e60*/  LDL.LU.64 R18, [R1+0x2a08] ;  /* 0x002a080001127983 */ /* 0x001ea80000300a00 */
[----:B------:R-:W2:Y:S01]  /*60e70*/  LDL.LU.64 R16, [R1+0x2a00] ;  /* 0x002a000001107983 */ /* 0x000ea20000300a00 */
[----:B------:R-:W-:-:S02]  /*60e80*/  F2FP.F16.E4M3.UNPACK_B R28, R28.H1 ;  /* 0x0000001cff1c723e */ /* 0x000fc400030006ff */
[----:B----4-:R-:W-:Y:S02]  /*60e90*/  F2FP.F16.E4M3.UNPACK_B R29, R29.H1 ;  /* 0x0000001dff1d723e */ /* 0x010fe400030006ff */
[----:B------:R-:W-:Y:S02]  /*60ea0*/  F2FP.F16.E4M3.UNPACK_B R26, R26.H1 ;  /* 0x0000001aff1a723e */ /* 0x000fe400030006ff */
[----:B------:R-:W-:-:S07]  /*60eb0*/  F2FP.F16.E4M3.UNPACK_B R27, R27.H1 ;  /* 0x0000001bff1b723e */ /* 0x000fce00030006ff */
[C---:B------:R-:W-:Y:S08]  /*60ec0*/  HMMA.16816.F32 R8, R12.reuse, R26, R8 ;  /* 0x0000001a0c08723c */ /* 0x040ff00000001808 */
[----:B--2---:R-:W-:-:S15]  /*60ed0*/  HMMA.16816.F32 R16, R12, R28, R16 ;  /* 0x0000001c0c10723c */ /* 0x004fde0000001810 */
[----:B------:R-:W-:-:S04]  /*60ee0*/  NOP ;  /* 0x0000000000007918 */ /* 0x000fc80000000000 */
[----:B------:R-:W-:Y:S04]  /*60ef0*/  STL.64 [R1+0x440], R16 ;  /* 0x0004401001007387 */ /* 0x000fe80000100a00 */
[----:B------:R0:W-:Y:S04]  /*60f00*/  STL.64 [R1+0x448], R18 ;  /* 0x0004481201007387 */ /* 0x0001e80000100a00 */
[----:B0-----:R-:W2:Y:S04]  /*60f10*/  LDL.LU.64 R18, [R1+0x29f8] ;  /* 0x0029f80001127983 */ /* 0x001ea80000300a00 */
[----:B------:R-:W2:Y:S04]  /*60f20*/  LDL.LU.64 R16, [R1+0x29f0] ;  /* 0x0029f00001107983 */ /* 0x000ea80000300a00 */
[----:B------:R-:W-:Y:S04]  /*60f30*/  STL.64 [R1+0x2930], R28 ;  /* 0x0029301c01007387 */ /* 0x000fe80000100a00 */
[----:B------:R-:W-:Y:S04]  /*60f40*/  STL.64 [R1+0x460], R8 ;  /* 0x0004600801007387 */ /* 0x000fe80000100a00 */
[----:B------:R0:W-:Y:S04]  /*60f50*/  STL.64 [R1+0x468], R10 ;  /* 0x0004680a01007387 */ /* 0x0001e80000100a00 */
[----:B0-----:R-:W3:Y:S04]  /*60f60*/  LDL.LU.64 R10, [R1+0x29e8] ;  /* 0x0029e800010a7983 */ /* 0x001ee80000300a00 */
[----:B------:R-:W3:Y:S01]  /*60f70*/  LDL.LU.64 R8, [R1+0x29e0] ;  /* 0x0029e00001087983 */ /* 0x000ee20000300a00 */
[----:B------:R-:W-:-:S02]  /*60f80*/  F2FP.F16.E4M3.UNPACK_B R24, R24.H1 ;  /* 0x00000018ff18723e */ /* 0x000fc400030006ff */
[----:B------:R-:W-:-:S07]  /*60f90*/  F2FP.F16.E4M3.UNPACK_B R25, R25.H1 ;  /* 0x00000019ff19723e */ /* 0x000fce00030006ff */
[----:B------:R-:W-:Y:S01]  /*60fa0*/  HMMA.16816.F32 R4, R12, R24, R4 ;  /* 0x000000180c04723c */ /* 0x000fe20000001804 */
[----:B------:R-:W-:Y:S02]  /*60fb0*/  F2FP.F16.E4M3.UNPACK_B R22, R22.H1 ;  /* 0x00000016ff16723e */ /* 0x000fe400030006ff */
[----:B------:R-:W-:Y:S01]  /*60fc0*/  F2FP.F16.E4M3.UNPACK_B R23, R23.H1 ;  /* 0x00000017ff17723e */ /* 0x000fe200030006ff */
[----:B------:R-:W-:Y:S04]  /*60fd0*/  STL.64 [R1+0x2928], R26 ;  /* 0x0029281a01007387 */ /* 0x000fe80000100a00 */
[----:B------:R-:W-:Y:S11]  /*60fe0*/  STL.64 [R1+0x2920], R24 ;  /* 0x0029201801007387 */ /* 0x000ff60000100a00 */
[----:B------:R-:W-:Y:S04]  /*60ff0*/  STL.64 [R1+0x470], R4 ;  /* 0x0004700401007387 */ /* 0x000fe80000100a00 */
[----:B------:R2:W-:Y:S01]  /*61000*/  STL.64 [R1+0x478], R6 ;  /* 0x0004780601007387 */ /* 0x0005e20000100a00 */
[----:B------:R-:W-:-:S02]  /*61010*/  F2FP.F16.E4M3.UNPACK_B R20, R20.H1 ;  /* 0x00000014ff14723e */ /* 0x000fc400030006ff */
[----:B------:R-:W-:Y:S01]  /*61020*/  F2FP.F16.E4M3.UNPACK_B R21, R21.H1 ;  /* 0x00000015ff15723e */ /* 0x000fe200030006ff */
[----:B--2---:R-:W-:-:S15]  /*61030*/  HMMA.16816.F32 R4, R12, R22, R16 ;  /* 0x000000160c04723c */ /* 0x004fde0000001810 */
[----:B------:R-:W-:-:S04]  /*61040*/  NOP ;  /* 0x0000000000007918 */ /* 0x000fc80000000000 */
[----:B------:R-:W-:Y:S04]  /*61050*/  STL.64 [R1+0x4a0], R4 ;  /* 0x0004a00401007387 */ /* 0x000fe80000100a00 */
[----:B------:R3:W-:Y:S04]  /*61060*/  STL.64 [R1+0x4a8], R6 ;  /* 0x0004a80601007387 */ /* 0x0007e80000100a00 */
[----:B------:R-:W2:Y:S01]  /*61070*/  LDL.LU R24, [R1+0x230] ;  /* 0x0002300001187983 */ /* 0x000ea20000300800 */
        /* <DEDUP_REMOVED lines=37> */
[----:B------:R-:W4:Y:S04]  /*612d0*/  LDL.LU R26, [R1+0x358] ;  /* 0x00035800011a7983 */ /* 0x000f280000300800 */
[----:B------:R-:W4:Y:S01]  /*612e0*/  LDL.LU R27, [R1+0x35c] ;  /* 0x00035c00011b7983 */ /* 0x000f220000300800 */
[----:B------:R-:W-:-:S02]  /*612f0*/  F2FP.F16.E4M3.UNPACK_B R18, R0.H1 ;  /* 0x00000000ff12723e */ /* 0x000fc400030006ff */
[----:B------:R-:W-:Y:S01]  /*61300*/  F2FP.F16.E4M3.UNPACK_B R19, R19.H1 ;  /* 0x00000013ff13723e */ /* 0x000fe200030006ff */
[----:B----4-:R-:W-:Y:S04]  /*61310*/  STL.64 [R1+0x29c8], R26 ;  /* 0x0029c81a01007387 */ /* 0x010fe80000100a00 */
[----:B---3--:R0:W-:Y:S04]  /*61320*/  STL.64 [R1+0x29c0], R24 ;  /* 0x0029c01801007387 */ /* 0x0081e80000100a00 */
[----:B0-----:R-:W3:Y:S04]  /*61330*/  LDL.LU R24, [R1+0x360] ;  /* 0x0003600001187983 */ /* 0x001ee80000300800 */
[----:B------:R-:W3:Y:S04]  /*61340*/  LDL.LU R25, [R1+0x364] ;  /* 0x0003640001197983 */ /* 0x000ee80000300800 */
[----:B------:R-:W3:Y:S04]  /*61350*/  LDL.LU R26, [R1+0x368] ;  /* 0x00036800011a7983 */ /* 0x000ee80000300800 */
[----:B------:R-:W3:Y:S01]  /*61360*/  LDL.LU R27, [R1+0x36c] ;  /* 0x00036c00011b7983 */ /* 0x000ee20000300800 */
[----:B------:R-:W-:Y:S01]  /*61370*/  F2FP.F16.E4M3.UNPACK_B R2, R2.H1 ;  /* 0x00000002ff02723e */ /* 0x000fe200030006ff */
[C---:B--2---:R-:W-:Y:S01]  /*61380*/  HMMA.16816.F32 R4, R12.reuse, R18, R4 ;  /* 0x000000120c04723c */ /* 0x044fe20000001804 */
[----:B------:R-:W-:Y:S01]  /*61390*/  F2FP.F16.E4M3.UNPACK_B R3, R3.H1 ;  /* 0x00000003ff03723e */ /* 0x000fe200030006ff */
[----:B------:R-:W2:Y:S04]  /*613a0*/  LDL.LU R9, [R1+0x6dc] ;  /* 0x0006dc0001097983 */ /* 0x000ea80000300800 */
[----:B------:R-:W4:Y:S04]  /*613b0*/  LDL.LU R10, [R1+0x6c8] ;  /* 0x0006c800010a7983 */ /* 0x000f280000300800 */
[----:B------:R-:W2:Y:S04]  /*613c0*/  LDL.LU R11, [R1+0x6cc] ;  /* 0x0006cc00010b7983 */ /* 0x000ea80000300800 */
[----:B------:R-:W2:Y:S04]  /*613d0*/  LDL.LU R16, [R1+0x6b8] ;  /* 0x0006b80001107983 */ /* 0x000ea80000300800 */
[----:B------:R-:W2:Y:S04]  /*613e0*/  LDL.LU R17, [R1+0x6bc] ;  /* 0x0006bc0001117983 */ /* 0x000ea80000300800 */
[----:B------:R-:W2:Y:S04]  /*613f0*/  LDL.LU R28, [R1+0x2370] ;  /* 0x00237000011c7983 */ /* 0x000ea80000300800 */
[----:B------:R-:W2:Y:S04]  /*61400*/  LDL.LU R29, [R1+0x237c] ;  /* 0x00237c00011d7983 */ /* 0x000ea80000300800 */
[----:B------:R-:W2:Y:S04]  /*61410*/  LDL.LU R0, [R1+0x2378] ;  /* 0x0023780001007983 */ /* 0x000ea80000300800 */
[----:B------:R0:W-:Y:S04]  /*61420*/  STL.64 [R1+0x2908], R22 ;  /* 0x0029081601007387 */ /* 0x0001e80000100a00 */
[----:B0-----:R-:W2:Y:S04]  /*61430*/  LDL.LU R22, [R1+0x2368] ;  /* 0x0023680001167983 */ /* 0x001ea80000300800 */
[----:B------:R-:W2:Y:S04]  /*61440*/  LDL.LU R23, [R1+0x2374] ;  /* 0x0023740001177983 */ /* 0x000ea80000300800 */
[----:B------:R0:W-:Y:S04]  /*61450*/  STL.64 [R1+0x2900], R20 ;  /* 0x0029001401007387 */ /* 0x0001e80000100a00 */
[----:B0-----:R-:W2:Y:S04]  /*61460*/  LDL.LU R20, [R1+0x2360] ;  /* 0x0023600001147983 */ /* 0x001ea80000300800 */
[----:B------:R-:W2:Y:S04]  /*61470*/  LDL.LU R21, [R1+0x236c] ;  /* 0x00236c0001157983 */ /* 0x000ea80000300800 */
[----:B------:R-:W-:Y:S04]  /*61480*/  STL.64 [R1+0x740], R4 ;  /* 0x0007400401007387 */ /* 0x000fe80000100a00 */
[----:B------:R0:W-:Y:S04]  /*61490*/  STL.64 [R1+0x748], R6 ;  /* 0x0007480601007387 */ /* 0x0001e80000100a00 */
[----:B0-----:R-:W2:Y:S04]  /*614a0*/  LDL.LU.64 R6, [R1+0x29d8] ;  /* 0x0029d80001067983 */ /* 0x001ea80000300a00 */
[----:B------:R-:W2:Y:S04]  /*614b0*/  LDL.LU.64 R4, [R1+0x29d0] ;  /* 0x0029d00001047983 */ /* 0x000ea80000300a00 */
[----:B------:R0:W-:Y:S04]  /*614c0*/  STL.64 [R1+0x2948], R18 ;  /* 0x0029481201007387 */ /* 0x0001e80000100a00 */
[----:B0-----:R-:W4:Y:S01]  /*614d0*/  LDL.LU R19, [R1+0x2364] ;  /* 0x0023640001137983 */ /* 0x001f220000300800 */
[----:B---3--:R-:W-:-:S15]  /*614e0*/  HMMA.16816.F32 R24, R12, R2, R24 ;  /* 0x000000020c18723c */ /* 0x008fde0000001818 */
[----:B------:R-:W-:-:S04]  /*614f0*/  NOP ;  /* 0x0000000000007918 */ /* 0x000fc80000000000 */
[----:B------:R-:W-:Y:S04]  /*61500*/  STL.64 [R1+0x730], R24 ;  /* 0x0007301801007387 */ /* 0x000fe80000100a00 */
[----:B------:R0:W-:Y:S04]  /*61510*/  STL.64 [R1+0x738], R26 ;  /* 0x0007381a01007387 */ /* 0x0001e80000100a00 */
[----:B0-----:R-:W3:Y:S04]  /*61520*/  LDL.LU.64 R26, [R1+0x29c8] ;  /* 0x0029c800011a7983 */ /* 0x001ee80000300a00 */
[----:B------:R-:W3:Y:S01]  /*61530*/  LDL.LU.64 R24, [R1+0x29c0] ;  /* 0x0029c00001187983 */ /* 0x000ee20000300a00 */
        /* <DEDUP_REMOVED lines=9> */
[----:B------:R-:W-:-:S07]  /*615d0*/  F2FP.F16.E4M3.UNPACK_B R7, R7.H1 ;  /* 0x00000007ff07723e */ /* 0x000fce00030006ff */
        /* <DEDUP_REMOVED lines=20> */
[----:B----4-:R-:W-:-:S02]  /*61720*/  F2FP.F16.E4M3.UNPACK_B R10, R10.H1 ;  /* 0x0000000aff0a723e */ /* 0x010fc400030006ff */
[----:B------:R-:W-:Y:S02]  /*61730*/  F2FP.F16.E4M3.UNPACK_B R11, R11.H1 ;  /* 0x0000000bff0b723e */ /* 0x000fe400030006ff */
[----:B------:R-:W-:Y:S02]  /*61740*/  F2FP.F16.E4M3.UNPACK_B R16, R16.H1 ;  /* 0x00000010ff10723e */ /* 0x000fe400030006ff */
[----:B------:R-:W-:Y:S01]  /*61750*/  F2FP.F16.E4M3.UNPACK_B R17, R17.H1 ;  /* 0x00000011ff11723e */ /* 0x000fe200030006ff */
[----:B------:R-:W-:Y:S04]  /*61760*/  STL [R1+0x28b8], R9 ;  /* 0x0028b80901007387 */ /* 0x000fe80000100800 */
[----:B------:R-:W-:Y:S01]  /*61770*/  STL.64 [R1+0x2940], R10 ;  /* 0x0029400a01007387 */ /* 0x000fe20000100a00 */
[----:B---3--:R-:W-:Y:S03]  /*61780*/  HMMA.16816.F32 R4, R12, R10, R4 ;  /* 0x0000000a0c04723c */ /* 0x008fe60000001804 */
[----:B------:R-:W-:-:S15]  /*61790*/  STL [R1+0x2938], R8 ;  /* 0x0029380801007387 */ /* 0x000fde0000100800 */
[----:B------:R-:W-:Y:S01]  /*617a0*/  NOP ;  /* 0x0000000000007918 */ /* 0x000fe20000000000 */
[----:B------:R0:W-:Y:S04]  /*617b0*/  STL.64 [R1+0x5e0], R4 ;  /* 0x0005e00401007387 */ /* 0x0001e80000100a00 */
[----:B------:R1:W-:Y:S04]  /*617c0*/  STL.64 [R1+0x5e8], R6 ;  /* 0x0005e80601007387 */ /* 0x0003e80000100a00 */
[----:B------:R-:W-:Y:S04]  /*617d0*/  STL [R1+0x288c], R16 ;  /* 0x00288c1001007387 */ /* 0x000fe80000100800 */
[----:B------:R-:W-:Y:S01]  /*617e0*/  STL [R1+0x2888], R17 ;  /* 0x0028881101007387 */ /* 0x000fe20000100800 */
[----:B0-----:R-:W-:-:S02]  /*617f0*/  IMAD R4, R28, 0x100, R23 ;  /* 0x000001001c047824 */ /* 0x001fc400078e0217 */
[----:B------:R-:W-:Y:S02]  /*61800*/  IMAD R5, R22, 0x100, R21 ;  /* 0x0000010016057824 */ /* 0x000fe400078e0215 */
[----:B-1----:R-:W-:Y:S01]  /*61810*/  IMAD R6, R20, 0x100, R19 ;  /* 0x0000010014067824 */ /* 0x002fe200078e0213 */
[----:B--2---:R-:W-:Y:S01]  /*61820*/  HMMA.16816.F32 R8, R12, R16, R24 ;  /* 0x000000100c08723c */ /* 0x004fe20000001818 */
[----:B------:R-:W-:Y:S02]  /*61830*/  F2FP.F16.E4M3.UNPACK_B R14, R4 ;  /* 0x00000004ff0e723e */ /* 0x000fe400020006ff */
[----:B------:R-:W-:Y:S02]  /*61840*/  F2FP.F16.E4M3.UNPACK_B R13, R5 ;  /* 0x00000005ff0d723e */ /* 0x000fe400020006ff */
[----:B------:R-:W-:-:S14]  /*61850*/  F2FP.F16.E4M3.UNPACK_B R12, R6 ;  /* 0x00000006ff0c723e */ /* 0x000fdc00020006ff */
[----:B------:R-:W-:Y:S04]  /*61860*/  STL.64 [R1+0x770], R8 ;  /* 0x0007700801007387 */ /* 0x000fe80000100a00 */
[----:B------:R-:W-:Y:S04]  /*61870*/  STL.64 [R1+0x778], R10 ;  /* 0x0007780a01007387 */ /* 0x000fe80000100a00 */
[----:B------:R-:W2:Y:S04]  /*61880*/  LDL.LU R4, [R1+0x280] ;  /* 0x0002800001047983 */ /* 0x000ea80000300800 */
        /* <DEDUP_REMOVED lines=25> */
[----:B--2---:R0:W-:Y:S04]  /*61a20*/  STL.64 [R1+0x2978], R26 ;  /* 0x0029781a01007387 */ /* 0x0041e80000100a00 */
[----:B0-----:R-:W2:Y:S04]  /*61a30*/  LDL R26, [R1+0x18] ;  /* 0x00001800011a7983 */ /* 0x001ea80000100800 */
[----:B------:R-:W2:Y:S04]  /*61a40*/  LDL R27, [R1+0x1c] ;  /* 0x00001c00011b7983 */ /* 0x000ea80000100800 */
[----:B------:R-:W-:Y:S04]  /*61a50*/  STL.64 [R1+0x2970], R24 ;  /* 0x0029701801007387 */ /* 0x000fe80000100a00 */
[----:B------:R-:W2:Y:S01]  /*61a60*/  LDL.64 R18, [R1+0x8] ;  /* 0x0000080001127983 */ /* 0x000ea20000100a00 */
[----:B------:R-:W-:-:S03]  /*61a70*/  IMAD R0, R0, 0x100, R29 ;  /* 0x0000010000007824 */ /* 0x000fc600078e021d */
        /* <DEDUP_REMOVED lines=10> */
[----:B------:R-:W3:Y:S04]  /*61b20*/  LDL.64 R28, [R1] ;  /* 0x00000000011c7983 */ /* 0x000ee80000100a00 */
[----:B------:R-:W-:Y:S04]  /*61b30*/  STL.64 [R1+0x2918], R22 ;  /* 0x0029181601007387 */ /* 0x000fe80000100a00 */
[----:B----4-:R0:W-:Y:S04]  /*61b40*/  STL.64 [R1+0x2910], R20 ;  /* 0x0029101401007387 */ /* 0x0101e80000100a00 */
        /* <DEDUP_REMOVED lines=9> */
[----:B------:R-:W2:Y:S01]  /*61be0*/  LDL.LU R7, [R1+0x29c] ;  /* 0x00029c0001077983 */ /* 0x000ea20000300800 */
[----:B------:R-:W-:-:S03]  /*61bf0*/  F2FP.F16.E4M3.UNPACK_B R15, R0 ;  /* 0x00000000ff0f723e */ /* 0x000fc600020006ff */
        /* <DEDUP_REMOVED lines=13> */
[----:B------:R-:W2:Y:S04]  /*61cd0*/  LDL.LU.64 R18, [R1+0x2988] ;  /* 0x0029880001127983 */ /* 0x000ea80000300a00 */
        /* <DEDUP_REMOVED lines=10> */
[----:B------:R-:W2:Y:S01]  /*61d80*/  LDL.LU.64 R24, [R1+0x2960] ;  /* 0x0029600001187983 */ /* 0x000ea20000300a00 */
[----:B---3--:R-:W-:Y:S01]  /*61d90*/  HMMA.16816.F32 R8, R12, R28, R8 ;  /* 0x0000001c0c08723c */ /* 0x008fe20000001808 */
[----:B------:R-:W-:-:S02]  /*61da0*/  IMAD.MOV.U32 R16, RZ, RZ, R18 ;  /* 0x000000ffff107224 */ /* 0x000fc400078e0012 */
[----:B------:R-:W-:Y:S02]  /*61db0*/  IMAD.MOV.U32 R0, RZ, RZ, R19 ;  /* 0x000000ffff007224 */ /* 0x000fe400078e0013 */
[----:B------:R-:W-:-:S03]  /*61dc0*/  IMAD.MOV.U32 R17, RZ, RZ, R29 ;  /* 0x000000ffff117224 */ /* 0x000fc600078e001d */
[----:B--2---:R-:W-:-:S15]  /*61dd0*/  HMMA.16816.F32 R24, R12, R18, R24 ;  /* 0x000000120c18723c */ /* 0x004fde0000001818 */
[----:B------:R-:W-:-:S04]  /*61de0*/  NOP ;  /* 0x0000000000007918 */ /* 0x000fc80000000000 */
[----:B------:R-:W-:Y:S04]  /*61df0*/  STL.64 [R1+0x5a0], R24 ;  /* 0x0005a01801007387 */ /* 0x000fe80000100a00 */
[----:B------:R0:W-:Y:S04]  /*61e00*/  STL.64 [R1+0x5a8], R26 ;  /* 0x0005a81a01007387 */ /* 0x0001e80000100a00 */
[----:B0-----:R-:W2:Y:S04]  /*61e10*/  LDL.LU.64 R26, [R1+0x2958] ;  /* 0x00295800011a7983 */ /* 0x001ea80000300a00 */
[----:B------:R-:W2:Y:S04]  /*61e20*/  LDL.LU.64 R24, [R1+0x2950] ;  /* 0x0029500001187983 */ /* 0x000ea80000300a00 */
[----:B------:R-:W3:Y:S04]  /*61e30*/  LDL.LU.64 R18, [R1+0x2948] ;  /* 0x0029480001127983 */ /* 0x000ee80000300a00 */
[----:B------:R0:W-:Y:S04]  /*61e40*/  STL.64 [R1+0x590], R8 ;  /* 0x0005900801007387 */ /* 0x0001e80000100a00 */
[----:B------:R1:W-:Y:S01]  /*61e50*/  STL.64 [R1+0x598], R10 ;  /* 0x0005980a01007387 */ /* 0x0003e20000100a00 */
[----:B0-----:R-:W-:-:S03]  /*61e60*/  IMAD.MOV.U32 R9, RZ, RZ, R28 ;  /* 0x000000ffff097224 */ /* 0x001fc600078e001c */
[----:B-1----:R-:W2:Y:S04]  /*61e70*/  LDL.LU.64 R10, [R1+0x2940] ;  /* 0x00294000010a7983 */ /* 0x002ea80000300a00 */
[----:B------:R-:W2:Y:S04]  /*61e80*/  LDL.LU R8, [R1+0x2938] ;  /* 0x0029380001087983 */ /* 0x000ea80000300800 */
        /* <DEDUP_REMOVED lines=61> */
[----:B------:R3:W-:Y:S02]  /*62260*/  STL.64 [R1+0x518], R22 ;  /* 0x0005181601007387 */ /* 0x0007e40000100a00 */
[----:B---3--:R-:W-:Y:S02]  /*62270*/  HMMA.16816.F32 R20, R12, R6, R24 ;  /* 0x000000060c14723c */ /* 0x008fe40000001818 */
[----:B------:R-:W2:-:S15]  /*62280*/  LDL.LU R24, [R1+0x1e0] ;  /* 0x0001e00001187983 */ /* 0x000e9e0000300800 */
[----:B------:R-:W-:Y:S02]  /*62290*/  NOP ;  /* 0x0000000000007918 */ /* 0x000fe40000000000 */
[----:B------:R-:W-:Y:S04]  /*622a0*/  STL.64 [R1+0x500], R20 ;  /* 0x0005001401007387 */ /* 0x000fe80000100a00 */
[----:B------:R-:W-:Y:S04]  /*622b0*/  STL.64 [R1+0x508], R22 ;  /* 0x0005081601007387 */ /* 0x000fe80000100a00 */
[----:B------:R-:W2:Y:S04]  /*622c0*/  LDL.LU R25, [R1+0x1e4] ;  /* 0x0001e40001197983 */ /* 0x000ea80000300800 */
[----:B------:R-:W3:Y:S04]  /*622d0*/  LDL.LU R26, [R1+0x1e8] ;  /* 0x0001e800011a7983 */ /* 0x000ee80000300800 */
[----:B------:R-:W3:Y:S04]  /*622e0*/  LDL.LU R27, [R1+0x1ec] ;  /* 0x0001ec00011b7983 */ /* 0x000ee80000300800 */
[----:B---3--:R0:W-:Y:S02]  /*622f0*/  STL.64 [R1+0x2820], R26 ;  /* 0x0028201a01007387 */ /* 0x0081e40000100a00 */
[----:B0-----:R-:W-:-:S02]  /*62300*/  IMAD.MOV.U32 R26, RZ, RZ, R9 ;  /* 0x000000ffff1a7224 */ /* 0x001fc400078e0009 */
[----:B------:R-:W-:Y:S01]  /*62310*/  IMAD.MOV.U32 R27, RZ, RZ, R17 ;  /* 0x000000ffff1b7224 */ /* 0x000fe200078e0011 */
[----:B------:R-:W3:Y:S04]  /*62320*/  LDL.LU R9, [R1+0x28b8] ;  /* 0x0028b80001097983 */ /* 0x000ee80000300800 */
[----:B--2---:R-:W-:Y:S04]  /*62330*/  STL.64 [R1+0x2818], R24 ;  /* 0x0028181801007387 */ /* 0x004fe80000100a00 */
[----:B------:R-:W-:Y:S04]  /*62340*/  STL.64 [R1+0x2838], R26 ;  /* 0x0028381a01007387 */ /* 0x000fe80000100a00 */
        /* <DEDUP_REMOVED lines=10> */
[----:B------:R-:W2:Y:S01]  /*623f0*/  LDL.LU.64 R26, [R1+0x10] ;  /* 0x00001000011a7983 */ /* 0x000ea20000300a00 */
        /* <DEDUP_REMOVED lines=31> */
[----:B------:R-:W3:Y:S04]  /*625f0*/  LDL.LU R27, [R1+0x13c] ;  /* 0x00013c00011b7983 */ /* 0x000ee80000300800 */
[----:B----4-:R-:W-:Y:S04]  /*62600*/  STL.64 [R1+0x2848], R22 ;  /* 0x0028481601007387 */ /* 0x010fe80000100a00 */
[----:B------:R0:W-:Y:S04]  /*62610*/  STL.64 [R1+0x2840], R20 ;  /* 0x0028401401007387 */ /* 0x0001e80000100a00 */
[----:B0-----:R-:W4:Y:S04]  /*62620*/  LDL.LU R20, [R1+0x200] ;  /* 0x0002000001147983 */ /* 0x001f280000300800 */
[----:B------:R-:W4:Y:S04]  /*62630*/  LDL.LU R21, [R1+0x204] ;  /* 0x0002040001157983 */ /* 0x000f280000300800 */
[----:B------:R-:W3:Y:S04]  /*62640*/  LDL.LU R22, [R1+0x208] ;  /* 0x0002080001167983 */ /* 0x000ee80000300800 */
[----:B------:R-:W3:Y:S01]  /*62650*/  LDL.LU R23, [R1+0x20c] ;  /* 0x00020c0001177983 */ /* 0x000ee20000300800 */
[C---:B--2---:R-:W-:Y:S03]  /*62660*/  HMMA.16816.F32 R16, R12.reuse, R8, R16 ;  /* 0x000000080c10723c */ /* 0x044fe60000001810 */
[----:B---3--:R-:W-:Y:S04]  /*62670*/  STL.64 [R1+0x2858], R22 ;  /* 0x0028581601007387 */ /* 0x008fe80000100a00 */
[----:B----4-:R0:W-:Y:S04]  /*62680*/  STL.64 [R1+0x2850], R20 ;  /* 0x0028501401007387 */ /* 0x0101e80000100a00 */
[----:B0-----:R-:W2:Y:S04]  /*62690*/  LDL.LU R20, [R1+0x210] ;  /* 0x0002100001147983 */ /* 0x001ea80000300800 */
[----:B------:R-:W2:Y:S04]  /*626a0*/  LDL.LU R21, [R1+0x214] ;  /* 0x0002140001157983 */ /* 0x000ea80000300800 */
[----:B------:R-:W2:Y:S04]  /*626b0*/  LDL.LU R22, [R1+0x218] ;  /* 0x0002180001167983 */ /* 0x000ea80000300800 */
[----:B------:R-:W2:Y:S04]  /*626c0*/  LDL.LU R23, [R1+0x21c] ;  /* 0x00021c0001177983 */ /* 0x000ea80000300800 */
[----:B------:R0:W-:Y:S04]  /*626d0*/  STL.64 [R1+0x27b8], R6 ;  /* 0x0027b80601007387 */ /* 0x0001e80000100a00 */
[----:B0-----:R-:W3:Y:S04]  /*626e0*/  LDL.LU.64 R6, [R1+0x18] ;  /* 0x0000180001067983 */ /* 0x001ee80000300a00 */
[----:B------:R0:W-:Y:S04]  /*626f0*/  STL.64 [R1+0x27b0], R4 ;  /* 0x0027b00401007387 */ /* 0x0001e80000100a00 */
[----:B0-----:R-:W4:Y:S04]  /*62700*/  LDL.LU R5, [R1+0x2390] ;  /* 0x0023900001057983 */ /* 0x001f280000300800 */
        /* <DEDUP_REMOVED lines=12> */
[----:B------:R0:W-:Y:S01]  /*627d0*/  STL.64 [R1+0x2790], R8 ;  /* 0x0027900801007387 */ /* 0x0001e20000100a00 */
[----:B------:R-:W-:-:S03]  /*627e0*/  IMAD R0, R0, 0x100, R28 ;  /* 0x0000010000007824 */ /* 0x000fc600078e021c */
[----:B0-----:R-:W3:Y:S04]  /*627f0*/  LDL.LU R8, [R1+0x1c0] ;  /* 0x0001c00001087983 */ /* 0x001ee80000300800 */
[----:B------:R-:W3:Y:S04]  /*62800*/  LDL.LU R9, [R1+0x1c4] ;  /* 0x0001c40001097983 */ /* 0x000ee80000300800 */
[----:B------:R-:W3:Y:S04]  /*62810*/  LDL.LU R10, [R1+0x1c8] ;  /* 0x0001c800010a7983 */ /* 0x000ee80000300800 */
[----:B------:R-:W3:Y:S01]  /*62820*/  LDL.LU R11, [R1+0x1cc] ;  /* 0x0001cc00010b7983 */ /* 0x000ee20000300800 */
[----:B--2---:R-:W-:-:S02]  /*62830*/  IMAD R29, R29, 0x100, R19 ;  /* 0x000001001d1d7824 */ /* 0x004fc400078e0213 */
[----:B----4-:R-:W-:Y:S01]  /*62840*/  IMAD R5, R5, 0x100, R16 ;  /* 0x0000010005057824 */ /* 0x010fe200078e0210 */
[----:B------:R-:W2:Y:S04]  /*62850*/  LDL.LU R19, [R1+0x2894] ;  /* 0x0028940001137983 */ /* 0x000ea80000300800 */
[----:B------:R-:W4:Y:S04]  /*62860*/  LDL.LU R28, [R1+0x2890] ;  /* 0x00289000011c7983 */ /* 0x000f280000300800 */
[----:B------:R-:W2:Y:S01]  /*62870*/  LDL.LU R16, [R1+0x288c] ;  /* 0x00288c0001107983 */ /* 0x000ea20000300800 */
[----:B------:R-:W-:-:S03]  /*62880*/  IMAD R4, R4, 0x100, R17 ;  /* 0x0000010004047824 */ /* 0x000fc600078e0211 */
[----:B------:R-:W2:Y:S02]  /*62890*/  LDL.LU R17, [R1+0x2888] ;  /* 0x0028880001117983 */ /* 0x000ea40000300800 */
[----:B--2---:R-:W-:Y:S02]  /*628a0*/  HMMA.16816.F32 R12, R12, R16, R24 ;  /* 0x000000100c0c723c */ /* 0x004fe40000001818 */
[----:B------:R-:W3:Y:S04]  /*628b0*/  LDL.LU.64 R26, [R1+0x2880] ;  /* 0x00288000011a7983 */ /* 0x000ee80000300a00 */
[----:B------:R-:W3:Y:S04]  /*628c0*/  LDL.LU.64 R24, [R1+0x2878] ;  /* 0x0028780001187983 */ /* 0x000ee80000300a00 */
        /* <DEDUP_REMOVED lines=8> */
[----:B------:R-:W4:Y:S04]  /*62950*/  LDL.LU R29, [R1+0x2874] ;  /* 0x00287400011d7983 */ /* 0x000f280000300800 */
[----:B------:R-:W2:Y:S02]  /*62960*/  LDL.LU R0, [R1+0x2870] ;  /* 0x0028700001007983 */ /* 0x000ea40000300800 */
[----:B---3--:R-:W-:-:S15]  /*62970*/  HMMA.16816.F32 R24, R12, R6, R24 ;  /* 0x000000060c18723c */ /* 0x008fde0000001818 */
[----:B------:R-:W-:-:S04]  /*62980*/  NOP ;  /* 0x0000000000007918 */ /* 0x000fc80000000000 */
[----:B------:R-:W-:Y:S04]  /*62990*/  STL.64 [R1+0x4d0], R24 ;  /* 0x0004d01801007387 */ /* 0x000fe80000100a00 */
[----:B------:R0:W-:Y:S04]  /*629a0*/  STL.64 [R1+0x4d8], R26 ;  /* 0x0004d81a01007387 */ /* 0x0001e80000100a00 */
[----:B0-----:R-:W3:Y:S04]  /*629b0*/  LDL.LU.64 R26, [R1+0x2868] ;  /* 0x00286800011a7983 */ /* 0x001ee80000300a00 */
[----:B------:R-:W2:Y:S01]  /*629c0*/  LDL.LU.64 R24, [R1+0x2860] ;  /* 0x0028600001187983 */ /* 0x000ea20000300a00 */
[----:B---3--:R-:W-:-:S15]  /*629d0*/  HMMA.16816.F32 R20, R12, R26, R20 ;  /* 0x0000001a0c14723c */ /* 0x008fde0000001814 */
[----:B------:R-:W-:-:S04]  /*629e0*/  NOP ;  /* 0x0000000000007918 */ /* 0x000fc80000000000 */
[----:B------:R-:W-:Y:S04]  /*629f0*/  STL.64 [R1+0x4c0], R20 ;  /* 0x0004c01401007387 */ /* 0x000fe80000100a00 */
[----:B------:R0:W-:Y:S04]  /*62a00*/  STL.64 [R1+0x4c8], R22 ;  /* 0x0004c81601007387 */ /* 0x0001e80000100a00 */
[----:B0-----:R-:W2:Y:S04]  /*62a10*/  LDL.LU.64 R22, [R1+0x2858] ;  /* 0x0028580001167983 */ /* 0x001ea80000300a00 */
[----:B------:R-:W2:Y:S01]  /*62a20*/  LDL.LU.64 R20, [R1+0x2850] ;  /* 0x0028500001147983 */ /* 0x000ea20000300a00 */
[----:B------:R-:W-:-:S02]  /*62a30*/  IMAD.MOV.U32 R5, RZ, RZ, R6 ;  /* 0x000000ffff057224 */ /* 0x000fc400078e0006 */
[----:B------:R-:W-:Y:S02]  /*62a40*/  IMAD.MOV.U32 R4, RZ, RZ, R7 ;  /* 0x000000ffff047224 */ /* 0x000fe400078e0007 */
[----:B------:R-:W-:Y:S02]  /*62a50*/  IMAD.MOV.U32 R7, RZ, RZ, R26 ;  /* 0x000000ffff077224 */ /* 0x000fe400078e001a */
[----:B------:R-:W-:Y:S02]  /*62a60*/  IMAD.MOV.U32 R6, RZ, RZ, R27 ;  /* 0x000000ffff067224 */ /* 0x000fe400078e001b */
        /* <DEDUP_REMOVED lines=18> */
[----:B------:R-:W3:Y:S01]  /*62b90*/  LDL.LU.64 R24, [R1+0x2808] ;  /* 0x0028080001187983 */ /* 0x000ee20000300a00 */
        /* <DEDUP_REMOVED lines=12> */
[----:B-1----:R-:W2:Y:S01]  /*62c60*/  LDL.LU R10, [R1+0x168] ;  /* 0x00016800010a7983 */ /* 0x002ea20000300800 */
[----:B------:R-:W-:-:S03]  /*62c70*/  IMAD.MOV.U32 R11, RZ, RZ, R0 ;  /* 0x000000ffff0b7224 */ /* 0x000fc600078e0000 */
[----:B------:R-:W3:Y:S04]  /*62c80*/  LDL.LU R0, [R1+0x27f0] ;  /* 0x0027f00001007983 */ /* 0x000ee80000300800 */
        /* <DEDUP_REMOVED lines=22> */
[----:B---3--:R-:W-:Y:S01]  /*62df0*/  IMAD.MOV.U32 R7, RZ, RZ, R0 ;  /* 0x000000ffff077224 */ /* 0x008fe200078e0000 */
[----:B----4-:R-:W-:Y:S04]  /*62e00*/  STL.64 [R1+0x27e8], R10 ;  /* 0x0027e80a01007387 */ /* 0x010fe80000100a00 */
        /* <DEDUP_REMOVED lines=8> */
[----:B------:R-:W4:Y:S04]  /*62e90*/  LDL.LU R0, [R1+0x23a4] ;  /* 0x0023a40001007983 */ /* 0x000f280000300800 */
        /* <DEDUP_REMOVED lines=31> */
[C---:B---3--:R-:W-:Y:S03]  /*63090*/  HMMA.16816.F32 R4, R12.reuse, R2, R4 ;  /* 0x000000020c04723c */ /* 0x048fe60000001804 */
        /* <DEDUP_REMOVED lines=47> */
[----:B0-----:R-:W4:Y:S04]  /*63390*/  LDL.LU R11, [R1+0x23a0] ;  /* 0x0023a000010b7983 */ /* 0x001f280000300800 */
[----:B------:R-:W2:Y:S04]  /*633a0*/  LDL.LU R10, [R1+0x23b8] ;  /* 0x0023b800010a7983 */ /* 0x000ea80000300800 */
[----:B------:R0:W-:Y:S04]  /*633b0*/  STL.64 [R1+0x2688], R8 ;  /* 0x0026880801007387 */ /* 0x0001e80000100a00 */
[----:B0-----:R-:W2:Y:S04]  /*633c0*/  LDL.LU R9, [R1+0x23b0] ;  /* 0x0023b00001097983 */ /* 0x001ea80000300800 */
[----:B------:R-:W3:Y:S01]  /*633d0*/  LDL.LU R8, [R1+0x23bc] ;  /* 0x0023bc0001087983 */ /* 0x000ee20000300800 */
[----:B----4-:R-:W-:-:S03]  /*633e0*/  IMAD R11, R11, 0x100, R0 ;  /* 0x000001000b0b7824 */ /* 0x010fc600078e0200 */
[----:B------:R-:W4:Y:S01]  /*633f0*/  LDL.LU R0, [R1+0x2768] ;  /* 0x0027680001007983 */ /* 0x000f220000300800 */
[----:B--2---:R-:W-:Y:S02]  /*63400*/  IMAD R9, R9, 0x100, R17 ;  /* 0x0000010009097824 */ /* 0x004fe400078e0211 */
[----:B----4-:R-:W-:Y:S02]  /*63410*/  IMAD R0, R0, 0x100, R16 ;  /* 0x0000010000007824 */ /* 0x010fe400078e0210 */
[----:B------:R-:W2:Y:S04]  /*63420*/  LDL.LU R16, [R1+0x2764] ;  /* 0x0027640001107983 */ /* 0x000ea80000300800 */
[----:B------:R-:W2:Y:S01]  /*63430*/  LDL.LU R17, [R1+0x2760] ;  /* 0x0027600001117983 */ /* 0x000ea20000300800 */
[----:B---3--:R-:W-:Y:S01]  /*63440*/  IMAD R8, R10, 0x100, R8 ;  /* 0x000001000a087824 */ /* 0x008fe200078e0208 */
[----:B--2---:R-:W-:Y:S02]  /*63450*/  HMMA.16816.F32 R12, R12, R16, R24 ;  /* 0x000000100c0c723c */ /* 0x004fe40000001818 */
[----:B------:R-:W2:Y:S04]  /*63460*/  LDL.LU.64 R26, [R1+0x2758] ;  /* 0x00275800011a7983 */ /* 0x000ea80000300a00 */
[----:B------:R-:W3:Y:S04]  /*63470*/  LDL.LU.64 R24, [R1+0x2750] ;  /* 0x0027500001187983 */ /* 0x000ee80000300a00 */
[----:B------:R-:W-:Y:S04]  /*63480*/  STL.64 [R1+0x26d0], R18 ;  /* 0x0026d01201007387 */ /* 0x000fe80000100a00 */
[----:B------:R-:W-:Y:S05]  /*63490*/  STL.64 [R1+0x26c8], R16 ;  /* 0x0026c81001007387 */ /* 0x000fea0000100a00 */
[----:B------:R0:W-:Y:S04]  /*634a0*/  STL.64 [R1+0x750], R12 ;  /* 0x0007500c01007387 */ /* 0x0001e80000100a00 */
[----:B------:R1:W-:Y:S01]  /*634b0*/  STL.64 [R1+0x758], R14 ;  /* 0x0007580e01007387 */ /* 0x0003e20000100a00 */
[----:B0-----:R-:W-:-:S02]  /*634c0*/  F2FP.F16.E4M3.UNPACK_B R12, R11 ;  /* 0x0000000bff0c723e */ /* 0x001fc400020006ff */
[----:B------:R-:W-:Y:S02]  /*634d0*/  F2FP.F16.E4M3.UNPACK_B R13, R0 ;  /* 0x00000000ff0d723e */ /* 0x000fe400020006ff */
[----:B-1----:R-:W-:Y:S02]  /*634e0*/  F2FP.F16.E4M3.UNPACK_B R14, R9 ;  /* 0x00000009ff0e723e */ /* 0x002fe400020006ff */
[----:B------:R-:W-:Y:S01]  /*634f0*/  F2FP.F16.E4M3.UNPACK_B R15, R8 ;  /* 0x00000008ff0f723e */ /* 0x000fe200020006ff */
[----:B------:R-:W4:Y:S04]  /*63500*/  LDL.LU R0, [R1+0x1238] ;  /* 0x0012380001007983 */ /* 0x000f280000300800 */
[----:B------:R-:W4:Y:S02]  /*63510*/  LDL.LU R8, [R1+0x50] ;  /* 0x0000500001087983 */ /* 0x000f240000300800 */
[C---:B---3--:R-:W-:Y:S08]  /*63520*/  HMMA.16816.F32 R16, R12.reuse, R24, R4 ;  /* 0x000000180c10723c */ /* 0x048ff00000001804 */
[C---:B--2---:R-:W-:Y:S11]  /*63530*/  HMMA.16816.F32 R4, R12.reuse, R26, R20 ;  /* 0x0000001a0c04723c */ /* 0x044ff60000001814 */
[----:B------:R-:W-:Y:S04]  /*63540*/  STL.64 [R1+0x490], R16 ;  /* 0x0004901001007387 */ /* 0x000fe80000100a00 */
[----:B------:R-:W-:Y:S04]  /*63550*/  STL.64 [R1+0x498], R18 ;  /* 0x0004981201007387 */ /* 0x000fe80000100a00 */
[----:B------:R0:W-:Y:S04]  /*63560*/  STL.64 [R1+0x480], R4 ;  /* 0x0004800401007387 */ /* 0x0001e80000100a00 */
[----:B------:R1:W-:Y:S04]  /*63570*/  STL.64 [R1+0x488], R6 ;  /* 0x0004880601007387 */ /* 0x0003e80000100a00 */
[----:B------:R-:W4:Y:S04]  /*63580*/  LDL.LU R9, [R1+0x54] ;  /* 0x0000540001097983 */ /* 0x000f280000300800 */
[----:B------:R-:W2:Y:S04]  /*63590*/  LDL.LU R10, [R1+0x58] ;  /* 0x00005800010a7983 */ /* 0x000ea80000300800 */
[----:B------:R-:W2:Y:S04]  /*635a0*/  LDL.LU R11, [R1+0x5c] ;  /* 0x00005c00010b7983 */ /* 0x000ea80000300800 */
[----:B0-----:R-:W3:Y:S04]  /*635b0*/  LDL.LU R4, [R1+0x70] ;  /* 0x0000700001047983 */ /* 0x001ee80000300800 */
[----:B------:R-:W3:Y:S04]  /*635c0*/  LDL.LU R5, [R1+0x74] ;  /* 0x0000740001057983 */ /* 0x000ee80000300800 */
        /* <DEDUP_REMOVED lines=14> */
[----:B0-----:R-:W3:Y:S04]  /*636b0*/  LDL.LU R24, [R1+0x8] ;  /* 0x0000080001187983 */ /* 0x001ee80000300800 */
        /* <DEDUP_REMOVED lines=21> */
[----:B---3--:R0:W-:Y:S04]  /*63810*/  STL.64 [R1+0x26b8], R4 ;  /* 0x0026b80401007387 */ /* 0x0081e80000100a00 */
[----:B0-----:R-:W3:Y:S04]  /*63820*/  LDL.LU R4, [R1+0x80] ;  /* 0x0000800001047983 */ /* 0x001ee80000300800 */
[----:B------:R-:W3:Y:S04]  /*63830*/  LDL.LU R5, [R1+0x84] ;  /* 0x0000840001057983 */ /* 0x000ee80000300800 */
[----:B------:R-:W3:Y:S04]  /*63840*/  LDL.LU R6, [R1+0x88] ;  /* 0x0000880001067983 */ /* 0x000ee80000300800 */
        /* <DEDUP_REMOVED lines=13> */
[----:B----4-:R0:W-:Y:S04]  /*63920*/  STL.64 [R1+0x2698], R8 ;  /* 0x0026980801007387 */ /* 0x0101e80000100a00 */
[----:B0-----:R-:W4:Y:S04]  /*63930*/  LDL.LU R8, [R1+0x60] ;  /* 0x0000600001087983 */ /* 0x001f280000300800 */
[----:B------:R-:W4:Y:S04]  /*63940*/  LDL.LU R9, [R1+0x64] ;  /* 0x0000640001097983 */ /* 0x000f280000300800 */
[----:B------:R-:W4:Y:S04]  /*63950*/  LDL.LU R10, [R1+0x68] ;  /* 0x00006800010a7983 */ /* 0x000f280000300800 */
[----:B------:R-:W4:Y:S04]  /*63960*/  LDL.LU R11, [R1+0x6c] ;  /* 0x00006c00010b7983 */ /* 0x000f280000300800 */
        /* <DEDUP_REMOVED lines=42> */
[C---:B------:R-:W-:Y:S08]  /*63c10*/  HMMA.16816.F32 R4, R12.reuse, R22, R4 ;  /* 0x000000160c04723c */ /* 0x040ff00000001804 */
[C---:B------:R-:W-:Y:S01]  /*63c20*/  HMMA.16816.F32 R16, R12.reuse, R20, R16 ;  /* 0x000000140c10723c */ /* 0x040fe20000001810 */
[----:B------:R-:W0:Y:S01]  /*63c30*/  LDC R23, c[0x0][0x3a8] ;  /* 0x0000ea00ff177b82 */ /* 0x000e220000000800 */
[----:B---3--:R-:W-:Y:S04]  /*63c40*/  STL.64 [R1+0x2680], R26 ;  /* 0x0026801a01007387 */ /* 0x008fe80000100a00 */
[----:B--2---:R1:W-:Y:S04]  /*63c50*/  STL.64 [R1+0x2678], R24 ;  /* 0x0026781801007387 */ /* 0x0043e80000100a00 */
[----:B-1----:R-:W2:Y:S04]  /*63c60*/  LDL.LU R24, [R1+0x40] ;  /* 0x0000400001187983 */ /* 0x002ea80000300800 */
[----:B------:R-:W2:Y:S04]  /*63c70*/  LDL.LU R25, [R1+0x44] ;  /* 0x0000440001197983 */ /* 0x000ea80000300800 */
[----:B------:R-:W2:Y:S04]  /*63c80*/  LDL.LU R26, [R1+0x48] ;  /* 0x00004800011a7983 */ /* 0x000ea80000300800 */
[----:B------:R-:W2:Y:S04]  /*63c90*/  LDL.LU R27, [R1+0x4c] ;  /* 0x00004c00011b7983 */ /* 0x000ea80000300800 */
[----:B------:R-:W-:Y:S04]  /*63ca0*/  STL.64 [R1+0x3b0], R4 ;  /* 0x0003b00401007387 */ /* 0x000fe80000100a00 */
[----:B------:R1:W-:Y:S04]  /*63cb0*/  STL.64 [R1+0x3b8], R6 ;  /* 0x0003b80601007387 */ /* 0x0003e80000100a00 */
[----:B-1----:R-:W3:Y:S04]  /*63cc0*/  LDL.LU.64 R6, [R1+0x26e0] ;  /* 0x0026e00001067983 */ /* 0x002ee80000300a00 */
[----:B------:R-:W3:Y:S04]  /*63cd0*/  LDL.LU.64 R4, [R1+0x26d8] ;  /* 0x0026d80001047983 */ /* 0x000ee80000300a00 */
[----:B------:R-:W2:Y:S04]  /*63ce0*/  LDL.LU R22, [R1+0x8e4] ;  /* 0x0008e40001167983 */ /* 0x000ea80000300800 */
[----:B------:R-:W-:Y:S04]  /*63cf0*/  STL.64 [R1+0x3a0], R16 ;  /* 0x0003a01001007387 */ /* 0x000fe80000100a00 */
[----:B------:R1:W-:Y:S04]  /*63d00*/  STL.64 [R1+0x3a8], R18 ;  /* 0x0003a81201007387 */ /* 0x0003e80000100a00 */
[----:B-1----:R-:W3:Y:S04]  /*63d10*/  LDL.LU.64 R18, [R1+0x26d0] ;  /* 0x0026d00001127983 */ /* 0x002ee80000300a00 */
[----:B------:R-:W2:Y:S04]  /*63d20*/  LDL.LU.64 R16, [R1+0x26c8] ;  /* 0x0026c80001107983 */ /* 0x000ea80000300a00 */
[----:B------:R-:W2:Y:S01]  /*63d30*/  LDL.LU R21, [R1+0xde4] ;  /* 0x000de40001157983 */ /* 0x000ea20000300800 */
[----:B---3--:R-:W-:-:S15]  /*63d40*/  HMMA.16816.F32 R4, R12, R18, R4 ;  /* 0x000000120c04723c */ /* 0x008fde0000001804 */
[----:B------:R-:W-:-:S04]  /*63d50*/  NOP ;  /* 0x0000000000007918 */ /* 0x000fc80000000000 */
[----:B------:R-:W-:Y:S04]  /*63d60*/  STL.64 [R1+0x390], R4 ;  /* 0x0003900401007387 */ /* 0x000fe80000100a00 */
[----:B------:R1:W-:Y:S04]  /*63d70*/  STL.64 [R1+0x398], R6 ;  /* 0x0003980601007387 */ /* 0x0003e80000100a00 */
[----:B-1----:R-:W3:Y:S04]  /*63d80*/  LDL.LU.64 R6, [R1+0x26c0] ;  /* 0x0026c00001067983 */ /* 0x002ee80000300a00 */
[----:B------:R-:W3:Y:S02]  /*63d90*/  LDL.LU.64 R4, [R1+0x26b8] ;  /* 0x0026b80001047983 */ /* 0x000ee40000300a00 */
[----:B---3--:R-:W-:-:S15]  /*63da0*/  HMMA.16816.F32 R4, R12, R2, R4 ;  /* 0x000000020c04723c */ /* 0x008fde0000001804 */
[----:B------:R-:W-:-:S04]  /*63db0*/  NOP ;  /* 0x0000000000007918 */ /* 0x000fc80000000000 */
[----:B------:R-:W-:Y:S04]  /*63dc0*/  STL.64 [R1+0x360], R4 ;  /* 0x0003600401007387 */ /* 0x000fe80000100a00 */
[----:B------:R1:W-:Y:S04]  /*63dd0*/  STL.64 [R1+0x368], R6 ;  /* 0x0003680601007387 */ /* 0x0003e80000100a00 */
[----:B-1----:R-:W3:Y:S04]  /*63de0*/  LDL.LU.64 R6, [R1+0x26b0] ;  /* 0x0026b00001067983 */ /* 0x002ee80000300a00 */
[----:B------:R-:W4:Y:S02]  /*63df0*/  LDL.LU.64 R4, [R1+0x26a8] ;  /* 0x0026a80001047983 */ /* 0x000f240000300a00 */
[----:B----4-:R-:W-:-:S15]  /*63e00*/  HMMA.16816.F32 R8, R12, R4, R8 ;  /* 0x000000040c08723c */ /* 0x010fde0000001808 */
[----:B------:R-:W-:-:S04]  /*63e10*/  NOP ;  /* 0x0000000000007918 */ /* 0x000fc80000000000 */
[----:B------:R-:W-:Y:S04]  /*63e20*/  STL.64 [R1+0x310], R8 ;  /* 0x0003100801007387 */ /* 0x000fe80000100a00 */
[----:B------:R1:W-:Y:S04]  /*63e30*/  STL.64 [R1+0x318], R10 ;  /* 0x0003180a01007387 */ /* 0x0003e80000100a00 */
[----:B-1----:R-:W3:Y:S04]  /*63e40*/  LDL.LU.64 R10, [R1+0x26a0] ;  /* 0x0026a000010a7983 */ /* 0x002ee80000300a00 */
[----:B------:R-:W3:Y:S02]  /*63e50*/  LDL.LU.64 R8, [R1+0x2698] ;  /* 0x0026980001087983 */ /* 0x000ee40000300a00 */
[----:B---3--:R-:W-:Y:S02]  /*63e60*/  HMMA.16816.F32 R4, R12, R6, R8 ;  /* 0x000000060c04723c */ /* 0x008fe40000001808 */
[----:B------:R-:W3:Y:S04]  /*63e70*/  LDL.LU.64 R10, [R1+0x2690] ;  /* 0x00269000010a7983 */ /* 0x000ee80000300a00 */
[----:B------:R-:W2:-:S13]  /*63e80*/  LDL.LU.64 R8, [R1+0x2688] ;  /* 0x0026880001087983 */ /* 0x000e9a0000300a00 */
[----:B------:R1:W-:Y:S04]  /*63e90*/  STL.64 [R1+0x2c0], R4 ;  /* 0x0002c00401007387 */ /* 0x0003e80000100a00 */
[----:B------:R4:W-:Y:S04]  /*63ea0*/  STL.64 [R1+0x2c8], R6 ;  /* 0x0002c80601007387 */ /* 0x0009e80000100a00 */
[----:B-1----:R-:W3:Y:S04]  /*63eb0*/  LDL.LU R4, [R1+0x20] ;  /* 0x0000200001047983 */ /* 0x002ee80000300800 */
[----:B------:R-:W3:Y:S04]  /*63ec0*/  LDL.LU R5, [R1+0x24] ;  /* 0x0000240001057983 */ /* 0x000ee80000300800 */
[----:B----4-:R-:W3:Y:S04]  /*63ed0*/  LDL.LU R6, [R1+0x28] ;  /* 0x0000280001067983 */ /* 0x010ee80000300800 */
[----:B------:R-:W3:Y:S01]  /*63ee0*/  LDL.LU R7, [R1+0x2c] ;  /* 0x00002c0001077983 */ /* 0x000ee20000300800 */
[----:B--2---:R-:W-:-:S15]  /*63ef0*/  HMMA.16816.F32 R24, R12, R8, R24 ;  /* 0x000000080c18723c */ /* 0x004fde0000001818 */
[----:B------:R-:W-:-:S04]  /*63f00*/  NOP ;  /* 0x0000000000007918 */ /* 0x000fc80000000000 */
[----:B------:R-:W-:Y:S04]  /*63f10*/  STL.64 [R1+0x290], R24 ;  /* 0x0002901801007387 */ /* 0x000fe80000100a00 */
[----:B------:R1:W-:Y:S04]  /*63f20*/  STL.64 [R1+0x298], R26 ;  /* 0x0002981a01007387 */ /* 0x0003e80000100a00 */
[----:B-1----:R-:W2:Y:S04]  /*63f30*/  LDL.LU.64 R26, [R1+0x2680] ;  /* 0x00268000011a7983 */ /* 0x002ea80000300a00 */
[----:B------:R-:W2:Y:S01]  /*63f40*/  LDL.LU.64 R24, [R1+0x2678] ;  /* 0x0026780001187983 */ /* 0x000ea20000300a00 */
[----:B---3--:R-:W-:Y:S01]  /*63f50*/  HMMA.16816.F32 R4, R12, R16, R4 ;  /* 0x000000100c04723c */ /* 0x008fe20000001804 */
[----:B0-----:R-:W-:-:S07]  /*63f60*/  IMAD.SHL.U32 R23, R23, 0x80, RZ ;  /* 0x0000008017177824 */ /* 0x001fce00078e00ff */
[----:B--2---:R-:W-:Y:S01]  /*63f70*/  HMMA.16816.F32 R8, R12, R10, R24 ;  /* 0x0000000a0c08723c */ /* 0x004fe20000001818 */
[----:B------:R-:W2:Y:S04]  /*63f80*/  LDL.LU.64 R26, [R1+0x2670] ;  /* 0x00267000011a7983 */ /* 0x000ea80000300a00 */
[----:B------:R-:W3:Y:S01]  /*63f90*/  LDL.LU.64 R24, [R1+0x2668] ;  /* 0x0026680001187983 */ /* 0x000ee20000300a00 */
[----:B------:R-:W-:Y:S01]  /*63fa0*/  VIADD R21, R21, 0x1 ;  /* 0x0000000115157836 */ /* 0x000fe20000000000 */
[C---:B------:R-:W-:Y:S02]  /*63fb0*/  IADD3 R22, P2, PT, R23.reuse, R22, RZ ;  /* 0x0000001617167210 */ /* 0x040fe40007f5e0ff */
[----:B------:R-:W-:Y:S02]  /*63fc0*/  SHF.R.S32.HI R12, RZ, 0x1f, R23 ;  /* 0x0000001fff0c7819 */ /* 0x000fe40000011417 */
[----:B------:R-:W-:-:S03]  /*63fd0*/  IADD3 R28, P1, PT, R23, R28, RZ ;  /* 0x0000001c171c7210 */ /* 0x000fc60007f3e0ff */
[----:B------:R-:W-:-:S05]  /*63fe0*/  IMAD.X R29, R12, 0x1, R29, P2 ;  /* 0x000000010c1d7824 */ /* 0x000fca00010e061d */
[----:B------:R-:W-:Y:S04]  /*63ff0*/  STL.64 [R1+0x260], R8 ;  /* 0x0002600801007387 */ /* 0x000fe80000100a00 */
[----:B------:R-:W-:Y:S04]  /*64000*/  STL.64 [R1+0x268], R10 ;  /* 0x0002680a01007387 */ /* 0x000fe80000100a00 */
[----:B------:R-:W-:Y:S04]  /*64010*/  STL [R1+0xde4], R21 ;  /* 0x000de41501007387 */ /* 0x000fe80000100800 */
[----:B------:R-:W-:Y:S04]  /*64020*/  STL.64 [R1+0x230], R4 ;  /* 0x0002300401007387 */ /* 0x000fe80000100a00 */
[----:B------:R-:W-:Y:S04]  /*64030*/  STL.64 [R1+0x238], R6 ;  /* 0x0002380601007387 */ /* 0x000fe80000100a00 */
[----:B------:R-:W-:Y:S01]  /*64040*/  STL [R1+0x8e4], R22 ;  /* 0x0008e41601007387 */ /* 0x000fe20000100800 */
[----:B------:R-:W-:-:S02]  /*64050*/  IADD3 R0, P2, PT, R23, R0, RZ ;  /* 0x0000000017007210 */ /* 0x000fc40007f5e0ff */
[C---:B---3--:R-:W-:Y:S02]  /*64060*/  IADD3 R24, P3, PT, R23.reuse, R24, RZ ;  /* 0x0000001817187210 */ /* 0x048fe40007f7e0ff */
[C---:B------:R-:W-:Y:S02]  /*64070*/  IADD3 R25, P4, PT, R23.reuse, R25, RZ ;  /* 0x0000001917197210 */ /* 0x040fe40007f9e0ff */
[C---:B--2---:R-:W-:Y:S02]  /*64080*/  IADD3 R26, P5, PT, R23.reuse, R26, RZ ;  /* 0x0000001a171a7210 */ /* 0x044fe40007fbe0ff */
[----:B------:R-:W-:Y:S01]  /*64090*/  IADD3 R27, P6, PT, R23, R27, RZ ;  /* 0x0000001b171b7210 */ /* 0x000fe20007fde0ff */
[----:B------:R-:W-:Y:S04]  /*640a0*/  STL [R1+0x1260], R24 ;  /* 0x0012601801007387 */ /* 0x000fe80000100800 */
[----:B------:R-:W-:Y:S04]  /*640b0*/  STL [R1+0x1258], R25 ;  /* 0x0012581901007387 */ /* 0x000fe80000100800 */
[----:B------:R-:W-:Y:S04]  /*640c0*/  STL [R1+0x1250], R26 ;  /* 0x0012501a01007387 */ /* 0x000fe80000100800 */
[----:B------:R-:W-:Y:S04]  /*640d0*/  STL [R1+0x1248], R27 ;  /* 0x0012481b01007387 */ /* 0x000fe80000100800 */
[----:B------:R0:W-:Y:S04]  /*640e0*/  STL [R1+0x2660], R23 ;  /* 0x0026601701007387 */ /* 0x0001e80000100800 */
[----:B------:R-:W-:Y:S04]  /*640f0*/  STL [R1+0x1240], R28 ;  /* 0x0012401c01007387 */ /* 0x000fe80000100800 */
[----:B0-----:R-:W2:Y:S04]  /*64100*/  LDL.LU R23, [R1+0x125c] ;  /* 0x00125c0001177983 */ /* 0x001ea80000300800 */
[----:B------:R-:W-:Y:S04]  /*64110*/  STL [R1+0x8dc], R29 ;  /* 0x0008dc1d01007387 */ /* 0x000fe80000100800 */
[----:B------:R-:W3:Y:S04]  /*64120*/  LDL.LU R13, [R1+0x124c] ;  /* 0x00124c00010d7983 */ /* 0x000ee80000300800 */
[----:B------:R-:W-:Y:S04]  /*64130*/  STL [R1+0x1238], R0 ;  /* 0x0012380001007387 */ /* 0x000fe80000100800 */
[----:B---3--:R0:W-:Y:S04]  /*64140*/  STL [R1+0x2654], R13 ;  /* 0x0026540d01007387 */ /* 0x0081e80000100800 */
[----:B0-----:R-:W3:Y:S04]  /*64150*/  LDL.LU R13, [R1+0x1228] ;  /* 0x00122800010d7983 */ /* 0x001ee80000300800 */
[----:B---3--:R0:W-:Y:S04]  /*64160*/  STL [R1+0x2658], R13 ;  /* 0x0026580d01007387 */ /* 0x0081e80000100800 */
[----:B0-----:R-:W3:Y:S01]  /*64170*/  LDL.LU R13, [R1+0x1254] ;  /* 0x00125400010d7983 */ /* 0x001ee20000300800 */
[----:B------:R-:W-:Y:S01]  /*64180*/  ISETP.NE.U32.AND P0, PT, R21, UR6, PT ;  /* 0x0000000615007c0c */ /* 0x000fe2000bf05070 */
[----:B--2---:R-:W-:-:S02]  /*64190*/  IMAD.X R23, R12, 0x1, R23, P3 ;  /* 0x000000010c177824 */ /* 0x004fc400018e0617 */
[----:B---3--:R0:W-:Y:S04]  /*641a0*/  STL [R1+0x265c], R13 ;  /* 0x00265c0d01007387 */ /* 0x0081e80000100800 */
[----:B0-----:R-:W2:Y:S04]  /*641b0*/  LDL.LU R13, [R1+0x1230] ;  /* 0x00123000010d7983 */ /* 0x001ea80000300800 */
        /* <DEDUP_REMOVED lines=26> */
[----:B------:R0:W-:Y:S04]  /*64360*/  STL [R1+0x125c], R23 ;  /* 0x00125c1701007387 */ /* 0x0001e80000100800 */
[----:B0-----:R-:W2:Y:S02]  /*64370*/  LDL.LU R23, [R1+0x2660] ;  /* 0x0026600001177983 */ /* 0x001ea40000300800 */
[----:B--2---:R-:W-:-:S05]  /*64380*/  IADD3 R13, P3, PT, R23, R13, RZ ;  /* 0x0000000d170d7210 */ /* 0x004fca0007f7e0ff */
[----:B------:R0:W-:Y:S04]  /*64390*/  STL [R1+0x1230], R13 ;  /* 0x0012300d01007387 */ /* 0x0001e80000100800 */
[----:B0-----:R-:W2:Y:S02]  /*643a0*/  LDL.LU R13, [R1+0x265c] ;  /* 0x00265c00010d7983 */ /* 0x001ea40000300800 */
[----:B--2---:R-:W-:-:S05]  /*643b0*/  IMAD.X R13, R12, 0x1, R13, P4 ;  /* 0x000000010c0d7824 */ /* 0x004fca00020e060d */
[----:B------:R0:W-:Y:S04]  /*643c0*/  STL [R1+0x1254], R13 ;  /* 0x0012540d01007387 */ /* 0x0001e80000100800 */
[----:B0-----:R-:W2:Y:S02]  /*643d0*/  LDL.LU R13, [R1+0x2658] ;  /* 0x00265800010d7983 */ /* 0x001ea40000300800 */
[----:B--2---:R-:W-:-:S05]  /*643e0*/  IADD3 R13, P4, PT, R23, R13, RZ ;  /* 0x0000000d170d7210 */ /* 0x004fca0007f9e0ff */
[----:B------:R0:W-:Y:S04]  /*643f0*/  STL [R1+0x1228], R13 ;  /* 0x0012280d01007387 */ /* 0x0001e80000100800 */
[----:B0-----:R-:W2:Y:S01]  /*64400*/  LDL.LU R13, [R1+0x2654] ;  /* 0x00265400010d7983 */ /* 0x001ea20000300800 */
[C---:B----4-:R-:W-:Y:S01]  /*64410*/  IMAD.X R15, R12.reuse, 0x1, R15, P6 ;  /* 0x000000010c0f7824 */ /* 0x050fe200030e060f */
[C---:B------:R-:W-:Y:S01]  /*64420*/  IADD3 R16, P6, PT, R23.reuse, R16, RZ ;  /* 0x0000001017107210 */ /* 0x040fe20007fde0ff */
[C---:B------:R-:W-:Y:S01]  /*64430*/  IMAD.X R17, R12.reuse, 0x1, R17, P1 ;  /* 0x000000010c117824 */ /* 0x040fe200008e0611 */
        /* <DEDUP_REMOVED lines=16> */
[----:B------:R-:W-:Y:S01]  /*64540*/  IADD3 R27, P4, PT, R23, R27, RZ ;  /* 0x0000001b171b7210 */ /* 0x000fe20007f9e0ff */
[----:B------:R-:W-:-:S02]  /*64550*/  IMAD.X R0, R12, 0x1, R0, P6 ;  /* 0x000000010c007824 */ /* 0x000fc400030e0600 */
[----:B--2---:R-:W-:Y:S01]  /*64560*/  IMAD.X R13, R12, 0x1, R13, P5 ;  /* 0x000000010c0d7824 */ /* 0x004fe200028e060d */
[----:B---3--:R-:W-:-:S04]  /*64570*/  IADD3 R14, P5, PT, R23, R14, RZ ;  /* 0x0000000e170e7210 */ /* 0x008fc80007fbe0ff */
        /* <DEDUP_REMOVED lines=8> */
[----:B------:R-:W-:-:S03]  /*64600*/  IMAD.X R5, R12, 0x1, R5, P5 ;  /* 0x000000010c057824 */ /* 0x000fc600028e0605 */
[----:B------:R-:W-:Y:S01]  /*64610*/  STL [R1+0x122c], R9 ;  /* 0x00122c0901007387 */ /* 0x000fe20000100800 */
[----:B------:R-:W-:-:S03]  /*64620*/  IADD3 R2, P5, PT, R23, R2, RZ ;  /* 0x0000000217027210 */ /* 0x000fc60007fbe0ff */
        /* <DEDUP_REMOVED lines=27> */
[----:B--2---:R-:W-:-:S03]  /*647e0*/  IADD3 R12, P6, PT, R23, R12, RZ ;  /* 0x0000000c170c7210 */ /* 0x004fc60007fde0ff */
        /* <DEDUP_REMOVED lines=30> */
[----:B--2---:R-:W-:-:S05]  /*649d0*/  IMAD.X R13, R12, 0x1, R13, P1 ;  /* 0x000000010c0d7824 */ /* 0x004fca00008e060d */
[----:B------:R0:W-:Y:S04]  /*649e0*/  STL [R1+0x11dc], R13 ;  /* 0x0011dc0d01007387 */ /* 0x0001e80000100800 */
[----:B0-----:R-:W2:Y:S02]  /*649f0*/  LDL.LU R13, [R1+0x264c] ;  /* 0x00264c00010d7983 */ /* 0x001ea40000300800 */
[----:B--2---:R-:W-:-:S05]  /*64a00*/  IADD3 R13, P1, PT, R23, R13, RZ ;  /* 0x0000000d170d7210 */ /* 0x004fca0007f3e0ff */
[----:B------:R0:W-:Y:S04]  /*64a10*/  STL [R1+0x11b0], R13 ;  /* 0x0011b00d01007387 */ /* 0x0001e80000100800 */
[----:B0-----:R-:W2:Y:S02]  /*64a20*/  LDL.LU R13, [R1+0x2648] ;  /* 0x00264800010d7983 */ /* 0x001ea40000300800 */
[----:B--2---:R-:W-:-:S05]  /*64a30*/  IMAD.X R13, R12, 0x1, R13, P2 ;  /* 0x000000010c0d7824 */ /* 0x004fca00010e060d */
[----:B------:R0:W-:Y:S04]  /*64a40*/  STL [R1+0x11d4], R13 ;  /* 0x0011d40d01007387 */ /* 0x0001e80000100800 */
[----:B0-----:R-:W2:Y:S01]  /*64a50*/  LDL.LU R13, [R1+0x2644] ;  /* 0x00264400010d7983 */ /* 0x001ea20000300800 */
[C---:B---3--:R-:W-:Y:S01]  /*64a60*/  IMAD.X R14, R12.reuse, 0x1, R14, P3 ;  /* 0x000000010c0e7824 */ /* 0x048fe200018e060e */
[C---:B----4-:R-:W-:Y:S01]  /*64a70*/  IADD3 R15, P3, PT, R23.reuse, R15, RZ ;  /* 0x0000000f170f7210 */ /* 0x050fe20007f7e0ff */
        /* <DEDUP_REMOVED lines=18> */
[----:B------:R-:W-:Y:S01]  /*64ba0*/  IMAD.X R29, R12, 0x1, R29, P3 ;  /* 0x000000010c1d7824 */ /* 0x000fe200018e061d */
[----:B------:R-:W-:-:S02]  /*64bb0*/  IADD3 R0, P3, PT, R23, R0, RZ ;  /* 0x0000000017007210 */ /* 0x000fc40007f7e0ff */
[----:B--2---:R-:W-:-:S05]  /*64bc0*/  IADD3 R13, P2, PT, R23, R13, RZ ;  /* 0x0000000d170d7210 */ /* 0x004fca0007f5e0ff */
        /* <DEDUP_REMOVED lines=22> */
[----:B------:R-:W-:Y:S04]  /*64d30*/  STL [R1+0x1184], R22 ;  /* 0x0011841601007387 */ /* 0x000fe80000100800 */
[----:B------:R-:W-:Y:S01]  /*64d40*/  STL [R1+0x1158], R24 ;  /* 0x0011581801007387 */ /* 0x000fe20000100800 */
[----:B------:R-:W-:-:S03]  /*64d50*/  IADD3 R28, P2, PT, R23, R28, RZ ;  /* 0x0000001c171c7210 */ /* 0x000fc60007f5e0ff */
        /* <DEDUP_REMOVED lines=13> */
[----:B--2---:R-:W-:-:S03]  /*64e30*/  IMAD.X R23, R12, 0x1, R23, P4 ;  /* 0x000000010c177824 */ /* 0x004fc600020e0617 */
        /* <DEDUP_REMOVED lines=193> */
[----:B------:R-:W3:Y:S01]  /*65a50*/  LDL.LU R13, [R1+0x105c] ;  /* 0x00105c00010d7983 */ /* 0x000ee20000300800 */
[----:B------:R-:W-:-:S03]  /*65a60*/  IADD3 R0, P4, PT, R23, R0, RZ ;  /* 0x0000000017007210 */ /* 0x000fc60007f9e0ff */
[----:B---3--:R0:W-:Y:S04]  /*65a70*/  STL [R1+0x2618], R13 ;  /* 0x0026180d01007387 */ /* 0x0081e80000100800 */
[----:B------:R-:W-:Y:S04]  /*65a80*/  STL [R1+0x1048], R0 ;  /* 0x0010480001007387 */ /* 0x000fe80000100800 */
        /* <DEDUP_REMOVED lines=32> */
[----:B0-----:R-:W3:Y:S01]  /*65c90*/  LDL.LU R29, [R1+0xff4] ;  /* 0x000ff400011d7983 */ /* 0x001ee20000300800 */
        /* <DEDUP_REMOVED lines=10> */
[C---:B---3--:R-:W-:Y:S01]  /*65d40*/  IADD3 R16, P2, PT, R23.reuse, R16, RZ ;  /* 0x0000001017107210 */ /* 0x048fe20007f5e0ff */
        /* <DEDUP_REMOVED lines=18> */
[----:B--2---:R-:W-:Y:S01]  /*65e70*/  IMAD.X R13, R12, 0x1, R13, P1 ;  /* 0x000000010c0d7824 */ /* 0x004fe200008e060d */
[----:B------:R-:W-:-:S04]  /*65e80*/  IADD3 R14, P1, PT, R23, R14, RZ ;  /* 0x0000000e170e7210 */ /* 0x000fc80007f3e0ff */
        /* <DEDUP_REMOVED lines=29> */
[----:B------:R-:W3:Y:S01]  /*66060*/  LDL.LU R13, [R1+0xfb8] ;  /* 0x000fb800010d7983 */ /* 0x000ee20000300800 */
[----:B------:R-:W-:Y:S01]  /*66070*/  IADD3 R28, P1, PT, R23, R28, RZ ;  /* 0x0000001c171c7210 */ /* 0x000fe20007f3e0ff */
[----:B------:R-:W-:-:S02]  /*66080*/  IMAD.X R29, R12, 0x1, R29, P2 ;  /* 0x000000010c1d7824 */ /* 0x000fc400010e061d */
[----:B---3--:R0:W-:Y:S04]  /*66090*/  STL [R1+0x260c], R13 ;  /* 0x00260c0d01007387 */ /* 0x0081e80000100800 */
[----:B------:R-:W-:Y:S04]  /*660a0*/  STL [R1+0xfd0], R28 ;  /* 0x000fd01c01007387 */ /* 0x000fe80000100800 */
[----:B0-----:R-:W3:Y:S04]  /*660b0*/  LDL.LU R13, [R1+0xfe4] ;  /* 0x000fe400010d7983 */ /* 0x001ee80000300800 */
[----:B------:R-:W-:Y:S04]  /*660c0*/  STL [R1+0xff4], R29 ;  /* 0x000ff41d01007387 */ /* 0x000fe80000100800 */
[----:B---3--:R0:W-:Y:S04]  /*660d0*/  STL [R1+0x2610], R13 ;  /* 0x0026100d01007387 */ /* 0x0081e80000100800 */
[----:B0-----:R-:W3:Y:S01]  /*660e0*/  LDL.LU R13, [R1+0xfc0] ;  /* 0x000fc000010d7983 */ /* 0x001ee20000300800 */
[----:B--2---:R-:W-:-:S03]  /*660f0*/  IADD3 R0, P2, PT, R23, R0, RZ ;  /* 0x0000000017007210 */ /* 0x004fc60007f5e0ff */
        /* <DEDUP_REMOVED lines=27> */
[----:B------:R-:W3:Y:S04]  /*662b0*/  LDL.LU R28, [R1+0xf7c] ;  /* 0x000f7c00011c7983 */ /* 0x000ee80000300800 */
[----:B0-----:R-:W3:Y:S01]  /*662c0*/  LDL.LU R0, [R1+0xf50] ;  /* 0x000f500001007983 */ /* 0x001ee20000300800 */
        /* <DEDUP_REMOVED lines=26> */
[----:B------:R-:W-:Y:S01]  /*66470*/  IMAD.X R22, R12, 0x1, R22, P2 ;  /* 0x000000010c167824 */ /* 0x000fe200010e0616 */
[C---:B------:R-:W-:Y:S02]  /*66480*/  IADD3 R24, P2, PT, R23.reuse, R24, RZ ;  /* 0x0000001817187210 */ /* 0x040fe40007f5e0ff */
[C---:B------:R-:W-:Y:S02]  /*66490*/  IADD3 R25, P3, PT, R23.reuse, R25, RZ ;  /* 0x0000001917197210 */ /* 0x040fe40007f7e0ff */
        /* <DEDUP_REMOVED lines=22> */
[----:B------:R0:W-:Y:S01]  /*66600*/  STL [R1+0xf8c], R29 ;  /* 0x000f8c1d01007387 */ /* 0x0001e20000100800 */
[----:B------:R-:W-:-:S03]  /*66610*/  IMAD.X R26, R12, 0x1, R26, P4 ;  /* 0x000000010c1a7824 */ /* 0x000fc600020e061a */
[----:B------:R-:W-:Y:S04]  /*66620*/  STL [R1+0xf94], R22 ;  /* 0x000f941601007387 */ /* 0x000fe80000100800 */
[----:B0-----:R-:W2:Y:S04]  /*66630*/  LDL.LU R29, [R1+0xf74] ;  /* 0x000f7400011d7983 */ /* 0x001ea80000300800 */
[----:B------:R-:W-:Y:S04]  /*66640*/  STL [R1+0xf68], R24 ;  /* 0x000f681801007387 */ /* 0x000fe80000100800 */
[----:B------:R-:W-:Y:S04]  /*66650*/  STL [R1+0xf60], R25 ;  /* 0x000f601901007387 */ /* 0x000fe80000100800 */
[----:B------:R-:W-:Y:S04]  /*66660*/  STL [R1+0xf84], R26 ;  /* 0x000f841a01007387 */ /* 0x000fe80000100800 */
[----:B------:R-:W3:Y:S01]  /*66670*/  LDL.LU R13, [R1+0xf64] ;  /* 0x000f6400010d7983 */ /* 0x000ee20000300800 */
[----:B------:R-:W-:Y:S01]  /*66680*/  IADD3 R27, P4, PT, R23, R27, RZ ;  /* 0x0000001b171b7210 */ /* 0x000fe20007f9e0ff */
[----:B------:R-:W-:-:S04]  /*66690*/  IMAD.X R28, R12, 0x1, R28, P5 ;  /* 0x000000010c1c7824 */ /* 0x000fc800028e061c */
[----:B------:R-:W-:Y:S04]  /*666a0*/  STL [R1+0xf58], R27 ;  /* 0x000f581b01007387 */ /* 0x000fe80000100800 */
[----:B---3--:R0:W-:Y:S04]  /*666b0*/  STL [R1+0x2600], R13 ;  /* 0x0026000d01007387 */ /* 0x0081e80000100800 */
[----:B------:R-:W-:Y:S04]  /*666c0*/  STL [R1+0xf7c], R28 ;  /* 0x000f7c1c01007387 */ /* 0x000fe80000100800 */
[----:B0-----:R-:W3:Y:S01]  /*666d0*/  LDL.LU R13, [R1+0xf40] ;  /* 0x000f4000010d7983 */ /* 0x001ee20000300800 */
[----:B------:R-:W-:-:S05]  /*666e0*/  IADD3 R0, P5, PT, R23, R0, RZ ;  /* 0x0000000017007210 */ /* 0x000fca0007fbe0ff */
[----:B------:R-:W-:Y:S04]  /*666f0*/  STL [R1+0xf50], R0 ;  /* 0x000f500001007387 */ /* 0x000fe80000100800 */
        /* <DEDUP_REMOVED lines=28> */
[----:B------:R-:W3:Y:S04]  /*668c0*/  LDL.LU R26, [R1+0xee0] ;  /* 0x000ee000011a7983 */ /* 0x000ee80000300800 */
[----:B------:R-:W3:Y:S04]  /*668d0*/  LDL.LU R27, [R1+0xf04] ;  /* 0x000f0400011b7983 */ /* 0x000ee80000300800 */
[----:B------:R-:W3:Y:S04]  /*668e0*/  LDL.LU R28, [R1+0xed8] ;  /* 0x000ed800011c7983 */ /* 0x000ee80000300800 */
        /* <DEDUP_REMOVED lines=23> */
[C---:B------:R-:W-:Y:S01]  /*66a60*/  IMAD.X R19, R12.reuse, 0x1, R19, P4 ;  /* 0x000000010c137824 */ /* 0x040fe200020e0613 */
[C---:B------:R-:W-:Y:S02]  /*66a70*/  IADD3 R20, P4, PT, R23.reuse, R20, RZ ;  /* 0x0000001417147210 */ /* 0x040fe40007f9e0ff */
        /* <DEDUP_REMOVED lines=29> */
[----:B------:R-:W-:Y:S04]  /*66c50*/  STL [R1+0xef0], R21 ;  /* 0x000ef01501007387 */ /* 0x000fe80000100800 */
[----:B------:R-:W-:Y:S04]  /*66c60*/  STL [R1+0xf14], R22 ;  /* 0x000f141601007387 */ /* 0x000fe80000100800 */
[----:B------:R-:W-:Y:S04]  /*66c70*/  STL [R1+0xee8], R24 ;  /* 0x000ee81801007387 */ /* 0x000fe80000100800 */
[----:B------:R-:W-:Y:S04]  /*66c80*/  STL [R1+0xf0c], R25 ;  /* 0x000f0c1901007387 */ /* 0x000fe80000100800 */
[----:B------:R-:W-:Y:S04]  /*66c90*/  STL [R1+0xee0], R26 ;  /* 0x000ee01a01007387 */ /* 0x000fe80000100800 */
[----:B------:R-:W3:Y:S01]  /*66ca0*/  LDL.LU R13, [R1+0xec0] ;  /* 0x000ec000010d7983 */ /* 0x000ee20000300800 */
[----:B------:R-:W-:Y:S01]  /*66cb0*/  IMAD.X R27, R12, 0x1, R27, P2 ;  /* 0x000000010c1b7824 */ /* 0x000fe200010e061b */
[----:B------:R-:W-:-:S04]  /*66cc0*/  IADD3 R28, P2, PT, R23, R28, RZ ;  /* 0x0000001c171c7210 */ /* 0x000fc80007f5e0ff */
[----:B------:R-:W-:Y:S04]  /*66cd0*/  STL [R1+0xf04], R27 ;  /* 0x000f041b01007387 */ /* 0x000fe80000100800 */
[----:B---3--:R0:W-:Y:S04]  /*66ce0*/  STL [R1+0x25f4], R13 ;  /* 0x0025f40d01007387 */ /* 0x0081e80000100800 */
[----:B------:R-:W-:Y:S04]  /*66cf0*/  STL [R1+0xed8], R28 ;  /* 0x000ed81c01007387 */ /* 0x000fe80000100800 */
[----:B0-----:R-:W3:Y:S01]  /*66d00*/  LDL.LU R13, [R1+0xeec] ;  /* 0x000eec00010d7983 */ /* 0x001ee20000300800 */
[----:B------:R-:W-:-:S05]  /*66d10*/  IMAD.X R29, R12, 0x1, R29, P3 ;  /* 0x000000010c1d7824 */ /* 0x000fca00018e061d */
        /* <DEDUP_REMOVED lines=29> */
[----:B------:R-:W3:Y:S04]  /*66ef0*/  LDL.LU R27, [R1+0xe8c] ;  /* 0x000e8c00011b7983 */ /* 0x000ee80000300800 */
[----:B------:R-:W3:Y:S04]  /*66f00*/  LDL.LU R28, [R1+0x1f84] ;  /* 0x001f8400011c7983 */ /* 0x000ee80000300800 */
        /* <DEDUP_REMOVED lines=29> */
[C---:B------:R-:W-:Y:S02]  /*670e0*/  IMAD.X R25, R12.reuse, 0x1, R25, P4 ;  /* 0x000000010c197824 */ /* 0x040fe400020e0619 */
        /* <DEDUP_REMOVED lines=17> */
[----:B------:R0:W-:Y:S02]  /*67200*/  STL [R1+0xeac], R21 ;  /* 0x000eac1501007387 */ /* 0x0001e40000100800 */
[----:B0-----:R-:W0:Y:S02]  /*67210*/  LDC R21, c[0x0][0x3ac] ;  /* 0x0000eb00ff157b82 */ /* 0x001e240000000800 */
[----:B------:R-:W-:Y:S04]  /*67220*/  STL [R1+0xeb4], R2 ;  /* 0x000eb40201007387 */ /* 0x000fe80000100800 */
[----:B------:R0:W-:Y:S04]  /*67230*/  STL [R1+0xe88], R3 ;  /* 0x000e880301007387 */ /* 0x0001e80000100800 */
[----:B------:R-:W-:Y:S04]  /*67240*/  STL [R1+0xe80], R18 ;  /* 0x000e801201007387 */ /* 0x000fe80000100800 */
[----:B------:R-:W-:Y:S04]  /*67250*/  STL [R1+0xea4], R19 ;  /* 0x000ea41301007387 */ /* 0x000fe80000100800 */
[----:B------:R-:W-:Y:S01]  /*67260*/  STL [R1+0xe78], R20 ;  /* 0x000e781401007387 */ /* 0x000fe20000100800 */
[----:B------:R-:W-:-:S03]  /*67270*/  IMAD.X R27, R12, 0x1, R27, P5 ;  /* 0x000000010c1b7824 */ /* 0x000fc600028e061b */
[----:B------:R-:W-:Y:S04]  /*67280*/  STL [R1+0xe9c], R22 ;  /* 0x000e9c1601007387 */ /* 0x000fe80000100800 */
[----:B------:R-:W-:Y:S04]  /*67290*/  STL [R1+0xe70], R24 ;  /* 0x000e701801007387 */ /* 0x000fe80000100800 */
[----:B------:R-:W-:Y:S01]  /*672a0*/  STL [R1+0xe94], R25 ;  /* 0x000e941901007387 */ /* 0x000fe20000100800 */
[----:B0-----:R-:W-:-:S05]  /*672b0*/  IMAD.SHL.U32 R3, R21, 0x80, RZ ;  /* 0x0000008015037824 */ /* 0x001fca00078e00ff */
[C---:B------:R-:W-:Y:S02]  /*672c0*/  IADD3 R26, P4, PT, R3.reuse, R26, RZ ;  /* 0x0000001a031a7210 */ /* 0x040fe40007f9e0ff */
[C---:B------:R-:W-:Y:S02]  /*672d0*/  IADD3 R28, P5, PT, R3.reuse, R28, RZ ;  /* 0x0000001c031c7210 */ /* 0x040fe40007fbe0ff */
[----:B------:R-:W-:Y:S01]  /*672e0*/  IADD3 R0, P6, PT, R3, R0, RZ ;  /* 0x0000000003007210 */ /* 0x000fe20007fde0ff */
        /* <DEDUP_REMOVED lines=10> */
[----:B------:R-:W4:Y:S01]  /*67390*/  LDL.LU R13, [R1+0xe6c] ;  /* 0x000e6c00010d7983 */ /* 0x000f220000300800 */
[----:B--2---:R-:W-:-:S03]  /*673a0*/  IMAD.X R3, R12, 0x1, R3, P1 ;  /* 0x000000010c037824 */ /* 0x004fc600008e0603 */
[----:B----4-:R0:W-:Y:S04]  /*673b0*/  STL [R1+0x25e8], R13 ;  /* 0x0025e80d01007387 */ /* 0x0101e80000100800 */
[----:B0-----:R-:W2:Y:S04]  /*673c0*/  LDL.LU R13, [R1+0x1f7c] ;  /* 0x001f7c00010d7983 */ /* 0x001ea80000300800 */
        /* <DEDUP_REMOVED lines=26> */
[----:B0-----:R-:W3:Y:S02]  /*67570*/  LDL.LU R3, [R1+0x25f0] ;  /* 0x0025f00001037983 */ /* 0x001ee40000300800 */
[----:B---3--:R-:W-:-:S05]  /*67580*/  IADD3 R2, P1, PT, R3, R2, RZ ;  /* 0x0000000203027210 */ /* 0x008fca0007f3e0ff */
[----:B------:R0:W-:Y:S04]  /*67590*/  STL [R1+0x1284], R2 ;  /* 0x0012840201007387 */ /* 0x0001e80000100800 */
[----:B0-----:R-:W3:Y:S02]  /*675a0*/  LDL.LU R2, [R1+0x25ec] ;  /* 0x0025ec0001027983 */ /* 0x001ee40000300800 */
[----:B---3--:R-:W-:Y:S01]  /*675b0*/  IMAD.X R2, R12, 0x1, R2, P2 ;  /* 0x000000010c027824 */ /* 0x008fe200010e0602 */
[----:B--2---:R-:W-:-:S04]  /*675c0*/  IADD3 R13, P2, PT, R3, R13, RZ ;  /* 0x0000000d030d7210 */ /* 0x004fc80007f5e0ff */
[----:B------:R-:W-:Y:S04]  /*675d0*/  STL [R1+0xe74], R2 ;  /* 0x000e740201007387 */ /* 0x000fe80000100800 */
[----:B------:R0:W-:Y:S04]  /*675e0*/  STL [R1+0x1f7c], R13 ;  /* 0x001f7c0d01007387 */ /* 0x0001e80000100800 */
[----:B0-----:R-:W2:Y:S01]  /*675f0*/  LDL.LU R13, [R1+0x25e8] ;  /* 0x0025e800010d7983 */ /* 0x001ea20000300800 */
[----:B------:R-:W-:-:S05]  /*67600*/  SHF.R.S32.HI R2, RZ, 0x1f, R3 ;  /* 0x0000001fff027819 */ /* 0x000fca0000011403 */
        /* <DEDUP_REMOVED lines=19> */
[C---:B------:R-:W-:Y:S01]  /*67740*/  IADD3 R28, P2, PT, R3.reuse, R28, RZ ;  /* 0x0000001c031c7210 */ /* 0x040fe20007f5e0ff */
[----:B--2---:R-:W-:Y:S01]  /*67750*/  IMAD.X R13, R12, 0x1, R13, P3 ;  /* 0x000000010c0d7824 */ /* 0x004fe200018e060d */
[----:B----4-:R-:W-:-:S04]  /*67760*/  IADD3 R14, P3, PT, R3, R14, RZ ;  /* 0x0000000e030e7210 */ /* 0x010fc80007f7e0ff */
        /* <DEDUP_REMOVED lines=26> */
[----:B------:R0:W-:Y:S01]  /*67910*/  STL [R1+0x25e4], R3 ;  /* 0x0025e40301007387 */ /* 0x0001e20000100800 */
[----:B------:R-:W-:-:S03]  /*67920*/  IADD3 R0, P3, PT, R3, R0, RZ ;  /* 0x0000000003007210 */ /* 0x000fc60007f7e0ff */
        /* <DEDUP_REMOVED lines=3134> */
[----:B------:R0:W-:Y:S04]  /*73d10*/  STL [R1+0x21ac], R0 ;  /* 0x0021ac0001007387 */ /* 0x0001e80000100800 */
[----:B0-----:R-:W3:Y:S04]  /*73d20*/  LDL.LU R0, [R1+0x2214] ;  /* 0x0022140001007983 */ /* 0x001ee80000300800 */
        /* <DEDUP_REMOVED lines=65> */
[C---:B------:R-:W-:Y:S02]  /*74140*/  IMAD.X R27, R2.reuse, 0x1, R27, P1 ;  /* 0x00000001021b7824 */ /* 0x040fe400008e061b */
[----:B------:R-:W-:Y:S01]  /*74150*/  IMAD.X R28, R2, 0x1, R28, P2 ;  /* 0x00000001021c7824 */ /* 0x000fe200010e061c */
[----:B--2---:R-:W-:-:S05]  /*74160*/  IADD3 R0, P6, PT, R3, R0, RZ ;  /* 0x0000000003007210 */ /* 0x004fca0007fde0ff */
[----:B------:R0:W-:Y:S01]  /*74170*/  STL [R1+0x2214], R0 ;  /* 0x0022140001007387 */ /* 0x0001e20000100800 */
[C---:B------:R-:W-:Y:S01]  /*74180*/  IMAD.X R6, R2.reuse, 0x1, R6, P6 ;  /* 0x0000000102067824 */ /* 0x040fe200030e0606 */
[----:B------:R-:W-:Y:S02]  /*74190*/  IADD3 R7, P6, PT, R3, R7, RZ ;  /* 0x0000000703077210 */ /* 0x000fe40007fde0ff */
[----:B0-----:R0:W5:Y:S04]  /*741a0*/  LDL.LU R0, [R1+0x23e4] ;  /* 0x0023e40001007983 */ /* 0x0011680000300800 */
        /* <DEDUP_REMOVED lines=27> */
[----:B-1----:R-:W2:Y:S04]  /*74360*/  LDL.LU R28, [R1+0x223c] ;  /* 0x00223c00011c7983 */ /* 0x002ea80000300800 */
[----:B------:R-:W3:Y:S01]  /*74370*/  LDL.LU R29, [R1+0x2240] ;  /* 0x00224000011d7983 */ /* 0x000ee20000300800 */
[----:B--2---:R-:W-:-:S02]  /*74380*/  IMAD.X R28, R2, 0x1, R28, P4 ;  /* 0x00000001021c7824 */ /* 0x004fc400020e061c */
[----:B---3--:R-:W-:-:S05]  /*74390*/  IMAD.X R29, R2, 0x1, R29, P5 ;  /* 0x00000001021d7824 */ /* 0x008fca00028e061d */
[----:B------:R0:W-:Y:S04]  /*743a0*/  STL [R1+0x2240], R29 ;  /* 0x0022401d01007387 */ /* 0x0001e80000100800 */
[----:B------:R0:W-:Y:S01]  /*743b0*/  STL [R1+0x223c], R28 ;  /* 0x00223c1c01007387 */ /* 0x0001e20000100800 */
[----:B------:R-:W-:Y:S05]  /*743c0*/  @P0 BRA `(.L_x_2) ;  /* 0xfffffb3c008c0947 */ /* 0x000fea000383ffff */
.L_x_1:
[----:B------:R-:W3:Y:S01]  /*743d0*/  LDL.LU R7, [R1+0x400] ;  /* 0x0004000001077983 */ /* 0x000ee20000300800 */
[----:B------:R-:W1:Y:S03]  /*743e0*/  LDCU.64 UR10, c[0x0][0x398] ;  /* 0x00007300ff0a77ac */ /* 0x000e660008000a00 */
[----:B------:R-:W3:Y:S01]  /*743f0*/  LDL.LU R6, [R1+0x404] ;  /* 0x0004040001067983 */ /* 0x000ee20000300800 */
[----:B------:R-:W4:Y:S03]  /*74400*/  LDCU UR4, c[0x0][0x39c] ;  /* 0x00007380ff0477ac */ /* 0x000f260008000800 */
[----:B--2---:R-:W2:Y:S01]  /*74410*/  LDL.LU R5, [R1+0x408] ;  /* 0x0004080001057983 */ /* 0x004ea20000300800 */
[----:B------:R-:W0:Y:S03]  /*74420*/  LDCU UR6, c[0x0][0x39c] ;  /* 0x00007380ff0677ac */ /* 0x000e260008000800 */
[----:B------:R-:W2:Y:S01]  /*74430*/  LDL.LU R4, [R1+0x40c] ;  /* 0x00040c0001047983 */ /* 0x000ea20000300800 */
[----:B------:R-:W0:Y:S03]  /*74440*/  LDCU UR7, c[0x0][0x39c] ;  /* 0x00007380ff0777ac */ /* 0x000e260008000800 */
[----:B------:R-:W4:Y:S01]  /*74450*/  LDL.LU R3, [R1+0x3f0] ;  /* 0x0003f00001037983 */ /* 0x000f220000300800 */
[----:B------:R-:W0:Y:S01]  /*74460*/  S2UR UR5, SR_CgaCtaId ;  /* 0x00000000000579c3 */ /* 0x000e220000008800 */
[----:B------:R-:W0:Y:S02]  /*74470*/  LDCU UR12, c[0x0][0x39c] ;  /* 0x00007380ff0c77ac */ /* 0x000e240008000800 */
[----:B------:R-:W4:Y:S01]  /*74480*/  LDL.LU R2, [R1+0x3f4] ;  /* 0x0003f40001027983 */ /* 0x000f220000300800 */
[----:B------:R-:W0:Y:S01]  /*74490*/  LDCU UR13, c[0x0][0x39c] ;  /* 0x00007380ff0d77ac */ /* 0x000e220008000800 */
[----:B------:R-:W0:Y:S03]  /*744a0*/  LDCU UR14, c[0x0][0x39c] ;  /* 0x00007380ff0e77ac */ /* 0x000e260008000800 */
[----:B------:R-:W-:Y:S01]  /*744b0*/  BAR.SYNC.DEFER_BLOCKING 0x0 ;  /* 0x0000000000007b1d */ /* 0x000fe20000010000 */
[----:B---3-5:R-:W-:-:S05]  /*744c0*/  F2FP.SATFINITE.E4M3.F32.PACK_AB_MERGE_C R0, R6, R7, RZ ;  /* 0x000000070600723e */ /* 0x028fca00048070ff */
[----:B------:R3:W-:Y:S01]  /*744d0*/  STL [R1+0x138], R0 ;  /* 0x0001380001007387 */ /* 0x0007e20000100800 */
[----:B--2---:R-:W-:-:S03]  /*744e0*/  F2FP.SATFINITE.E4M3.F32.PACK_AB_MERGE_C R4, R4, R5, RZ ;  /* 0x000000050404723e */ /* 0x004fc600048070ff */
[----:B---3--:R-:W2:Y:S01]  /*744f0*/  LDL.LU R0, [R1+0x74c] ;  /* 0x00074c0001007983 */ /* 0x008ea20000300800 */
[----:B----4-:R-:W-:-:S03]  /*74500*/  F2FP.SATFINITE.E4M3.F32.PACK_AB_MERGE_C R2, R2, R3, RZ ;  /* 0x000000030202723e */ /* 0x010fc600048070ff */
[----:B------:R-:W-:Y:S04]  /*74510*/  STL [R1+0x12c], R4 ;  /* 0x00012c0401007387 */ /* 0x000fe80000100800 */
[----:B--2---:R2:W-:Y:S04]  /*74520*/  STL [R1+0x2580], R0 ;  /* 0x0025800001007387 */ /* 0x0045e80000100800 */
[----:B------:R-:W-:Y:S04]  /*74530*/  STL [R1+0x128], R2 ;  /* 0x0001280201007387 */ /* 0x000fe80000100800 */
[----:B--2---:R-:W2:Y:S04]  /*74540*/  LDL.LU R0, [R1+0x744] ;  /* 0x0007440001007983 */ /* 0x004ea80000300800 */
[----:B--2---:R2:W-:Y:S04]  /*74550*/  STL [R1+0x2588], R0 ;  /* 0x0025880001007387 */ /* 0x0045e80000100800 */
        /* <DEDUP_REMOVED lines=29> */
[----:B0-----:R-:W3:Y:S04]  /*74730*/  LDL.LU R29, [R1+0x730] ;  /* 0x00073000011d7983 */ /* 0x001ee80000300800 */
[----:B---3--:R0:W-:Y:S04]  /*74740*/  STL [R1+0x257c], R29 ;  /* 0x00257c1d01007387 */ /* 0x0081e80000100800 */
        /* <DEDUP_REMOVED lines=32> */
[----:B0-----:R-:W2:Y:S04]  /*74950*/  LDL.LU R29, [R1+0x3f8] ;  /* 0x0003f800011d7983 */ /* 0x001ea80000300800 */
[----:B------:R-:W3:Y:S04]  /*74960*/  LDL.LU R28, [R1+0x734] ;  /* 0x00073400011c7983 */ /* 0x000ee80000300800 */
[----:B------:R-:W4:Y:S04]  /*74970*/  LDL.LU R27, [R1+0x738] ;  /* 0x00073800011b7983 */ /* 0x000f280000300800 */
        /* <DEDUP_REMOVED lines=25> */
[----:B--2---:R-:W-:-:S03]  /*74b10*/  F2FP.SATFINITE.E4M3.F32.PACK_AB_MERGE_C R0, R0, R29, RZ ;  /* 0x0000001d0000723e */ /* 0x004fc600048070ff */
[----:B------:R-:W2:Y:S04]  /*74b20*/  LDL.LU R29, [R1+0x25fc] ;  /* 0x0025fc00011d7983 */ /* 0x000ea80000300800 */
[----:B------:R0:W-:Y:S04]  /*74b30*/  STL [R1+0x11c], R0 ;  /* 0x00011c0001007387 */ /* 0x0001e80000100800 */
[----:B0-----:R-:W2:Y:S02]  /*74b40*/  LDL.LU R0, [R1+0x25f8] ;  /* 0x0025f80001007983 */ /* 0x001ea40000300800 */
[----:B--2---:R-:W-:-:S02]  /*74b50*/  F2FP.SATFINITE.E4M3.F32.PACK_AB_MERGE_C R0, R0, R29, RZ ;  /* 0x0000001d0000723e */ /* 0x004fc400048070ff */
        /* <DEDUP_REMOVED lines=61> */
[----:B------:R4:W-:Y:S01]  /*74f30*/  STL [R1+0x15c], R0 ;  /* 0x00015c0001007387 */ /* 0x0009e20000100800 */
[----:B---3--:R-:W-:Y:S02]  /*74f40*/  F2FP.SATFINITE.E4M3.F32.PACK_AB_MERGE_C R24, R24, R25, RZ ;  /* 0x000000191818723e */ /* 0x008fe400048070ff */
[----:B------:R-:W-:Y:S02]  /*74f50*/  F2FP.SATFINITE.E4M3.F32.PACK_AB_MERGE_C R22, R22, R23, RZ ;  /* 0x000000171616723e */ /* 0x000fe400048070ff */
[----:B----4-:R-:W-:Y:S02]  /*74f60*/  F2FP.SATFINITE.E4M3.F32.PACK_AB_MERGE_C R0, R26, R27, RZ ;  /* 0x0000001b1a00723e */ /* 0x010fe400048070ff */
[----:B------:R-:W-:-:S02]  /*74f70*/  F2FP.SATFINITE.E4M3.F32.PACK_AB_MERGE_C R18, R18, R19, RZ ;  /* 0x000000131212723e */ /* 0x000fc400048070ff */
[----:B------:R-:W-:Y:S02]  /*74f80*/  F2FP.SATFINITE.E4M3.F32.PACK_AB_MERGE_C R16, R16, R17, RZ ;  /* 0x000000111010723e */ /* 0x000fe400048070ff */
[----:B------:R-:W-:Y:S02]  /*74f90*/  F2FP.SATFINITE.E4M3.F32.PACK_AB_MERGE_C R12, R12, R13, RZ ;  /* 0x0000000d0c0c723e */ /* 0x000fe400048070ff */
[----:B------:R-:W-:Y:S02]  /*74fa0*/  F2FP.SATFINITE.E4M3.F32.PACK_AB_MERGE_C R10, R10, R11, RZ ;  /* 0x0000000b0a0a723e */ /* 0x000fe400048070ff */
[----:B------:R-:W-:Y:S02]  /*74fb0*/  F2FP.SATFINITE.E4M3.F32.PACK_AB_MERGE_C R6, R6, R7, RZ ;  /* 0x000000070606723e */ /* 0x000fe400048070ff */
[----:B------:R-:W-:Y:S02]  /*74fc0*/  F2FP.SATFINITE.E4M3.F32.PACK_AB_MERGE_C R4, R4, R5, RZ ;  /* 0x000000050404723e */ /* 0x000fe400048070ff */
[----:B--2---:R-:W-:-:S05]  /*74fd0*/  F2FP.SATFINITE.E4M3.F32.PACK_AB_MERGE_C R28, R28, R29, RZ ;  /* 0x0000001d1c1c723e */ /* 0x004fca00048070ff */
[----:B------:R-:W-:Y:S04]  /*74fe0*/  STL [R1+0x178], R28 ;  /* 0x0001781c01007387 */ /* 0x000fe80000100800 */
[----:B------:R0:W-:Y:S04]  /*74ff0*/  STL [R1+0x174], R0 ;  /* 0x0001740001007387 */ /* 0x0001e80000100800 */
[----:B------:R-:W-:Y:S01]  /*75000*/  STL [R1+0x170], R24 ;  /* 0x0001701801007387 */ /* 0x000fe20000100800 */
[----:B0-----:R-:W-:-:S03]  /*75010*/  F2FP.SATFINITE.E4M3.F32.PACK_AB_MERGE_C R0, R20, R21, RZ ;  /* 0x000000151400723e */ /* 0x001fc600048070ff */
        /* <DEDUP_REMOVED lines=10> */
[----:B------:R-:W-:Y:S04]  /*750c0*/  STL [R1+0x18c], R6 ;  /* 0x00018c0601007387 */ /* 0x000fe80000100800 */
[----:B------:R-:W2:Y:S04]  /*750d0*/  LDL.LU R13, [R1+0x5b4] ;  /* 0x0005b400010d7983 */ /* 0x000ea80000300800 */
[----:B------:R-:W-:Y:S04]  /*750e0*/  STL [R1+0x38], R4 ;  /* 0x0000380401007387 */ /* 0x000fe80000100800 */
[----:B------:R-:W3:Y:S01]  /*750f0*/  LDL.LU R7, [R1+0x5bc] ;  /* 0x0005bc0001077983 */ /* 0x000ee20000300800 */
[----:B0-----:R-:W-:-:S05]  /*75100*/  F2FP.SATFINITE.E4M3.F32.PACK_AB_MERGE_C R0, R2, R3, RZ ;  /* 0x000000030200723e */ /* 0x001fca00048070ff */
[----:B------:R-:W-:Y:S04]  /*75110*/  STL [R1+0x30], R0 ;  /* 0x0000300001007387 */ /* 0x000fe80000100800 */
[----:B---3--:R0:W-:Y:S04]  /*75120*/  STL [R1+0x2578], R7 ;  /* 0x0025780701007387 */ /* 0x0081e80000100800 */
[----:B0-----:R-:W2:Y:S04]  /*75130*/  LDL.LU R7, [R1+0x5b0] ;  /* 0x0005b00001077983 */ /* 0x001ea80000300800 */
[----:B------:R-:W3:Y:S04]  /*75140*/  LDL.LU R14, [R1+0x594] ;  /* 0x00059400010e7983 */ /* 0x000ee80000300800 */
[----:B---3--:R0:W-:Y:S04]  /*75150*/  STL [R1+0x2564], R14 ;  /* 0x0025640e01007387 */ /* 0x0081e80000100800 */
[----:B0-----:R-:W3:Y:S04]  /*75160*/  LDL.LU R14, [R1+0x5ac] ;  /* 0x0005ac00010e7983 */ /* 0x001ee80000300800 */
[----:B---3--:R0:W-:Y:S04]  /*75170*/  STL [R1+0x256c], R14 ;  /* 0x00256c0e01007387 */ /* 0x0081e80000100800 */
[----:B0-----:R-:W3:Y:S04]  /*75180*/  LDL.LU R14, [R1+0x5a4] ;  /* 0x0005a400010e7983 */ /* 0x001ee80000300800 */
[----:B---3--:R0:W-:Y:S04]  /*75190*/  STL [R1+0x2574], R14 ;  /* 0x0025740e01007387 */ /* 0x0081e80000100800 */
[----:B0-----:R-:W3:Y:S04]  /*751a0*/  LDL.LU R14, [R1+0x5b8] ;  /* 0x0005b800010e7983 */ /* 0x001ee80000300800 */
[----:B------:R-:W4:Y:S04]  /*751b0*/  LDL.LU R15, [R1+0x59c] ;  /* 0x00059c00010f7983 */ /* 0x000f280000300800 */
[----:B----4-:R0:W-:Y:S04]  /*751c0*/  STL [R1+0x2560], R15 ;  /* 0x0025600f01007387 */ /* 0x0101e80000100800 */
[----:B0-----:R-:W4:Y:S04]  /*751d0*/  LDL.LU R15, [R1+0x590] ;  /* 0x00059000010f7983 */ /* 0x001f280000300800 */
[----:B----4-:R0:W-:Y:S04]  /*751e0*/  STL [R1+0x2568], R15 ;  /* 0x0025680f01007387 */ /* 0x0101e80000100800 */
[----:B0-----:R-:W4:Y:S04]  /*751f0*/  LDL.LU R15, [R1+0x5a8] ;  /* 0x0005a800010f7983 */ /* 0x001f280000300800 */
[----:B----4-:R0:W-:Y:S04]  /*75200*/  STL [R1+0x2570], R15 ;  /* 0x0025700f01007387 */ /* 0x0101e80000100800 */
[----:B0-----:R-:W4:Y:S04]  /*75210*/  LDL.LU R15, [R1+0x5a0] ;  /* 0x0005a000010f7983 */ /* 0x001f280000300800 */
[----:B------:R-:W2:Y:S04]  /*75220*/  LDL.LU R0, [R1+0x54c] ;  /* 0x00054c0001007983 */ /* 0x000ea80000300800 */
[----:B--2---:R0:W-:Y:S04]  /*75230*/  STL [R1+0x2520], R0 ;  /* 0x0025200001007387 */ /* 0x0041e80000100800 */
[----:B0-----:R-:W2:Y:S04]  /*75240*/  LDL.LU R0, [R1+0x558] ;  /* 0x0005580001007983 */ /* 0x001ea80000300800 */
        /* <DEDUP_REMOVED lines=28> */
[----:B0-----:R-:W2:Y:S01]  /*75410*/  LDL.LU R29, [R1+0x588] ;  /* 0x00058800011d7983 */ /* 0x001ea20000300800 */
[----:B------:R-:W-:-:S03]  /*75420*/  F2FP.SATFINITE.E4M3.F32.PACK_AB_MERGE_C R13, R13, R7, RZ ;  /* 0x000000070d0d723e */ /* 0x000fc600048070ff */
[----:B--2---:R0:W-:Y:S04]  /*75430*/  STL [R1+0x2558], R29 ;  /* 0x0025581d01007387 */ /* 0x0041e80000100800 */
        /* <DEDUP_REMOVED lines=25> */
[----:B------:R0:W-:Y:S04]  /*755d0*/  STL [R1+0x2454], R13 ;  /* 0x0024540d01007387 */ /* 0x0001e80000100800 */
[----:B0-----:R-:W2:Y:S01]  /*755e0*/  LDL.LU R13, [R1+0x548] ;  /* 0x00054800010d7983 */ /* 0x001ea20000300800 */
[----:B---3--:R-:W-:-:S03]  /*755f0*/  F2FP.SATFINITE.E4M3.F32.PACK_AB_MERGE_C R7, R7, R14, RZ ;  /* 0x0000000e0707723e */ /* 0x008fc600048070ff */
[----:B------:R-:W4:Y:S04]  /*75600*/  LDL.LU R14, [R1+0x2574] ;  /* 0x00257400010e7983 */ /* 0x000f280000300800 */
[----:B------:R0:W-:Y:S04]  /*75610*/  STL [R1+0x2458], R7 ;  /* 0x0024580701007387 */ /* 0x0001e80000100800 */
[----:B0-----:R-:W3:Y:S01]  /*75620*/  LDL.LU R7, [R1+0x544] ;  /* 0x0005440001077983 */ /* 0x001ee20000300800 */
[----:B----4-:R-:W-:-:S03]  /*75630*/  F2FP.SATFINITE.E4M3.F32.PACK_AB_MERGE_C R14, R14, R15, RZ ;  /* 0x0000000f0e0e723e */ /* 0x010fc600048070ff */
[----:B------:R-:W4:Y:S04]  /*75640*/  LDL.LU R15, [R1+0x2570] ;  /* 0x00257000010f7983 */ /* 0x000f280000300800 */
[----:B------:R0:W-:Y:S04]  /*75650*/  STL [R1+0x3c], R14 ;  /* 0x00003c0e01007387 */ /* 0x0001e80000100800 */
[----:B0-----:R-:W4:Y:S02]  /*75660*/  LDL.LU R14, [R1+0x256c] ;  /* 0x00256c00010e7983 */ /* 0x001f240000300800 */
[----:B----4-:R-:W-:-:S02]  /*75670*/  F2FP.SATFINITE.E4M3.F32.PACK_AB_MERGE_C R14, R14, R15, RZ ;  /* 0x0000000f0e0e723e */ /* 0x010fc400048070ff */
[----:B------:R-:W4:Y:S04]  /*75680*/  LDL.LU R15, [R1+0x2568] ;  /* 0x00256800010f7983 */ /* 0x000f280000300800 */
[----:B------:R0:W-:Y:S04]  /*75690*/  STL [R1+0x34], R14 ;  /* 0x0000340e01007387 */ /* 0x0001e80000100800 */
[----:B0-----:R-:W4:Y:S02]  /*756a0*/  LDL.LU R14, [R1+0x2564] ;  /* 0x00256400010e7983 */ /* 0x001f240000300800 */
[----:B----4-:R-:W-:-:S02]  /*756b0*/  F2FP.SATFINITE.E4M3.F32.PACK_AB_MERGE_C R14, R14, R15, RZ ;  /* 0x0000000f0e0e723e */ /* 0x010fc400048070ff */
[----:B------:R-:W4:Y:S04]  /*756c0*/  LDL.LU R15, [R1+0x2560] ;  /* 0x00256000010f7983 */ /* 0x000f280000300800 */
[----:B------:R0:W-:Y:S04]  /*756d0*/  STL [R1+0x2450], R14 ;  /* 0x0024500e01007387 */ /* 0x0001e80000100800 */
[----:B0-----:R-:W3:Y:S01]  /*756e0*/  LDL.LU R14, [R1+0x540] ;  /* 0x00054000010e7983 */ /* 0x001ee20000300800 */
[----:B----4-:R-:W-:-:S03]  /*756f0*/  F2FP.SATFINITE.E4M3.F32.PACK_AB_MERGE_C R15, R15, R0, RZ ;  /* 0x000000000f0f723e */ /* 0x010fc600048070ff */
[----:B------:R-:W2:Y:S04]  /*75700*/  LDL.LU R0, [R1+0x255c] ;  /* 0x00255c0001007983 */ /* 0x000ea80000300800 */
[----:B------:R0:W-:Y:S04]  /*75710*/  STL [R1+0x245c], R15 ;  /* 0x00245c0f01007387 */ /* 0x0001e80000100800 */
[----:B0-----:R-:W4:Y:S01]  /*75720*/  LDL.LU R15, [R1+0x55c] ;  /* 0x00055c00010f7983 */ /* 0x001f220000300800 */
        /* <DEDUP_REMOVED lines=27> */
[----:B0-----:R-:W4:Y:S02]  /*758e0*/  LDL.LU R0, [R1+0x2524] ;  /* 0x0025240001007983 */ /* 0x001f240000300800 */
[----:B----4-:R-:W-:-:S02]  /*758f0*/  F2FP.SATFINITE.E4M3.F32.PACK_AB_MERGE_C R15, R15, R0, RZ ;  /* 0x000000000f0f723e */ /* 0x010fc400048070ff */
[----:B------:R-:W4:Y:S01]  /*75900*/  LDL.LU R0, [R1+0x2520] ;  /* 0x0025200001007983 */ /* 0x000f220000300800 */
[----:B---3--:R-:W-:-:S03]  /*75910*/  F2FP.SATFINITE.E4M3.F32.PACK_AB_MERGE_C R7, R7, R14, RZ ;  /* 0x0000000e0707723e */ /* 0x008fc600048070ff */
[----:B------:R-:W-:Y:S04]  /*75920*/  STL [R1+0x70], R15 ;  /* 0x0000700f01007387 */ /* 0x000fe80000100800 */
[----:B------:R0:W-:Y:S02]  /*75930*/  STL [R1+0x9c], R7 ;  /* 0x00009c0701007387 */ /* 0x0001e40000100800 */
[----:B0-----:R-:W-:Y:S02]  /*75940*/  F2FP.SATFINITE.E4M3.F32.PACK_AB_MERGE_C R7, R26, R27, RZ ;  /* 0x0000001b1a07723e */ /* 0x001fe400048070ff */
[----:B------:R-:W-:Y:S02]  /*75950*/  F2FP.SATFINITE.E4M3.F32.PACK_AB_MERGE_C R6, R6, R8, RZ ;  /* 0x000000080606723e */ /* 0x000fe400048070ff */
[----:B----4-:R-:W-:-:S02]  /*75960*/  F2FP.SATFINITE.E4M3.F32.PACK_AB_MERGE_C R0, R0, R13, RZ ;  /* 0x0000000d0000723e */ /* 0x010fc400048070ff */
[----:B--2---:R-:W-:-:S03]  /*75970*/  F2FP.SATFINITE.E4M3.F32.PACK_AB_MERGE_C R13, R28, R29, RZ ;  /* 0x0000001d1c0d723e */ /* 0x004fc600048070ff */
[----:B------:R0:W-:Y:S04]  /*75980*/  STL [R1+0x98], R0 ;  /* 0x0000980001007387 */ /* 0x0001e80000100800 */
[----:B------:R2:W-:Y:S01]  /*75990*/  STL [R1+0x94], R13 ;  /* 0x0000940d01007387 */ /* 0x0005e20000100800 */
[----:B0-----:R-:W-:-:S03]  /*759a0*/  F2FP.SATFINITE.E4M3.F32.PACK_AB_MERGE_C R0, R24, R25, RZ ;  /* 0x000000191800723e */ /* 0x001fc600048070ff */
[----:B------:R0:W-:Y:S01]  /*759b0*/  STL [R1+0x90], R7 ;  /* 0x0000900701007387 */ /* 0x0001e20000100800 */
[----:B--2---:R-:W-:-:S03]  /*759c0*/  F2FP.SATFINITE.E4M3.F32.PACK_AB_MERGE_C R13, R22, R23, RZ ;  /* 0x00000017160d723e */ /* 0x004fc600048070ff */
[----:B------:R2:W-:Y:S01]  /*759d0*/  STL [R1+0xf8], R0 ;  /* 0x0000f80001007387 */ /* 0x0005e20000100800 */
[----:B0-----:R-:W-:-:S03]  /*759e0*/  F2FP.SATFINITE.E4M3.F32.PACK_AB_MERGE_C R7, R20, R21, RZ ;  /* 0x000000151407723e */ /* 0x001fc600048070ff */
[----:B------:R0:W-:Y:S01]  /*759f0*/  STL [R1+0xf4], R13 ;  /* 0x0000f40d01007387 */ /* 0x0001e20000100800 */
[----:B--2---:R-:W-:-:S03]  /*75a00*/  F2FP.SATFINITE.E4M3.F32.PACK_AB_MERGE_C R0, R18, R19, RZ ;  /* 0x000000131200723e */ /* 0x004fc600048070ff */
[----:B------:R2:W-:Y:S04]  /*75a10*/  STL [R1+0xf0], R7 ;  /* 0x0000f00701007387 */ /* 0x0005e80000100800 */
[----:B------:R3:W-:Y:S01]  /*75a20*/  STL [R1+0xec], R0 ;  /* 0x0000ec0001007387 */ /* 0x0007e20000100800 */
[----:B0-----:R-:W-:Y:S02]  /*75a30*/  F2FP.SATFINITE.E4M3.F32.PACK_AB_MERGE_C R13, R16, R17, RZ ;  /* 0x00000011100d723e */ /* 0x001fe400048070ff */
[----:B--2---:R-:W-:-:S03]  /*75a40*/  F2FP.SATFINITE.E4M3.F32.PACK_AB_MERGE_C R7, R11, R12, RZ ;  /* 0x0000000c0b07723e */ /* 0x004fc600048070ff */
[----:B------:R-:W-:Y:S01]  /*75a50*/  STL [R1+0x108], R13 ;  /* 0x0001080d01007387 */ /* 0x000fe20000100800 */
[----:B---3--:R-:W-:-:S03]  /*75a60*/  F2FP.SATFINITE.E4M3.F32.PACK_AB_MERGE_C R0, R9, R10, RZ ;  /* 0x0000000a0900723e */ /* 0x008fc600048070ff */
[----:B------:R-:W-:Y:S04]  /*75a70*/  STL [R1+0x104], R7 ;  /* 0x0001040701007387 */ /* 0x000fe80000100800 */
[----:B------:R0:W-:Y:S04]  /*75a80*/  STL [R1+0x100], R0 ;  /* 0x0001000001007387 */ /* 0x0001e80000100800 */
[----:B------:R-:W-:Y:S04]  /*75a90*/  STL [R1+0xfc], R6 ;  /* 0x0000fc0601007387 */ /* 0x000fe80000100800 */
[----:B------:R-:W2:Y:S01]  /*75aa0*/  LDL.LU R12, [R1+0x4d4] ;  /* 0x0004d400010c7983 */ /* 0x000ea20000300800 */
[----:B------:R-:W-:-:S02]  /*75ab0*/  F2FP.SATFINITE.E4M3.F32.PACK_AB_MERGE_C R4, R4, R5, RZ ;  /* 0x000000050404723e */ /* 0x000fc400048070ff */
[----:B0-----:R-:W-:-:S03]  /*75ac0*/  F2FP.SATFINITE.E4M3.F32.PACK_AB_MERGE_C R0, R2, R3, RZ ;  /* 0x000000030200723e */ /* 0x001fc600048070ff */
[----:B------:R-:W-:Y:S04]  /*75ad0*/  STL [R1+0x118], R4 ;  /* 0x0001180401007387 */ /* 0x000fe80000100800 */
[----:B--2---:R0:W-:Y:S04]  /*75ae0*/  STL [R1+0x2510], R12 ;  /* 0x0025100c01007387 */ /* 0x0041e80000100800 */
[----:B------:R-:W-:Y:S04]  /*75af0*/  STL [R1+0x114], R0 ;  /* 0x0001140001007387 */ /* 0x000fe80000100800 */
[----:B0-----:R-:W2:Y:S04]  /*75b00*/  LDL.LU R12, [R1+0x76c] ;  /* 0x00076c00010c7983 */ /* 0x001ea80000300800 */
[----:B--2---:R0:W-:Y:S04]  /*75b10*/  STL [R1+0x2518], R12 ;  /* 0x0025180c01007387 */ /* 0x0041e80000100800 */
[----:B0-----:R-:W2:Y:S04]  /*75b20*/  LDL.LU R12, [R1+0x764] ;  /* 0x00076400010c7983 */ /* 0x001ea80000300800 */
[----:B------:R-:W3:Y:S04]  /*75b30*/  LDL.LU R11, [R1+0x4dc] ;  /* 0x0004dc00010b7983 */ /* 0x000ee80000300800 */
[----:B---3--:R0:W-:Y:S04]  /*75b40*/  STL [R1+0x250c], R11 ;  /* 0x00250c0b01007387 */ /* 0x0081e80000100800 */
[----:B0-----:R-:W3:Y:S04]  /*75b50*/  LDL.LU R11, [R1+0x4d0] ;  /* 0x0004d000010b7983 */ /* 0x001ee80000300800 */
[----:B---3--:R0:W-:Y:S04]  /*75b60*/  STL [R1+0x2514], R11 ;  /* 0x0025140b01007387 */ /* 0x0081e80000100800 */
[----:B0-----:R-:W3:Y:S04]  /*75b70*/  LDL.LU R11, [R1+0x768] ;  /* 0x00076800010b7983 */ /* 0x001ee80000300800 */
[----:B---3--:R0:W-:Y:S04]  /*75b80*/  STL [R1+0x251c], R11 ;  /* 0x00251c0b01007387 */ /* 0x0081e80000100800 */
[----:B0-----:R-:W2:Y:S04]  /*75b90*/  LDL.LU R11, [R1+0x760] ;  /* 0x00076000010b7983 */ /* 0x001ea80000300800 */
[----:B------:R-:W3:Y:S04]  /*75ba0*/  LDL.LU R10, [R1+0x4c4] ;  /* 0x0004c400010a7983 */ /* 0x000ee80000300800 */
[----:B---3--:R0:W-:Y:S04]  /*75bb0*/  STL [R1+0x2508], R10 ;  /* 0x0025080a01007387 */ /* 0x0081e80000100800 */
[----:B0-----:R-:W3:Y:S04]  /*75bc0*/  LDL.LU R10, [R1+0x4d8] ;  /* 0x0004d800010a7983 */ /* 0x001ee80000300800 */
[----:B------:R-:W4:Y:S04]  /*75bd0*/  LDL.LU R9, [R1+0x4cc] ;  /* 0x0004cc0001097983 */ /* 0x000f280000300800 */
        /* <DEDUP_REMOVED lines=74> */
[----:B0-----:R-:W3:Y:S01]  /*76080*/  LDL.LU R10, [R1+0x2a8] ;  /* 0x0002a800010a7983 */ /* 0x001ee20000300800 */
[----:B----4-:R-:W-:-:S03]  /*76090*/  F2FP.SATFINITE.E4M3.F32.PACK_AB_MERGE_C R9, R9, R15, RZ ;  /* 0x0000000f0909723e */ /* 0x010fc600048070ff */
[----:B------:R-:W4:Y:S04]  /*760a0*/  LDL.LU R15, [R1+0x2500] ;  /* 0x00250000010f7983 */ /* 0x000f280000300800 */
[----:B------:R0:W-:Y:S04]  /*760b0*/  STL [R1+0x246c], R9 ;  /* 0x00246c0901007387 */ /* 0x0001e80000100800 */
[----:B0-----:R-:W2:Y:S01]  /*760c0*/  LDL.LU R9, [R1+0x2a4] ;  /* 0x0002a40001097983 */ /* 0x001ea20000300800 */
        /* <DEDUP_REMOVED lines=23> */
[----:B0-----:R-:W2:Y:S02]  /*76240*/  LDL.LU R15, [R1+0x24d0] ;  /* 0x0024d000010f7983 */ /* 0x001ea40000300800 */
[----:B--2---:R-:W-:-:S02]  /*76250*/  F2FP.SATFINITE.E4M3.F32.PACK_AB_MERGE_C R9, R9, R15, RZ ;  /* 0x0000000f0909723e */ /* 0x004fc400048070ff */
[----:B------:R-:W2:Y:S01]  /*76260*/  LDL.LU R15, [R1+0x24cc] ;  /* 0x0024cc00010f7983 */ /* 0x000ea20000300800 */
[----:B---3--:R-:W-:-:S03]  /*76270*/  F2FP.SATFINITE.E4M3.F32.PACK_AB_MERGE_C R11, R11, R10, RZ ;  /* 0x0000000a0b0b723e */ /* 0x008fc600048070ff */
[----:B------:R4:W-:Y:S04]  /*76280*/  STL [R1+0x44], R9 ;  /* 0x0000440901007387 */ /* 0x0009e80000100800 */
[----:B------:R-:W-:Y:S01]  /*76290*/  STL [R1+0x40], R11 ;  /* 0x0000400b01007387 */ /* 0x000fe20000100800 */
[----:B----4-:R-:W-:Y:S02]  /*762a0*/  F2FP.SATFINITE.E4M3.F32.PACK_AB_MERGE_C R9, R7, R14, RZ ;  /* 0x0000000e0709723e */ /* 0x010fe400048070ff */
[----:B------:R-:W-:Y:S02]  /*762b0*/  F2FP.SATFINITE.E4M3.F32.PACK_AB_MERGE_C R7, R0, R13, RZ ;  /* 0x0000000d0007723e */ /* 0x000fe400048070ff */
[----:B------:R-:W-:Y:S02]  /*762c0*/  F2FP.SATFINITE.E4M3.F32.PACK_AB_MERGE_C R0, R28, R29, RZ ;  /* 0x0000001d1c00723e */ /* 0x000fe400048070ff */
[----:B------:R-:W-:-:S02]  /*762d0*/  F2FP.SATFINITE.E4M3.F32.PACK_AB_MERGE_C R6, R6, R8, RZ ;  /* 0x000000080606723e */ /* 0x000fc400048070ff */
[----:B--2---:R-:W-:-:S05]  /*762e0*/  F2FP.SATFINITE.E4M3.F32.PACK_AB_MERGE_C R10, R15, R12, RZ ;  /* 0x0000000c0f0a723e */ /* 0x004fca00048070ff */
[----:B------:R-:W-:Y:S04]  /*762f0*/  STL [R1+0x6c], R10 ;  /* 0x00006c0a01007387 */ /* 0x000fe80000100800 */
[----:B------:R0:W-:Y:S04]  /*76300*/  STL [R1+0x68], R9 ;  /* 0x0000680901007387 */ /* 0x0001e80000100800 */
[----:B------:R2:W-:Y:S04]  /*76310*/  STL [R1+0x64], R7 ;  /* 0x0000640701007387 */ /* 0x0005e80000100800 */
[----:B------:R3:W-:Y:S01]  /*76320*/  STL [R1+0x60], R0 ;  /* 0x0000600001007387 */ /* 0x0007e20000100800 */
[----:B0-----:R-:W-:-:S02]  /*76330*/  F2FP.SATFINITE.E4M3.F32.PACK_AB_MERGE_C R9, R26, R27, RZ ;  /* 0x0000001b1a09723e */ /* 0x001fc400048070ff */
[----:B--2---:R-:W-:-:S03]  /*76340*/  F2FP.SATFINITE.E4M3.F32.PACK_AB_MERGE_C R7, R24, R25, RZ ;  /* 0x000000191807723e */ /* 0x004fc600048070ff */
[----:B------:R0:W-:Y:S01]  /*76350*/  STL [R1+0x8c], R9 ;  /* 0x00008c0901007387 */ /* 0x0001e20000100800 */
[----:B---3--:R-:W-:-:S03]  /*76360*/  F2FP.SATFINITE.E4M3.F32.PACK_AB_MERGE_C R0, R22, R23, RZ ;  /* 0x000000171600723e */ /* 0x008fc600048070ff */
[----:B------:R2:W-:Y:S04]  /*76370*/  STL [R1+0x88], R7 ;  /* 0x0000880701007387 */ /* 0x0005e80000100800 */
[----:B------:R3:W-:Y:S01]  /*76380*/  STL [R1+0x84], R0 ;  /* 0x0000840001007387 */ /* 0x0007e20000100800 */
[----:B0-----:R-:W-:Y:S02]  /*76390*/  F2FP.SATFINITE.E4M3.F32.PACK_AB_MERGE_C R9, R20, R21, RZ ;  /* 0x000000151409723e */ /* 0x001fe400048070ff */
[----:B--2---:R-:W-:-:S03]  /*763a0*/  F2FP.SATFINITE.E4M3.F32.PACK_AB_MERGE_C R7, R18, R19, RZ ;  /* 0x000000131207723e */ /* 0x004fc600048070ff */
[----:B------:R0:W-:Y:S01]  /*763b0*/  STL [R1+0x80], R9 ;  /* 0x0000800901007387 */ /* 0x0001e20000100800 */
[----:B---3--:R-:W-:-:S03]  /*763c0*/  F2FP.SATFINITE.E4M3.F32.PACK_AB_MERGE_C R0, R16, R17, RZ ;  /* 0x000000111000723e */ /* 0x008fc600048070ff */
[----:B------:R-:W-:Y:S04]  /*763d0*/  STL [R1+0xc8], R7 ;  /* 0x0000c80701007387 */ /* 0x000fe80000100800 */
[----:B------:R2:W-:Y:S04]  /*763e0*/  STL [R1+0xc4], R0 ;  /* 0x0000c40001007387 */ /* 0x0005e80000100800 */
[----:B------:R-:W-:Y:S04]  /*763f0*/  STL [R1+0xc0], R6 ;  /* 0x0000c00601007387 */ /* 0x000fe80000100800 */
[----:B0-----:R-:W3:Y:S01]  /*76400*/  LDL.LU R9, [R1+0x2ec] ;  /* 0x0002ec0001097983 */ /* 0x001ee20000300800 */
[----:B------:R-:W-:-:S02]  /*76410*/  F2FP.SATFINITE.E4M3.F32.PACK_AB_MERGE_C R4, R4, R5, RZ ;  /* 0x000000050404723e */ /* 0x000fc400048070ff */
[----:B--2---:R-:W-:-:S03]  /*76420*/  F2FP.SATFINITE.E4M3.F32.PACK_AB_MERGE_C R0, R2, R3, RZ ;  /* 0x000000030200723e */ /* 0x004fc600048070ff */
[----:B------:R-:W-:Y:S04]  /*76430*/  STL [R1+0xbc], R4 ;  /* 0x0000bc0401007387 */ /* 0x000fe80000100800 */
[----:B---3--:R0:W-:Y:S04]  /*76440*/  STL [R1+0x24ac], R9 ;  /* 0x0024ac0901007387 */ /* 0x0081e80000100800 */
[----:B------:R-:W-:Y:S04]  /*76450*/  STL [R1+0xd8], R0 ;  /* 0x0000d80001007387 */ /* 0x000fe80000100800 */
[----:B0-----:R-:W2:Y:S04]  /*76460*/  LDL.LU R9, [R1+0x2e4] ;  /* 0x0002e40001097983 */ /* 0x001ea80000300800 */
[----:B--2---:R0:W-:Y:S04]  /*76470*/  STL [R1+0x24b4], R9 ;  /* 0x0024b40901007387 */ /* 0x0041e80000100800 */
[----:B0-----:R-:W2:Y:S04]  /*76480*/  LDL.LU R9, [R1+0x35c] ;  /* 0x00035c0001097983 */ /* 0x001ea80000300800 */
[----:B--2---:R0:W-:Y:S04]  /*76490*/  STL [R1+0x24bc], R9 ;  /* 0x0024bc0901007387 */ /* 0x0041e80000100800 */
        /* <DEDUP_REMOVED lines=62> */
[----:B------:R-:W0:Y:S01]  /*76880*/  S2R R5, SR_TID.X ;  /* 0x0000000000057919 */ /* 0x000e220000002100 */
[----:B----4-:R-:W-:-:S02]  /*76890*/  F2FP.SATFINITE.E4M3.F32.PACK_AB_MERGE_C R6, R6, R26, RZ ;  /* 0x0000001a0606723e */ /* 0x010fc400048070ff */
[----:B--2---:R-:W-:Y:S02]  /*768a0*/  F2FP.SATFINITE.E4M3.F32.PACK_AB_MERGE_C R9, R27, R28, RZ ;  /* 0x0000001c1b09723e */ /* 0x004fe400048070ff */
[----:B------:R-:W2:Y:S04]  /*768b0*/  LDL.LU R28, [R1+0x3c0] ;  /* 0x0003c000011c7983 */ /* 0x000ea80000300800 */
[----:B------:R-:W-:Y:S04]  /*768c0*/  STL [R1+0xe0], R9 ;  /* 0x0000e00901007387 */ /* 0x000fe80000100800 */
[----:B------:R-:W2:Y:S01]  /*768d0*/  LDL.LU R27, [R1+0x3c4] ;  /* 0x0003c400011b7983 */ /* 0x000ea20000300800 */
[----:B------:R-:W-:-:S02]  /*768e0*/  F2FP.SATFINITE.E4M3.F32.PACK_AB_MERGE_C R8, R8, R10, RZ ;  /* 0x0000000a0808723e */ /* 0x000fc400048070ff */
[----:B------:R-:W-:Y:S01]  /*768f0*/  F2FP.SATFINITE.E4M3.F32.PACK_AB_MERGE_C R3, R3, R11, RZ ;  /* 0x0000000b0303723e */ /* 0x000fe200048070ff */
[----:B------:R3:W-:Y:S01]  /*76900*/  STL [R1+0xdc], R6 ;  /* 0x0000dc0601007387 */ /* 0x0007e20000100800 */
[----:B------:R-:W-:Y:S02]  /*76910*/  F2FP.SATFINITE.E4M3.F32.PACK_AB_MERGE_C R2, R2, R12, RZ ;  /* 0x0000000c0202723e */ /* 0x000fe400048070ff */
[----:B------:R-:W-:Y:S01]  /*76920*/  F2FP.SATFINITE.E4M3.F32.PACK_AB_MERGE_C R0, R0, R15, RZ ;  /* 0x0000000f0000723e */ /* 0x000fe200048070ff */
[----:B------:R-:W4:Y:S01]  /*76930*/  LDL.LU R26, [R1+0x3c8] ;  /* 0x0003c800011a7983 */ /* 0x000f220000300800 */
[----:B------:R-:W-:Y:S02]  /*76940*/  F2FP.SATFINITE.E4M3.F32.PACK_AB_MERGE_C R19, R19, R14, RZ ;  /* 0x0000000e1313723e */ /* 0x000fe400048070ff */
[----:B------:R-:W-:Y:S01]  /*76950*/  F2FP.SATFINITE.E4M3.F32.PACK_AB_MERGE_C R18, R18, R7, RZ ;  /* 0x000000071212723e */ /* 0x000fe200048070ff */
[----:B---3--:R-:W4:Y:S01]  /*76960*/  LDL.LU R6, [R1+0x3cc] ;  /* 0x0003cc0001067983 */ /* 0x008f220000300800 */
[----:B------:R-:W-:-:S03]  /*76970*/  F2FP.SATFINITE.E4M3.F32.PACK_AB_MERGE_C R17, R17, R13, RZ ;  /* 0x0000000d1111723e */ /* 0x000fc600048070ff */
[----:B------:R-:W-:Y:S01]  /*76980*/  STL [R1+0x2470], R8 ;  /* 0x0024700801007387 */ /* 0x000fe20000100800 */
[----:B------:R-:W-:-:S03]  /*76990*/  F2FP.SATFINITE.E4M3.F32.PACK_AB_MERGE_C R16, R16, R29, RZ ;  /* 0x0000001d1010723e */ /* 0x000fc600048070ff */
[----:B------:R-:W-:Y:S04]  /*769a0*/  STL [R1+0x2474], R3 ;  /* 0x0024740301007387 */ /* 0x000fe80000100800 */
[----:B------:R-:W-:Y:S04]  /*769b0*/  STL [R1+0x2478], R2 ;  /* 0x0024780201007387 */ /* 0x000fe80000100800 */
[----:B------:R-:W-:Y:S01]  /*769c0*/  STL [R1+0x247c], R0 ;  /* 0x00247c0001007387 */ /* 0x000fe20000100800 */
[----:B------:R-:W-:-:S03]  /*769d0*/  F2FP.SATFINITE.E4M3.F32.PACK_AB_MERGE_C R23, R23, R25, RZ ;  /* 0x000000191717723e */ /* 0x000fc600048070ff */
[----:B------:R-:W-:Y:S01]  /*769e0*/  STL [R1+0x2480], R19 ;  /* 0x0024801301007387 */ /* 0x000fe20000100800 */
[----:B------:R-:W-:-:S03]  /*769f0*/  F2FP.SATFINITE.E4M3.F32.PACK_AB_MERGE_C R22, R22, R24, RZ ;  /* 0x000000181616723e */ /* 0x000fc600048070ff */
[----:B------:R-:W-:Y:S04]  /*76a00*/  STL [R1+0x2484], R18 ;  /* 0x0024841201007387 */ /* 0x000fe80000100800 */
[----:B------:R-:W-:Y:S04]  /*76a10*/  STL [R1+0x2488], R17 ;  /* 0x0024881101007387 */ /* 0x000fe80000100800 */
[----:B------:R-:W-:Y:S04]  /*76a20*/  STL [R1+0x248c], R16 ;  /* 0x00248c1001007387 */ /* 0x000fe80000100800 */
[----:B------:R-:W3:Y:S04]  /*76a30*/  LDL.LU R15, [R1+0x3b0] ;  /* 0x0003b000010f7983 */ /* 0x000ee80000300800 */
[----:B------:R-:W3:Y:S04]  /*76a40*/  LDL.LU R25, [R1+0x3b4] ;  /* 0x0003b40001197983 */ /* 0x000ee80000300800 */
[----:B------:R-:W3:Y:S04]  /*76a50*/  LDL.LU R24, [R1+0x3b8] ;  /* 0x0003b80001187983 */ /* 0x000ee80000300800 */
[----:B------:R-:W3:Y:S04]  /*76a60*/  LDL.LU R4, [R1+0x3bc] ;  /* 0x0003bc0001047983 */ /* 0x000ee80000300800 */
[----:B------:R1:W-:Y:S04]  /*76a70*/  STL.64 [R1+0x2448], R22 ;  /* 0x0024481601007387 */ /* 0x0003e80000100a00 */
[----:B------:R-:W-:Y:S04]  /*76a80*/  STL.64 [R1+0x2440], R20 ;  /* 0x0024401401007387 */ /* 0x000fe80000100a00 */
[----:B0-----:R-:W-:Y:S01]  /*76a90*/  STL [R1+0x2490], R5 ;  /* 0x0024900501007387 */ /* 0x001fe20000100800 */
[----:B--2---:R-:W-:-:S05]  /*76aa0*/  F2FP.SATFINITE.E4M3.F32.PACK_AB_MERGE_C R27, R27, R28, RZ ;  /* 0x0000001c1b1b723e */ /* 0x004fca00048070ff */
[----:B------:R-:W-:Y:S04]  /*76ab0*/  STL [R1+0x2494], R27 ;  /* 0x0024941b01007387 */ /* 0x000fe80000100800 */
[----:B-1----:R-:W2:Y:S04]  /*76ac0*/  LDL.LU R23, [R1+0x3a8] ;  /* 0x0003a80001177983 */ /* 0x002ea80000300800 */
[----:B--2---:R0:W-:Y:S04]  /*76ad0*/  STL [R1+0x24a0], R23 ;  /* 0x0024a01701007387 */ /* 0x0041e80000100800 */
[----:B0-----:R-:W2:Y:S04]  /*76ae0*/  LDL.LU R23, [R1+0x3a4] ;  /* 0x0003a40001177983 */ /* 0x001ea80000300800 */
[----:B------:R-:W2:Y:S01]  /*76af0*/  LDL.LU R28, [R1+0x3ac] ;  /* 0x0003ac00011c7983 */ /* 0x000ea20000300800 */
[----:B----4-:R-:W-:-:S03]  /*76b00*/  F2FP.SATFINITE.E4M3.F32.PACK_AB_MERGE_C R26, R6, R26, RZ ;  /* 0x0000001a061a723e */ /* 0x010fc600048070ff */
[----:B--2---:R0:W-:Y:S04]  /*76b10*/  STL [R1+0x24a4], R28 ;  /* 0x0024a41c01007387 */ /* 0x0041e80000100800 */
[----:B0-----:R-:W2:Y:S04]  /*76b20*/  LDL.LU R28, [R1+0x3a0] ;  /* 0x0003a000011c7983 */ /* 0x001ea80000300800 */
[----:B------:R0:W-:Y:S04]  /*76b30*/  STL [R1+0x2498], R26 ;  /* 0x0024981a01007387 */ /* 0x0001e80000100800 */
[----:B0-----:R-:W4:Y:S04]  /*76b40*/  LDL.LU R26, [R1+0x394] ;  /* 0x00039400011a7983 */ /* 0x001f280000300800 */
[----:B------:R-:W2:Y:S01]  /*76b50*/  LDL.LU R29, [R1+0x398] ;  /* 0x00039800011d7983 */ /* 0x000ea20000300800 */
[----:B---3--:R-:W-:-:S02]  /*76b60*/  F2FP.SATFINITE.E4M3.F32.PACK_AB_MERGE_C R24, R4, R24, RZ ;  /* 0x000000180418723e */ /* 0x008fc400048070ff */
[----:B------:R-:W-:Y:S01]  /*76b70*/  F2FP.SATFINITE.E4M3.F32.PACK_AB_MERGE_C R25, R25, R15, RZ ;  /* 0x0000000f1919723e */ /* 0x000fe200048070ff */
[----:B--2---:R0:W-:Y:S04]  /*76b80*/  STL [R1+0x249c], R29 ;  /* 0x00249c1d01007387 */ /* 0x0041e80000100800 */
[----:B0-----:R-:W4:Y:S04]  /*76b90*/  LDL.LU R29, [R1+0x390] ;  /* 0x00039000011d7983 */ /* 0x001f280000300800 */
        /* <DEDUP_REMOVED lines=16> */
[----:B------:R-:W-:-:S03]  /*76ca0*/  F2FP.SATFINITE.E4M3.F32.PACK_AB_MERGE_C R23, R23, R28, RZ ;  /* 0x0000001c1717723e */ /* 0x000fc600048070ff */
        /* <DEDUP_REMOVED lines=9> */
[----:B0-----:R-:W2:Y:S01]  /*76d40*/  LDL.LU R23, [R1+0x24a0] ;  /* 0x0024a00001177983 */ /* 0x001ea20000300800 */
[----:B----4-:R-:W-:-:S02]  /*76d50*/  F2FP.SATFINITE.E4M3.F32.PACK_AB_MERGE_C R26, R26, R29, RZ ;  /* 0x0000001d1a1a723e */ /* 0x010fc400048070ff */
[----:B--2---:R-:W-:Y:S02]  /*76d60*/  F2FP.SATFINITE.E4M3.F32.PACK_AB_MERGE_C R28, R28, R23, RZ ;  /* 0x000000171c1c723e */ /* 0x004fe400048070ff */
[----:B------:R-:W2:Y:S04]  /*76d70*/  LDL.LU R23, [R1+0x238] ;  /* 0x0002380001177983 */ /* 0x000ea80000300800 */
[----:B------:R0:W-:Y:S04]  /*76d80*/  STL [R1+0x4], R28 ;  /* 0x0000041c01007387 */ /* 0x0001e80000100800 */
[----:B0-----:R-:W2:Y:S04]  /*76d90*/  LDL.LU R28, [R1+0x23c] ;  /* 0x00023c00011c7983 */ /* 0x001ea80000300800 */
[----:B------:R-:W4:Y:S04]  /*76da0*/  LDL.LU R29, [R1+0x249c] ;  /* 0x00249c00011d7983 */ /* 0x000f280000300800 */
[----:B------:R0:W-:Y:S01]  /*76db0*/  STL [R1], R26 ;  /* 0x0000001a01007387 */ /* 0x0001e20000100800 */
[----:B---3--:R-:W-:-:S03]  /*76dc0*/  F2FP.SATFINITE.E4M3.F32.PACK_AB_MERGE_C R5, R5, R27, RZ ;  /* 0x0000001b0505723e */ /* 0x008fc600048070ff */
[----:B0-----:R-:W3:Y:S01]  /*76dd0*/  LDL.LU R26, [R1+0x2498] ;  /* 0x00249800011a7983 */ /* 0x001ee20000300800 */
[----:B------:R-:W-:Y:S02]  /*76de0*/  F2FP.SATFINITE.E4M3.F32.PACK_AB_MERGE_C R17, R17, R16, RZ ;  /* 0x000000101111723e */ /* 0x000fe400048070ff */
[----:B------:R-:W-:Y:S02]  /*76df0*/  F2FP.SATFINITE.E4M3.F32.PACK_AB_MERGE_C R19, R19, R18, RZ ;  /* 0x000000121313723e */ /* 0x000fe400048070ff */
[----:B----4-:R-:W-:Y:S02]  /*76e00*/  F2FP.SATFINITE.E4M3.F32.PACK_AB_MERGE_C R29, R6, R29, RZ ;  /* 0x0000001d061d723e */ /* 0x010fe400048070ff */
[----:B------:R-:W4:Y:S04]  /*76e10*/  LDL R6, [R1+0x708] ;  /* 0x0007080001067983 */ /* 0x000f280000100800 */
[----:B------:R0:W-:Y:S04]  /*76e20*/  STL [R1+0x2420], R29 ;  /* 0x0024201d01007387 */ /* 0x0001e80000100800 */
[----:B0-----:R-:W3:Y:S04]  /*76e30*/  LDL R29, [R1+0x23e0] ;  /* 0x0023e000011d7983 */ /* 0x001ee80000100800 */
[----:B------:R-:W3:Y:S04]  /*76e40*/  LDL.LU R27, [R1+0x2494] ;  /* 0x00249400011b7983 */ /* 0x000ee80000300800 */
[----:B------:R0:W-:Y:S04]  /*76e50*/  STL [R1+0x18], R5 ;  /* 0x0000180501007387 */ /* 0x0001e80000100800 */
[----:B0-----:R-:W3:Y:S01]  /*76e60*/  LDL.LU R5, [R1+0x2490] ;  /* 0x0024900001057983 */ /* 0x001ee20000300800 */
[----:B------:R-:W-:-:S03]  /*76e70*/  F2FP.SATFINITE.E4M3.F32.PACK_AB_MERGE_C R2, R2, R0, RZ ;  /* 0x000000000202723e */ /* 0x000fc600048070ff */
[----:B------:R-:W3:Y:S04]  /*76e80*/  LDL.LU R16, [R1+0x248c] ;  /* 0x00248c0001107983 */ /* 0x000ee80000300800 */
[----:B------:R0:W-:Y:S01]  /*76e90*/  STL [R1+0x14], R17 ;  /* 0x0000141101007387 */ /* 0x0001e20000100800 */
[----:B------:R-:W-:-:S03]  /*76ea0*/  F2FP.SATFINITE.E4M3.F32.PACK_AB_MERGE_C R14, R14, R3, RZ ;  /* 0x000000030e0e723e */ /* 0x000fc600048070ff */
[----:B0-----:R-:W3:Y:S04]  /*76eb0*/  LDL.LU R17, [R1+0x2488] ;  /* 0x0024880001117983 */ /* 0x001ee80000300800 */
        /* <DEDUP_REMOVED lines=10> */
[----:B------:R-:W-:Y:S02]  /*76f60*/  F2FP.SATFINITE.E4M3.F32.PACK_AB_MERGE_C R4, R4, R12, RZ ;  /* 0x0000000c0404723e */ /* 0x000fe400048070ff */
[----:B0-----:R-:W-:-:S02]  /*76f70*/  F2FP.SATFINITE.E4M3.F32.PACK_AB_MERGE_C R14, R13, R7, RZ ;  /* 0x000000070d0e723e */ /* 0x001fc400048070ff */
[----:B------:R-:W3:Y:S04]  /*76f80*/  LDL.LU R7, [R1+0x128] ;  /* 0x0001280001077983 */ /* 0x000ee80000300800 */
        /* <DEDUP_REMOVED lines=10> */
[----:B--2---:R-:W-:-:S03]  /*77030*/  F2FP.SATFINITE.E4M3.F32.PACK_AB_MERGE_C R28, R28, R23, RZ ;  /* 0x000000171c1c723e */ /* 0x004fc600048070ff */
[----:B0-----:R-:W2:Y:S04]  /*77040*/  LDL.LU R11, [R1+0x2464] ;  /* 0x00246400010b7983 */ /* 0x001ea80000300800 */
[----:B------:R-:W2:Y:S04]  /*77050*/  LDL.LU R12, [R1+0x2460] ;  /* 0x00246000010c7983 */ /* 0x000ea80000300800 */
[----:B------:R4:W-:Y:S02]  /*77060*/  STL [R1+0xb8], R4 ;  /* 0x0000b80401007387 */ /* 0x0009e40000100800 */
[----:B----4-:R-:W-:Y:S01]  /*77070*/  VIADD R4, R6, 0xff ;  /* 0x000000ff06047836 */ /* 0x010fe20000000000 */
[----:B---3--:R-:W-:Y:S01]  /*77080*/  ISETP.GE.AND P0, PT, R29, UR10, PT ;  /* 0x0000000a1d007c0c */ /* 0x008fe2000bf06270 */
[----:B------:R-:W0:Y:S01]  /*77090*/  LDCU UR10, c[0x0][0x39c] ;  /* 0x00007380ff0a77ac */ /* 0x000e220008000800 */
[----:B------:R-:W3:Y:S04]  /*770a0*/  LDL.LU R29, [R1+0x134] ;  /* 0x00013400011d7983 */ /* 0x000ee80000300800 */
[----:B------:R1:W-:Y:S04]  /*770b0*/  STL [R1+0xb4], R20 ;  /* 0x0000b41401007387 */ /* 0x0003e80000100800 */
[----:B------:R-:W4:Y:S01]  /*770c0*/  LDL.LU R15, [R1+0x23dc] ;  /* 0x0023dc00010f7983 */ /* 0x000f220000300800 */
[----:B------:R-:W-:-:S03]  /*770d0*/  ISETP.LT.AND P1, PT, R4, UR4, !P0 ;  /* 0x0000000404007c0c */ /* 0x000fc6000c721270 */
[----:B-1----:R-:W2:Y:S04]  /*770e0*/  LDL.LU R20, [R1+0x120] ;  /* 0x0001200001147983 */ /* 0x002ea80000300800 */
[----:B------:R1:W-:Y:S01]  /*770f0*/  STL [R1+0xb0], R21 ;  /* 0x0000b01501007387 */ /* 0x0003e20000100800 */
[----:B------:R-:W-:-:S03]  /*77100*/  VIADD R4, R6, 0x1 ;  /* 0x0000000106047836 */ /* 0x000fc60000000000 */
[----:B-1----:R-:W2:Y:S04]  /*77110*/  LDL.LU R21, [R1+0x130] ;  /* 0x0001300001157983 */ /* 0x002ea80000300800 */
[----:B------:R-:W2:Y:S04]  /*77120*/  LDL.LU R22, [R1+0x3c] ;  /* 0x00003c0001167983 */ /* 0x000ea80000300800 */
[----:B------:R-:W2:Y:S04]  /*77130*/  LDL.LU R23, [R1+0x34] ;  /* 0x0000340001177983 */ /* 0x000ea80000300800 */
[----:B------:R1:W-:Y:S01]  /*77140*/  STL [R1+0xac], R28 ;  /* 0x0000ac1c01007387 */ /* 0x0003e20000100800 */
[----:B------:R-:W-:-:S03]  /*77150*/  ISETP.LT.AND P5, PT, R4, UR6, !P0 ;  /* 0x0000000604007c0c */ /* 0x000fc6000c7a1270 */
[----:B------:R-:W2:Y:S01]  /*77160*/  LDL.LU R4, [R1+0x138] ;  /* 0x0001380001047983 */ /* 0x000ea20000300800 */
[----:B-1----:R-:W-:Y:S02]  /*77170*/  IMAD.SHL.U32 R28, R5, 0x10, RZ ;  /* 0x00000010051c7824 */ /* 0x002fe400078e00ff */
[----:B------:R-:W-:-:S05]  /*77180*/  VIADD R5, R6, 0x2 ;  /* 0x0000000206057836 */ /* 0x000fca0000000000 */
[----:B------:R-:W-:Y:S01]  /*77190*/  ISETP.LT.AND P4, PT, R5, UR7, !P0 ;  /* 0x0000000705007c0c */ /* 0x000fe2000c781270 */
[----:B------:R-:W-:Y:S01]  /*771a0*/  UMOV UR4, 0x400 ;  /* 0x0000040000047882 */ /* 0x000fe20000000000 */
[----:B------:R-:W3:Y:S01]  /*771b0*/  LDL.LU R5, [R1+0x12c] ;  /* 0x00012c0001057983 */ /* 0x000ee20000300800 */
[----:B------:R-:W-:Y:S01]  /*771c0*/  ULEA UR4, UR5, UR4, 0x18 ;  /* 0x0000000405047291 */ /* 0x000fe2000f8ec0ff */
[----:B------:R-:W-:Y:S01]  /*771d0*/  VIADD R6, R6, 0x3 ;  /* 0x0000000306067836 */ /* 0x000fe20000000000 */
[----:B------:R-:W-:Y:S01]  /*771e0*/  LOP3.LUT R28, R28, 0x1f0, RZ, 0xc0, !PT ;  /* 0x000001f01c1c7812 */ /* 0x000fe200078ec0ff */
[----:B------:R-:W1:Y:S03]  /*771f0*/  LDCU UR5, c[0x0][0x3b4] ;  /* 0x00007680ff0577ac */ /* 0x000e660008000800 */
[----:B------:R-:W-:Y:S01]  /*77200*/  ISETP.LT.AND P3, PT, R6, UR12, !P0 ;  /* 0x0000000c06007c0c */ /* 0x000fe2000c761270 */
[----:B------:R-:W0:Y:S01]  /*77210*/  LDCU.64 UR6, c[0x0][0x390] ;  /* 0x00007200ff0677ac */ /* 0x000e220008000a00 */
[----:B------:R-:W3:Y:S01]  /*77220*/  LDL.LU R6, [R1+0x38] ;  /* 0x0000380001067983 */ /* 0x000ee20000300800 */
[----:B------:R-:W0:Y:S01]  /*77230*/  LDCU UR12, c[0x0][0x39c] ;  /* 0x00007380ff0c77ac */ /* 0x000e220008000800 */
[----:B----4-:R-:W-:-:S02]  /*77240*/  IADD3 R28, PT, PT, R28, UR4, R15 ;  /* 0x000000041c1c7c10 */ /* 0x010fc4000fffe00f */
[----:B------:R-:W4:Y:S01]  /*77250*/  LDL.LU R15, [R1+0x245c] ;  /* 0x00245c00010f7983 */ /* 0x000f220000300800 */
[----:B--2---:R-:W-:-:S03]  /*77260*/  PRMT R4, R4, 0x5410, R7 ;  /* 0x0000541004047816 */ /* 0x004fc60000000007 */
[----:B------:R-:W2:Y:S01]  /*77270*/  LDL.LU R7, [R1+0x2458] ;  /* 0x0024580001077983 */ /* 0x000ea20000300800 */
[----:B---3--:R-:W-:-:S03]  /*77280*/  PRMT R5, R5, 0x5410, R13 ;  /* 0x0000541005057816 */ /* 0x008fc6000000000d */
[----:B------:R-:W3:Y:S01]  /*77290*/  LDL.LU R13, [R1+0x2454] ;  /* 0x00245400010d7983 */ /* 0x000ee20000300800 */
[----:B--2---:R-:W-:Y:S02]  /*772a0*/  PRMT R7, R14, 0x5410, R7 ;  /* 0x000054100e077816 */ /* 0x004fe40000000007 */
[----:B---3--:R-:W-:Y:S02]  /*772b0*/  PRMT R6, R6, 0x5410, R13 ;  /* 0x0000541006067816 */ /* 0x008fe4000000000d */
[----:B------:R-:W2:Y:S04]  /*772c0*/  LDL.LU R13, [R1+0x124] ;  /* 0x00012400010d7983 */ /* 0x000ea80000300800 */
[----:B------:R-:W3:Y:S04]  /*772d0*/  LDL.LU R14, [R1+0x2450] ;  /* 0x00245000010e7983 */ /* 0x000ee80000300800 */
[----:B------:R0:W-:Y:S02]  /*772e0*/  STSM.16.M88.4 [R28], R4 ;  /* 0x000000041c007844 */ /* 0x0001e40000000200 */
[----:B0-----:R-:W0:Y:S01]  /*772f0*/  S2R R7, SR_TID.X ;  /* 0x0000000000077919 */ /* 0x001e220000002100 */
[----:B------:R-:W-:-:S02]  /*77300*/  PRMT R6, R8, 0x5410, R2 ;  /* 0x0000541008067816 */ /* 0x000fc40000000002 */
[----:B------:R-:W-:Y:S02]  /*77310*/  PRMT R4, R12, 0x5410, R10 ;  /* 0x000054100c047816 */ /* 0x000fe4000000000a */
[----:B------:R-:W-:Y:S02]  /*77320*/  PRMT R5, R11, 0x5410, R9 ;  /* 0x000054100b057816 */ /* 0x000fe40000000009 */
[----:B0-----:R-:W-:Y:S02]  /*77330*/  LOP3.LUT R2, R7, 0x3f, RZ, 0xc0, !PT ;  /* 0x0000003f07027812 */ /* 0x001fe400078ec0ff */
[----:B------:R-:W-:-:S05]  /*77340*/  PRMT R7, R3, 0x5410, R0 ;  /* 0x0000541003077816 */ /* 0x000fca0000000000 */
[----:B------:R-:W-:Y:S01]  /*77350*/  STSM.16.M88.4 [R28+0x200], R4 ;  /* 0x000200041c007844 */ /* 0x000fe20000000200 */
[----:B------:R-:W-:Y:S01]  /*77360*/  LEA R0, R2, UR4, 0x4 ;  /* 0x0000000402007c11 */ /* 0x000fe2000f8e20ff */
[----:B------:R-:W0:Y:S01]  /*77370*/  LDCU UR4, c[0x0][0x3b8] ;  /* 0x00007700ff0477ac */ /* 0x000e220008000800 */
[----:B------:R-:W-:Y:S01]  /*77380*/  BAR.SYNC.DEFER_BLOCKING 0x0 ;  /* 0x0000000000007b1d */ /* 0x000fe20000010000 */
[----:B----4-:R-:W-:-:S05]  /*77390*/  PRMT R15, R23, 0x5410, R15 ;  /* 0x00005410170f7816 */ /* 0x010fca000000000f */
[----:B------:R-:W4:Y:S04]  /*773a0*/  LDL.LU R2, [R1+0x28] ;  /* 0x0000280001027983 */ /* 0x000f280000300800 */
[----:B------:R-:W4:Y:S04]  /*773b0*/  LDL.LU R3, [R1+0x140] ;  /* 0x0001400001037983 */ /* 0x000f280000300800 */
[----:B------:R-:W0:Y:S04]  /*773c0*/  LDS.128 R4, [R0] ;  /* 0x0000000000047984 */ /* 0x000e280000000c00 */
[----:B------:R-:W0:Y:S01]  /*773d0*/  LDS.128 R8, [R0+0x400] ;  /* 0x0004000000087984 */ /* 0x000e220000000c00 */
[----:B------:R-:W-:Y:S01]  /*773e0*/  BAR.SYNC.DEFER_BLOCKING 0x0 ;  /* 0x0000000000007b1d */ /* 0x000fe20000010000 */
[----:B--2---:R-:W-:-:S02]  /*773f0*/  PRMT R12, R29, 0x5410, R13 ;  /* 0x000054101d0c7816 */ /* 0x004fc4000000000d */
[----:B------:R-:W-:-:S03]  /*77400*/  PRMT R13, R21, 0x5410, R20 ;  /* 0x00005410150d7816 */ /* 0x000fc60000000014 */
[----:B------:R-:W2:Y:S01]  /*77410*/  LDL.LU R29, [R1+0x148] ;  /* 0x00014800011d7983 */ /* 0x000ea20000300800 */
[----:B---3--:R-:W-:-:S03]  /*77420*/  PRMT R14, R22, 0x5410, R14 ;  /* 0x00005410160e7816 */ /* 0x008fc6000000000e */
[----:B------:R-:W3:Y:S04]  /*77430*/  LDL.LU R20, [R1+0x54] ;  /* 0x0000540001147983 */ /* 0x000ee80000300800 */
[----:B------:R-:W3:Y:S04]  /*77440*/  LDL.LU R21, [R1+0x5c] ;  /* 0x00005c0001157983 */ /* 0x000ee80000300800 */
[----:B------:R-:W2:Y:S04]  /*77450*/  LDL.LU R22, [R1+0x50] ;  /* 0x0000500001167983 */ /* 0x000ea80000300800 */
[----:B------:R-:W2:Y:S04]  /*77460*/  LDL.LU R23, [R1+0x58] ;  /* 0x0000580001177983 */ /* 0x000ea80000300800 */
[----:B0-----:R0:W-:Y:S04]  /*77470*/  STL.64 [R1+0x2408], R6 ;  /* 0x0024080601007387 */ /* 0x0011e80000100a00 */
[----:B0-----:R-:W2:Y:S04]  /*77480*/  LDL.LU R6, [R1+0x2c] ;  /* 0x00002c0001067983 */ /* 0x001ea80000300800 */
[----:B------:R-:W4:Y:S04]  /*77490*/  LDL.LU R7, [R1+0x20] ;  /* 0x0000200001077983 */ /* 0x000f280000300800 */
[----:B------:R0:W-:Y:S04]  /*774a0*/  STL.64 [R1+0x2400], R4 ;  /* 0x0024000401007387 */ /* 0x0001e80000100a00 */
[----:B0-----:R-:W2:Y:S04]  /*774b0*/  LDL.LU R5, [R1+0x24] ;  /* 0x0000240001057983 */ /* 0x001ea80000300800 */
[----:B------:R-:W-:Y:S04]  /*774c0*/  STL.64 [R1+0x2418], R10 ;  /* 0x0024180a01007387 */ /* 0x000fe80000100a00 */
[----:B------:R0:W-:Y:S04]  /*774d0*/  STL.64 [R1+0x2410], R8 ;  /* 0x0024100801007387 */ /* 0x0001e80000100a00 */
[----:B------:R1:W-:Y:S04]  /*774e0*/  STSM.16.M88.4 [R28], R12 ;  /* 0x0000000c1c007844 */ /* 0x0003e80000000200 */
[----:B0-----:R-:W3:Y:S04]  /*774f0*/  LDL.LU R8, [R1+0x78] ;  /* 0x0000780001087983 */ /* 0x001ee80000300800 */
[----:B------:R-:W3:Y:S04]  /*77500*/  LDL.LU R9, [R1+0x64] ;  /* 0x0000640001097983 */ /* 0x000ee80000300800 */
[----:B------:R-:W3:Y:S01]  /*77510*/  LDL.LU R10, [R1+0x6c] ;  /* 0x00006c00010a7983 */ /* 0x000ee20000300800 */
[----:B-1----:R-:W-:-:S02]  /*77520*/  PRMT R14, R19, 0x5410, R17 ;  /* 0x00005410130e7816 */ /* 0x002fc40000000011 */
[----:B------:R-:W-:Y:S01]  /*77530*/  PRMT R15, R18, 0x5410, R16 ;  /* 0x00005410120f7816 */ /* 0x000fe20000000010 */
[----:B------:R-:W3:Y:S04]  /*77540*/  LDL.LU R11, [R1+0x60] ;  /* 0x00006000010b7983 */ /* 0x000ee80000300800 */
[----:B------:R-:W3:Y:S04]  /*77550*/  LDL.LU R4, [R1+0x68] ;  /* 0x0000680001047983 */ /* 0x000ee80000300800 */
[----:B------:R-:W3:Y:S04]  /*77560*/  LDL.LU R19, [R1+0x7c] ;  /* 0x00007c0001137983 */ /* 0x000ee80000300800 */
[----:B------:R-:W3:Y:S04]  /*77570*/  LDL.LU R17, [R1+0x70] ;  /* 0x0000700001117983 */ /* 0x000ee80000300800 */
[----:B------:R-:W3:Y:S04]  /*77580*/  LDL.LU R18, [R1+0x154] ;  /* 0x0001540001127983 */ /* 0x000ee80000300800 */
[----:B------:R-:W3:Y:S01]  /*77590*/  LDL.LU R16, [R1+0x74] ;  /* 0x0000740001107983 */ /* 0x000ee20000300800 */
[----:B----4-:R-:W-:-:S02]  /*775a0*/  PRMT R13, R2, 0x5410, R7 ;  /* 0x00005410020d7816 */ /* 0x010fc40000000007 */
[----:B--2---:R-:W-:-:S05]  /*775b0*/  PRMT R12, R6, 0x5410, R5 ;  /* 0x00005410060c7816 */ /* 0x004fca0000000005 */
[----:B------:R0:W-:Y:S04]  /*775c0*/  STSM.16.M88.4 [R28+0x200], R12 ;  /* 0x0002000c1c007844 */ /* 0x0001e80000000200 */
[----:B0-----:R-:W2:Y:S04]  /*775d0*/  LDL.LU R14, [R1+0x13c] ;  /* 0x00013c00010e7983 */ /* 0x001ea80000300800 */
[----:B------:R-:W2:Y:S01]  /*775e0*/  LDL.LU R15, [R1+0x144] ;  /* 0x00014400010f7983 */ /* 0x000ea20000300800 */
[----:B------:R-:W-:-:S03]  /*775f0*/  PRMT R12, R29, 0x5410, R3 ;  /* 0x000054101d0c7816 */ /* 0x000fc60000000003 */
[----:B------:R-:W4:Y:S04]  /*77600*/  LDL.LU R5, [R1+0x160] ;  /* 0x0001600001057983 */ /* 0x000f280000300800 */
[----:B------:R-:W4:Y:S04]  /*77610*/  LDL.LU R6, [R1+0x168] ;  /* 0x0001680001067983 */ /* 0x000f280000300800 */
[----:B------:R-:W4:Y:S04]  /*77620*/  LDL.LU R7, [R1+0x15c] ;  /* 0x00015c0001077983 */ /* 0x000f280000300800 */
[----:B------:R-:W4:Y:S04]  /*77630*/  LDL.LU R2, [R1+0x164] ;  /* 0x0001640001027983 */ /* 0x000f280000300800 */
[----:B------:R-:W4:Y:S04]  /*77640*/  LDL.LU R3, [R1+0x94] ;  /* 0x0000940001037983 */ /* 0x000f280000300800 */
[----:B------:R-:W4:Y:S01]  /*77650*/  LDL.LU R29, [R1+0x9c] ;  /* 0x00009c00011d7983 */ /* 0x000f220000300800 */
[----:B------:R-:W-:Y:S01]  /*77660*/  BAR.SYNC.DEFER_BLOCKING 0x0 ;  /* 0x0000000000007b1d */ /* 0x000fe20000010000 */
[----:B--2---:R-:W-:-:S02]  /*77670*/  PRMT R13, R15, 0x5410, R14 ;  /* 0x000054100f0d7816 */ /* 0x004fc4000000000e */
[----:B---3--:R-:W-:Y:S02]  /*77680*/  PRMT R14, R21, 0x5410, R20 ;  /* 0x00005410150e7816 */ /* 0x008fe40000000014 */
[----:B------:R-:W-:Y:S02]  /*77690*/  PRMT R15, R23, 0x5410, R22 ;  /* 0x00005410170f7816 */ /* 0x000fe40000000016 */
[----:B------:R-:W0:Y:S04]  /*776a0*/  LDS.128 R20, [R0] ;  /* 0x0000000000147984 */ /* 0x000e280000000c00 */
[----:B0-----:R-:W-:Y:S04]  /*776b0*/  STL.64 [R1+0x20], R20 ;  /* 0x0000201401007387 */ /* 0x001fe80000100a00 */
[----:B------:R-:W-:Y:S04]  /*776c0*/  STL.64 [R1+0x28], R22 ;  /* 0x0000281601007387 */ /* 0x000fe80000100a00 */
[----:B------:R-:W0:Y:S01]  /*776d0*/  LDS.128 R20, [R0+0x400] ;  /* 0x0004000000147984 */ /* 0x000e220000000c00 */
[----:B------:R-:W-:Y:S06]  /*776e0*/  BAR.SYNC.DEFER_BLOCKING 0x0 ;  /* 0x0000000000007b1d */ /* 0x000fec0000010000 */
[----:B------:R-:W-:Y:S04]  /*776f0*/  STSM.16.M88.4 [R28], R12 ;  /* 0x0000000c1c007844 */ /* 0x000fe80000000200 */
[----:B0-----:R-:W-:Y:S04]  /*77700*/  STL.64 [R1+0x30], R20 ;  /* 0x0000301401007387 */ /* 0x001fe80000100a00 */
[----:B------:R0:W-:Y:S04]  /*77710*/  STL.64 [R1+0x38], R22 ;  /* 0x0000381601007387 */ /* 0x0001e80000100a00 */
[----:B0-----:R-:W2:Y:S04]  /*77720*/  LDL.LU.64 R22, [R1+0x2448] ;  /* 0x0024480001167983 */ /* 0x001ea80000300a00 */
[----:B------:R-:W2:Y:S04]  /*77730*/  LDL.LU.64 R20, [R1+0x2440] ;  /* 0x0024400001147983 */ /* 0x000ea80000300a00 */
[----:B------:R-:W3:Y:S04]  /*77740*/  LDL.LU R12, [R1+0x44] ;  /* 0x00004400010c7983 */ /* 0x000ee80000300800 */
[----:B------:R-:W3:Y:S04]  /*77750*/  LDL.LU R13, [R1+0x4c] ;  /* 0x00004c00010d7983 */ /* 0x000ee80000300800 */
[----:B------:R-:W2:Y:S04]  /*77760*/  LDL.LU R14, [R1+0x40] ;  /* 0x00004000010e7983 */ /* 0x000ea80000300800 */
[----:B------:R-:W2:Y:S01]  /*77770*/  LDL.LU R15, [R1+0x48] ;  /* 0x00004800010f7983 */ /* 0x000ea20000300800 */
[----:B---3--:R-:W-:-:S02]  /*77780*/  PRMT R12, R13, 0x5410, R12 ;  /* 0x000054100d0c7816 */ /* 0x008fc4000000000c */
[----:B--2---:R-:W-:Y:S02]  /*77790*/  PRMT R13, R15, 0x5410, R14 ;  /* 0x000054100f0d7816 */ /* 0x004fe4000000000e */
[----:B------:R-:W-:Y:S02]  /*777a0*/  PRMT R14, R23, 0x5410, R21 ;  /* 0x00005410170e7816 */ /* 0x000fe40000000015 */
[----:B------:R-:W2:Y:S01]  /*777b0*/  LDL.LU R23, [R1+0x158] ;  /* 0x0001580001177983 */ /* 0x000ea20000300800 */
[----:B------:R-:W-:-:S03]  /*777c0*/  PRMT R15, R22, 0x5410, R20 ;  /* 0x00005410160f7816 */ /* 0x000fc60000000014 */
[----:B------:R-:W3:Y:S04]  /*777d0*/  LDL.LU R21, [R1+0x14c] ;  /* 0x00014c0001157983 */ /* 0x000ee80000300800 */
[----:B------:R-:W2:Y:S04]  /*777e0*/  LDL.LU R20, [R1+0x150] ;  /* 0x0001500001147983 */ /* 0x000ea80000300800 */
[----:B------:R0:W-:Y:S02]  /*777f0*/  STSM.16.M88.4 [R28+0x200], R12 ;  /* 0x0002000c1c007844 */ /* 0x0001e40000000200 */
[----:B0-----:R-:W-:-:S02]  /*77800*/  PRMT R14, R19, 0x5410, R16 ;  /* 0x00005410130e7816 */ /* 0x001fc40000000010 */
[----:B------:R-:W-:Y:S01]  /*77810*/  PRMT R15, R8, 0x5410, R17 ;  /* 0x00005410080f7816 */ /* 0x000fe20000000011 */
[----:B------:R-:W-:Y:S01]  /*77820*/  BAR.SYNC.DEFER_BLOCKING 0x0 ;  /* 0x0000000000007b1d */ /* 0x000fe20000010000 */
[----:B---3--:R-:W-:-:S05]  /*77830*/  PRMT R13, R18, 0x5410, R21 ;  /* 0x00005410120d7816 */ /* 0x008fca0000000015 */
[----:B------:R-:W-:Y:S01]  /*77840*/  LDS.128 R16, [R0+0x400] ;  /* 0x0004000000107984 */ /* 0x000fe20000000c00 */
[----:B--2---:R-:W-:-:S03]  /*77850*/  PRMT R12, R23, 0x5410, R20 ;  /* 0x00005410170c7816 */ /* 0x004fc60000000014 */
[----:B------:R-:W0:Y:S01]  /*77860*/  LDS.128 R20, [R0] ;  /* 0x0000000000147984 */ /* 0x000e220000000c00 */
[----:B------:R-:W-:Y:S06]  /*77870*/  BAR.SYNC.DEFER_BLOCKING 0x0 ;  /* 0x0000000000007b1d */ /* 0x000fec0000010000 */
[----:B------:R1:W-:Y:S04]  /*77880*/  STSM.16.M88.4 [R28], R12 ;  /* 0x0000000c1c007844 */ /* 0x0003e80000000200 */
[----:B0-----:R-:W-:Y:S01]  /*77890*/  STL.64 [R1+0x40], R20 ;  /* 0x0000401401007387 */ /* 0x001fe20000100a00 */
[----:B-1----:R-:W-:-:S02]  /*778a0*/  PRMT R12, R10, 0x5410, R9 ;  /* 0x000054100a0c7816 */ /* 0x002fc40000000009 */
[----:B------:R-:W-:Y:S02]  /*778b0*/  PRMT R13, R4, 0x5410, R11 ;  /* 0x00005410040d7816 */ /* 0x000fe4000000000b */
[----:B------:R-:W-:Y:S02]  /*778c0*/  PRMT R14, R27, 0x5410, R25 ;  /* 0x000054101b0e7816 */ /* 0x000fe40000000019 */
[----:B------:R-:W-:Y:S01]  /*778d0*/  PRMT R15, R26, 0x5410, R24 ;  /* 0x000054101a0f7816 */ /* 0x000fe20000000018 */
[----:B------:R-:W-:Y:S04]  /*778e0*/  STL.64 [R1+0x48], R22 ;  /* 0x0000481601007387 */ /* 0x000fe80000100a00 */
[----:B------:R-:W-:Y:S04]  /*778f0*/  STL.64 [R1+0x50], R16 ;  /* 0x0000501001007387 */ /* 0x000fe80000100a00 */
[----:B------:R-:W-:Y:S04]  /*77900*/  STL.64 [R1+0x58], R18 ;  /* 0x0000581201007387 */ /* 0x000fe80000100a00 */
[----:B------:R0:W-:Y:S04]  /*77910*/  STSM.16.M88.4 [R28+0x200], R12 ;  /* 0x0002000c1c007844 */ /* 0x0001e80000000200 */
[----:B0-----:R-:W2:Y:S01]  /*77920*/  LDL.LU R15, [R1+0x98] ;  /* 0x00009800010f7983 */ /* 0x001ea20000300800 */
[----:B----4-:R-:W-:-:S03]  /*77930*/  PRMT R14, R29, 0x5410, R3 ;  /* 0x000054101d0e7816 */ /* 0x010fc60000000003 */
[----:B------:R-:W3:Y:S01]  /*77940*/  LDL.LU R29, [R1] ;  /* 0x00000000011d7983 */ /* 0x000ee20000300800 */
[----:B------:R-:W-:Y:S02]  /*77950*/  PRMT R12, R6, 0x5410, R5 ;  /* 0x00005410060c7816 */ /* 0x000fe40000000005 */
[----:B------:R-:W-:Y:S01]  /*77960*/  PRMT R13, R2, 0x5410, R7 ;  /* 0x00005410020d7816 */ /* 0x000fe20000000007 */
[----:B------:R-:W-:Y:S06]  /*77970*/  BAR.SYNC.DEFER_BLOCKING 0x0 ;  /* 0x0000000000007b1d */ /* 0x000fec0000010000 */
[----:B---3--:R0:W-:Y:S04]  /*77980*/  STL [R1+0x2424], R29 ;  /* 0x0024241d01007387 */ /* 0x0081e80000100800 */
[----:B0-----:R-:W3:Y:S04]  /*77990*/  LDL.LU R29, [R1+0x80] ;  /* 0x00008000011d7983 */ /* 0x001ee80000300800 */
[----:B---3--:R0:W-:Y:S04]  /*779a0*/  STL [R1+0x2428], R29 ;  /* 0x0024281d01007387 */ /* 0x0081e80000100800 */
[----:B0-----:R-:W3:Y:S04]  /*779b0*/  LDL.LU R29, [R1+0x84] ;  /* 0x00008400011d7983 */ /* 0x001ee80000300800 */
[----:B------:R-:W4:Y:S04]  /*779c0*/  LDL.LU R26, [R1+0x16c] ;  /* 0x00016c00011a7983 */ /* 0x000f280000300800 */
[----:B------:R-:W2:Y:S04]  /*779d0*/  LDL.LU R24, [R1+0x174] ;  /* 0x0001740001187983 */ /* 0x000ea80000300800 */
[----:B------:R-:W4:Y:S04]  /*779e0*/  LDL.LU R27, [R1+0xf0] ;  /* 0x0000f000011b7983 */ /* 0x000f280000300800 */
[----:B------:R-:W2:Y:S04]  /*779f0*/  LDL.LU R25, [R1+0xf8] ;  /* 0x0000f80001197983 */ /* 0x000ea80000300800 */
[----:B----4-:R0:W-:Y:S04]  /*77a00*/  STL.64 [R1+0x2438], R26 ;  /* 0x0024381a01007387 */ /* 0x0101e80000100a00 */
[----:B0-----:R-:W4:Y:S04]  /*77a10*/  LDL.LU R27, [R1+0x90] ;  /* 0x00009000011b7983 */ /* 0x001f280000300800 */
[----:B--2---:R-:W-:Y:S04]  /*77a20*/  STL.64 [R1+0x2430], R24 ;  /* 0x0024301801007387 */ /* 0x004fe80000100a00 */
        /* <DEDUP_REMOVED lines=18> */
[----:B----4-:R-:W-:-:S03]  /*77b50*/  PRMT R15, R15, 0x5410, R27 ;  /* 0x000054100f0f7816 */ /* 0x010fc6000000001b */
        /* <DEDUP_REMOVED lines=8> */
[----:B0-----:R-:W4:Y:S04]  /*77be0*/  LDL.LU.64 R26, [R1+0x2438] ;  /* 0x00243800011a7983 */ /* 0x001f280000300a00 */
[----:B------:R-:W4:Y:S04]  /*77bf0*/  LDL.LU.64 R24, [R1+0x2430] ;  /* 0x0024300001187983 */ /* 0x000f280000300a00 */
[----:B------:R-:W3:Y:S04]  /*77c00*/  LDL.LU R12, [R1+0x8c] ;  /* 0x00008c00010c7983 */ /* 0x000ee80000300800 */
[----:B------:R-:W2:Y:S04]  /*77c10*/  LDL.LU R13, [R1+0x88] ;  /* 0x00008800010d7983 */ /* 0x000ea80000300800 */
[----:B------:R-:W2:Y:S04]  /*77c20*/  LDL.LU R14, [R1+0x8] ;  /* 0x00000800010e7983 */ /* 0x000ea80000300800 */
[----:B------:R-:W2:Y:S01]  /*77c30*/  LDL.LU R15, [R1+0x4] ;  /* 0x00000400010f7983 */ /* 0x000ea20000300800 */
[----:B---3--:R-:W-:-:S03]  /*77c40*/  PRMT R12, R12, 0x5410, R29 ;  /* 0x000054100c0c7816 */ /* 0x008fc6000000001d */
[----:B------:R-:W2:Y:S02]  /*77c50*/  LDL.LU R29, [R1+0x2428] ;  /* 0x00242800011d7983 */ /* 0x000ea40000300800 */
[----:B--2---:R-:W-:Y:S02]  /*77c60*/  PRMT R13, R13, 0x5410, R29 ;  /* 0x000054100d0d7816 */ /* 0x004fe4000000001d */
[----:B------:R-:W2:Y:S02]  /*77c70*/  LDL.LU R29, [R1+0x2424] ;  /* 0x00242400011d7983 */ /* 0x000ea40000300800 */
[----:B--2---:R-:W-:Y:S02]  /*77c80*/  PRMT R14, R14, 0x5410, R29 ;  /* 0x000054100e0e7816 */ /* 0x004fe4000000001d */
[----:B------:R-:W2:Y:S02]  /*77c90*/  LDL.LU R29, [R1+0x2420] ;  /* 0x00242000011d7983 */ /* 0x000ea40000300800 */
[----:B--2---:R-:W-:-:S02]  /*77ca0*/  PRMT R15, R15, 0x5410, R29 ;  /* 0x000054100f0f7816 */ /* 0x004fc4000000001d */
[----:B------:R-:W2:Y:S04]  /*77cb0*/  LDL.LU R29, [R1+0x178] ;  /* 0x00017800011d7983 */ /* 0x000ea80000300800 */
[----:B------:R0:W-:Y:S04]  /*77cc0*/  STSM.16.M88.4 [R28+0x200], R12 ;  /* 0x0002000c1c007844 */ /* 0x0001e80000000200 */
[----:B0-----:R-:W2:Y:S01]  /*77cd0*/  LDL.LU R15, [R1+0x170] ;  /* 0x00017000010f7983 */ /* 0x001ea20000300800 */
[----:B----4-:R-:W-:Y:S02]  /*77ce0*/  PRMT R13, R24, 0x5410, R26 ;  /* 0x00005410180d7816 */ /* 0x010fe4000000001a */
[----:B------:R-:W-:Y:S01]  /*77cf0*/  PRMT R14, R25, 0x5410, R27 ;  /* 0x00005410190e7816 */ /* 0x000fe2000000001b */
[----:B------:R-:W-:Y:S06]  /*77d00*/  BAR.SYNC.DEFER_BLOCKING 0x0 ;  /* 0x0000000000007b1d */ /* 0x000fec0000010000 */
[----:B------:R-:W0:Y:S04]  /*77d10*/  LDS.128 R24, [R0] ;  /* 0x0000000000187984 */ /* 0x000e280000000c00 */
[----:B0-----:R-:W-:Y:S04]  /*77d20*/  STL.64 [R1+0x80], R24 ;  /* 0x0000801801007387 */ /* 0x001fe80000100a00 */
[----:B------:R-:W-:Y:S04]  /*77d30*/  STL.64 [R1+0x88], R26 ;  /* 0x0000881a01007387 */ /* 0x000fe80000100a00 */
[----:B------:R-:W0:Y:S04]  /*77d40*/  LDS.128 R24, [R0+0x400] ;  /* 0x0004000000187984 */ /* 0x000e280000000c00 */
[----:B0-----:R-:W-:Y:S04]  /*77d50*/  STL.64 [R1+0x90], R24 ;  /* 0x0000901801007387 */ /* 0x001fe80000100a00 */
[----:B------:R0:W-:Y:S04]  /*77d60*/  STL.64 [R1+0x98], R26 ;  /* 0x0000981a01007387 */ /* 0x0001e80000100a00 */
[----:B0-----:R-:W3:Y:S01]  /*77d70*/  LDL.LU R26, [R1+0xa4] ;  /* 0x0000a400011a7983 */ /* 0x001ee20000300800 */
[----:B--2---:R-:W-:-:S02]  /*77d80*/  PRMT R12, R29, 0x5410, R15 ;  /* 0x000054101d0c7816 */ /* 0x004fc4000000000f */
[----:B------:R-:W-:Y:S01]  /*77d90*/  PRMT R15, R20, 0x5410, R22 ;  /* 0x00005410140f7816 */ /* 0x000fe20000000016 */
[----:B------:R-:W-:Y:S06]  /*77da0*/  BAR.SYNC.DEFER_BLOCKING 0x0 ;  /* 0x0000000000007b1d */ /* 0x000fec0000010000 */
[----:B------:R0:W-:Y:S02]  /*77db0*/  STSM.16.M88.4 [R28], R12 ;  /* 0x0000000c1c007844 */ /* 0x0001e40000000200 */
[----:B0-----:R-:W-:Y:S02]  /*77dc0*/  PRMT R12, R21, 0x5410, R23 ;  /* 0x00005410150c7816 */ /* 0x001fe40000000017 */
[----:B------:R-:W-:-:S02]  /*77dd0*/  PRMT R13, R16, 0x5410, R18 ;  /* 0x00005410100d7816 */ /* 0x000fc40000000012 */
[----:B------:R-:W-:Y:S02]  /*77de0*/  PRMT R14, R17, 0x5410, R19 ;  /* 0x00005410110e7816 */ /* 0x000fe40000000013 */
[----:B------:R-:W-:-:S05]  /*77df0*/  PRMT R15, R9, 0x5410, R8 ;  /* 0x00005410090f7816 */ /* 0x000fca0000000008 */
[----:B------:R-:W-:Y:S01]  /*77e00*/  STSM.16.M88.4 [R28+0x200], R12 ;  /* 0x0002000c1c007844 */ /* 0x000fe20000000200 */
[----:B------:R-:W-:Y:S06]  /*77e10*/  BAR.SYNC.DEFER_BLOCKING 0x0 ;  /* 0x0000000000007b1d */ /* 0x000fec0000010000 */
[----:B------:R-:W0:Y:S04]  /*77e20*/  LDS.128 R12, [R0] ;  /* 0x00000000000c7984 */ /* 0x000e280000000c00 */
[----:B------:R-:W1:Y:S01]  /*77e30*/  LDS.128 R16, [R0+0x400] ;  /* 0x0004000000107984 */ /* 0x000e620000000c00 */
[----:B------:R-:W-:-:S03]  /*77e40*/  PRMT R23, R3, 0x5410, R2 ;  /* 0x0000541003177816 */ /* 0x000fc60000000002 */
[----:B------:R-:W2:Y:S04]  /*77e50*/  LDL.LU R3, [R1+0x23e0] ;  /* 0x0023e00001037983 */ /* 0x000ea80000300800 */
[----:B------:R-:W4:Y:S01]  /*77e60*/  LDL.LU R24, [R1+0x190] ;  /* 0x0001900001187983 */ /* 0x000f220000300800 */
[----:B------:R-:W-:-:S03]  /*77e70*/  PRMT R20, R11, 0x5410, R10 ;  /* 0x000054100b147816 */ /* 0x000fc6000000000a */
[----:B------:R-:W4:Y:S04]  /*77e80*/  LDL.LU R8, [R1+0x198] ;  /* 0x0001980001087983 */ /* 0x000f280000300800 */
[----:B------:R-:W2:Y:S04]  /*77e90*/  LDL.LU R27, [R1+0x18c] ;  /* 0x00018c00011b7983 */ /* 0x000ea80000300800 */
[----:B------:R-:W2:Y:S01]  /*77ea0*/  LDL.LU R9, [R1+0x194] ;  /* 0x0001940001097983 */ /* 0x000ea20000300800 */
[----:B------:R-:W-:-:S03]  /*77eb0*/  PRMT R21, R5, 0x5410, R4 ;  /* 0x0000541005157816 */ /* 0x000fc60000000004 */
[----:B------:R-:W3:Y:S04]  /*77ec0*/  LDL.LU R25, [R1+0x110] ;  /* 0x0001100001197983 */ /* 0x000ee80000300800 */
[----:B------:R-:W3:Y:S01]  /*77ed0*/  LDL.LU R10, [R1+0x118] ;  /* 0x00011800010a7983 */ /* 0x000ee20000300800 */
[----:B------:R-:W-:Y:S01]  /*77ee0*/  PRMT R22, R7, 0x5410, R6 ;  /* 0x0000541007167816 */ /* 0x000fe20000000006 */
[----:B------:R-:W-:Y:S06]  /*77ef0*/  BAR.SYNC.DEFER_BLOCKING 0x0 ;  /* 0x0000000000007b1d */ /* 0x000fec0000010000 */
[----:B------:R-:W3:Y:S04]  /*77f00*/  LDL.LU R11, [R1+0x10c] ;  /* 0x00010c00010b7983 */ /* 0x000ee80000300800 */
[----:B------:R-:W3:Y:S04]  /*77f10*/  LDL.LU R2, [R1+0x114] ;  /* 0x0001140001027983 */ /* 0x000ee80000300800 */
[----:B------:R-:W3:Y:S04]  /*77f20*/  LDL.LU R4, [R1+0xe8] ;  /* 0x0000e80001047983 */ /* 0x000ee80000300800 */
[----:B------:R-:W3:Y:S04]  /*77f30*/  LDL.LU R5, [R1+0xe4] ;  /* 0x0000e40001057983 */ /* 0x000ee80000300800 */
[----:B------:R-:W3:Y:S04]  /*77f40*/  LDL.LU R6, [R1+0xb8] ;  /* 0x0000b80001067983 */ /* 0x000ee80000300800 */
[----:B------:R-:W3:Y:S04]  /*77f50*/  LDL.LU R29, [R1+0xac] ;  /* 0x0000ac00011d7983 */ /* 0x000ee80000300800 */
[----:B------:R-:W3:Y:S04]  /*77f60*/  LDL.LU R7, [R1+0xb4] ;  /* 0x0000b40001077983 */ /* 0x000ee80000300800 */
[----:B0-----:R0:W-:Y:S04]  /*77f70*/  STL [R1+0x23f0], R12 ;  /* 0x0023f00c01007387 */ /* 0x0011e80000100800 */
[----:B0-----:R-:W3:Y:S04]  /*77f80*/  LDL R12, [R1+0x708] ;  /* 0x00070800010c7983 */ /* 0x001ee80000100800 */
[----:B------:R0:W-:Y:S04]  /*77f90*/  STL [R1+0x23ec], R13 ;  /* 0x0023ec0d01007387 */ /* 0x0001e80000100800 */
[----:B0-----:R-:W3:Y:S04]  /*77fa0*/  LDL.LU R13, [R1+0x1c] ;  /* 0x00001c00010d7983 */ /* 0x001ee80000300800 */
[----:B------:R0:W-:Y:S04]  /*77fb0*/  STL [R1+0x23e8], R14 ;  /* 0x0023e80e01007387 */ /* 0x0001e80000100800 */
[----:B0-----:R-:W3:Y:S04]  /*77fc0*/  LDL.LU R14, [R1+0xdc] ;  /* 0x0000dc00010e7983 */ /* 0x001ee80000300800 */
[----:B------:R0:W-:Y:S04]  /*77fd0*/  STL [R1+0x23e4], R15 ;  /* 0x0023e40f01007387 */ /* 0x0001e80000100800 */
[----:B------:R-:W-:Y:S04]  /*77fe0*/  STSM.16.M88.4 [R28], R20 ;  /* 0x000000141c007844 */ /* 0x000fe80000000200 */
[----:B0-----:R-:W3:Y:S04]  /*77ff0*/  LDL.LU R15, [R1+0xe0] ;  /* 0x0000e000010f7983 */ /* 0x001ee80000300800 */
[----:B-1----:R0:W-:Y:S04]  /*78000*/  STL [R1+0x23fc], R17 ;  /* 0x0023fc1101007387 */ /* 0x0021e80000100800 */
[----:B0-----:R-:W3:Y:S04]  /*78010*/  LDL.LU R17, [R1+0xb0] ;  /* 0x0000b00001117983 */ /* 0x001ee80000300800 */
[----:B------:R0:W-:Y:S04]  /*78020*/  STL [R1+0x23f8], R18 ;  /* 0x0023f81201007387 */ /* 0x0001e80000100800 */
[----:B0-----:R-:W3:Y:S04]  /*78030*/  LDL.LU R18, [R1+0xa8] ;  /* 0x0000a80001127983 */ /* 0x001ee80000300800 */
[----:B------:R0:W-:Y:S04]  /*78040*/  STL [R1+0x23f4], R19 ;  /* 0x0023f41301007387 */ /* 0x0001e80000100800 */
[----:B0-----:R-:W3:Y:S04]  /*78050*/  LDL.LU R19, [R1+0xa0] ;  /* 0x0000a00001137983 */ /* 0x001ee80000300800 */
[----:B------:R-:W3:Y:S04]  /*78060*/  LDL.LU R20, [R1+0xd0] ;  /* 0x0000d00001147983 */ /* 0x000ee80000300800 */
[----:B------:R-:W3:Y:S04]  /*78070*/  LDL.LU R21, [R1+0xd8] ;  /* 0x0000d80001157983 */ /* 0x000ee80000300800 */
[----:B------:R-:W3:Y:S04]  /*78080*/  LDL.LU R22, [R1+0xcc] ;  /* 0x0000cc0001167983 */ /* 0x000ee80000300800 */
[----:B------:R-:W3:Y:S01]  /*78090*/  LDL.LU R23, [R1+0xd4] ;  /* 0x0000d40001177983 */ /* 0x000ee20000300800 */
[----:B----4-:R-:W-:-:S02]  /*780a0*/  PRMT R8, R8, 0x5410, R24 ;  /* 0x0000541008087816 */ /* 0x010fc40000000018 */
[----:B--2---:R-:W-:Y:S02]  /*780b0*/  PRMT R9, R9, 0x5410, R27 ;  /* 0x0000541009097816 */ /* 0x004fe4000000001b */
[----:B---3--:R-:W-:Y:S02]  /*780c0*/  PRMT R10, R10, 0x5410, R25 ;  /* 0x000054100a0a7816 */ /* 0x008fe40000000019 */
[----:B------:R-:W-:Y:S02]  /*780d0*/  PRMT R11, R2, 0x5410, R11 ;  /* 0x00005410020b7816 */ /* 0x000fe4000000000b */
[----:B------:R-:W-:Y:S02]  /*780e0*/  PRMT R7, R7, 0x5410, R29 ;  /* 0x0000541007077816 */ /* 0x000fe4000000001d */
[----:B------:R-:W-:Y:S02]  /*780f0*/  PRMT R5, R5, 0x5410, R14 ;  /* 0x0000541005057816 */ /* 0x000fe4000000000e */
[----:B------:R-:W-:-:S02]  /*78100*/  PRMT R20, R21, 0x5410, R20 ;  /* 0x0000541015147816 */ /* 0x000fc40000000014 */
[----:B------:R-:W-:Y:S02]  /*78110*/  PRMT R21, R23, 0x5410, R22 ;  /* 0x0000541017157816 */ /* 0x000fe40000000016 */
[----:B------:R-:W-:Y:S02]  /*78120*/  PRMT R22, R18, 0x5410, R19 ;  /* 0x0000541012167816 */ /* 0x000fe40000000013 */
[----:B------:R-:W-:-:S05]  /*78130*/  PRMT R23, R26, 0x5410, R13 ;  /* 0x000054101a177816 */ /* 0x000fca000000000d */
[----:B------:R-:W-:Y:S01]  /*78140*/  STSM.16.M88.4 [R28+0x200], R20 ;  /* 0x000200141c007844 */ /* 0x000fe20000000200 */
[----:B------:R-:W-:Y:S01]  /*78150*/  BAR.SYNC.DEFER_BLOCKING 0x0 ;  /* 0x0000000000007b1d */ /* 0x000fe20000010000 */
[----:B------:R-:W-:-:S05]  /*78160*/  PRMT R4, R4, 0x5410, R15 ;  /* 0x0000541004047816 */ /* 0x000fca000000000f */
[----:B------:R-:W0:Y:S04]  /*78170*/  LDS.128 R20, [R0] ;  /* 0x0000000000147984 */ /* 0x000e280000000c00 */
[----:B------:R-:W1:Y:S01]  /*78180*/  LDS.128 R24, [R0+0x400] ;  /* 0x0004000000187984 */ /* 0x000e620000000c00 */
[----:B------:R-:W-:Y:S01]  /*78190*/  BAR.SYNC.DEFER_BLOCKING 0x0 ;  /* 0x0000000000007b1d */ /* 0x000fe20000010000 */
[----:B------:R-:W-:-:S05]  /*781a0*/  PRMT R6, R6, 0x5410, R17 ;  /* 0x0000541006067816 */ /* 0x000fca0000000011 */
[----:B------:R2:W-:Y:S04]  /*781b0*/  STSM.16.M88.4 [R28], R8 ;  /* 0x000000081c007844 */ /* 0x0005e80000000200 */
[----:B------:R3:W-:Y:S04]  /*781c0*/  STSM.16.M88.4 [R28+0x200], R4 ;  /* 0x000200041c007844 */ /* 0x0007e80000000200 */
[----:B--2---:R-:W2:Y:S04]  /*781d0*/  LDL.LU.64 R10, [R1+0x2418] ;  /* 0x00241800010a7983 */ /* 0x004ea80000300a00 */
[----:B------:R-:W4:Y:S04]  /*781e0*/  LDL.LU.64 R8, [R1+0x2410] ;  /* 0x0024100001087983 */ /* 0x000f280000300a00 */
[----:B---3--:R-:W3:Y:S04]  /*781f0*/  LDL.LU.64 R6, [R1+0x2408] ;  /* 0x0024080001067983 */ /* 0x008ee80000300a00 */
[----:B------:R-:W2:Y:S01]  /*78200*/  LDL.LU.64 R4, [R1+0x2400] ;  /* 0x0024000001047983 */ /* 0x000ea20000300a00 */
[----:B------:R-:W-:Y:S01]  /*78210*/  IMAD R3, R3, UR5, RZ ;  /* 0x0000000503037c24 */ /* 0x000fe2000f8e02ff */
[----:B------:R-:W-:Y:S01]  /*78220*/  BAR.SYNC.DEFER_BLOCKING 0x0 ;  /* 0x0000000000007b1d */ /* 0x000fe20000010000 */
[----:B------:R-:W-:-:S03]  /*78230*/  IMAD R13, R12, UR4, RZ ;  /* 0x000000040c0d7c24 */ /* 0x000fc6000f8e02ff */
[C---:B------:R-:W-:Y:S02]  /*78240*/  IADD3 R2, P6, PT, R3.reuse, UR6, RZ ;  /* 0x0000000603027c10 */ /* 0x040fe4000ffde0ff */
[----:B------:R-:W-:Y:S01]  /*78250*/  ISETP.LT.AND P2, PT, R12, UR11, !P0 ;  /* 0x0000000b0c007c0c */ /* 0x000fe2000c741270 */
[----:B------:R-:W0:Y:S01]  /*78260*/  LDCU UR5, c[0x0][0x39c] ;  /* 0x00007380ff0577ac */ /* 0x000e220008000800 */
[----:B------:R-:W-:Y:S02]  /*78270*/  LEA.HI.X.SX32 R3, R3, UR7, 0x1, P6 ;  /* 0x0000000703037c11 */ /* 0x000fe4000b0f0eff */
[C---:B------:R-:W-:Y:S01]  /*78280*/  IADD3 R14, P6, PT, R13.reuse, R2, RZ ;  /* 0x000000020d0e7210 */ /* 0x040fe20007fde0ff */
[C---:B------:R-:W-:Y:S01]  /*78290*/  VIADD R29, R13.reuse, UR4 ;  /* 0x000000040d1d7c36 */ /* 0x040fe20008000000 */
[----:B------:R-:W0:Y:S02]  /*782a0*/  LDCU UR6, c[0x0][0x39c] ;  /* 0x00007380ff0677ac */ /* 0x000e240008000800 */
[----:B------:R-:W-:-:S02]  /*782b0*/  LEA.HI.X.SX32 R15, R13, R3, 0x1, P6 ;  /* 0x000000030d0f7211 */ /* 0x000fc400030f0eff */
[----:B------:R-:W-:Y:S01]  /*782c0*/  IADD3 R28, P6, PT, R29, R2, RZ ;  /* 0x000000021d1c7210 */ /* 0x000fe20007fde0ff */
[----:B------:R-:W0:Y:S01]  /*782d0*/  LDCU UR7, c[0x0][0x39c] ;  /* 0x00007380ff0777ac */ /* 0x000e220008000800 */
[----:B------:R-:W0:Y:S01]  /*782e0*/  LDCU UR11, c[0x0][0x39c] ;  /* 0x00007380ff0b77ac */ /* 0x000e220008000800 */
[C---:B--2---:R-:W-:Y:S02]  /*782f0*/  PRMT R13, R4.reuse, 0x7770, RZ ;  /* 0x00007770040d7816 */ /* 0x044fe400000000ff */
[----:B------:R-:W-:-:S03]  /*78300*/  PRMT R17, R4, 0x7771, RZ ;  /* 0x0000777104117816 */ /* 0x000fc600000000ff */
[----:B------:R2:W-:Y:S02]  /*78310*/  @P2 STG.E.U8 desc[UR8][R14.64], R13 ;  /* 0x0000000d0e002986 */ /* 0x0005e4000c101108 */
[----:B--2---:R-:W-:Y:S02]  /*78320*/  VIADD R14, R12, 0x4 ;  /* 0x000000040c0e7836 */ /* 0x004fe40000000000 */
[C---:B------:R-:W-:Y:S01]  /*78330*/  VIADD R13, R29.reuse, UR4 ;  /* 0x000000041d0d7c36 */ /* 0x040fe20008000000 */
[-C--:B------:R-:W-:Y:S02]  /*78340*/  LEA.HI.X.SX32 R29, R29, R3.reuse, 0x1, P6 ;  /* 0x000000031d1d7211 */ /* 0x080fe400030f0eff */
[----:B0-----:R-:W-:Y:S01]  /*78350*/  ISETP.LT.AND P2, PT, R14, UR5, !P0 ;  /* 0x000000050e007c0c */ /* 0x001fe2000c741270 */
[----:B------:R-:W0:Y:S01]  /*78360*/  LDCU UR5, c[0x0][0x39c] ;  /* 0x00007380ff0577ac */ /* 0x000e220008000800 */
[C---:B------:R-:W-:Y:S01]  /*78370*/  IADD3 R14, P6, PT, R13.reuse, R2, RZ ;  /* 0x000000020d0e7210 */ /* 0x040fe20007fde0ff */
[----:B------:R2:W-:Y:S03]  /*78380*/  @P5 STG.E.U8 desc[UR8][R28.64], R17 ;  /* 0x000000111c005986 */ /* 0x0005e6000c101108 */
[----:B------:R-:W-:Y:S01]  /*78390*/  LEA.HI.X.SX32 R15, R13, R3, 0x1, P6 ;  /* 0x000000030d0f7211 */ /* 0x000fe200030f0eff */
[----:B--2---:R-:W-:-:S02]  /*783a0*/  VIADD R28, R12, 0x5 ;  /* 0x000000050c1c7836 */ /* 0x004fc40000000000 */
[----:B------:R-:W-:Y:S01]  /*783b0*/  VIADD R29, R13, UR4 ;  /* 0x000000040d1d7c36 */ /* 0x000fe20008000000 */
[----:B------:R-:W-:Y:S02]  /*783c0*/  PRMT R13, R5, 0x7770, RZ ;  /* 0x00007770050d7816 */ /* 0x000fe400000000ff */
[----:B------:R-:W-:Y:S01]  /*783d0*/  ISETP.LT.AND P5, PT, R28, UR6, !P0 ;  /* 0x000000061c007c0c */ /* 0x000fe2000c7a1270 */
[----:B------:R-:W2:Y:S01]  /*783e0*/  LDCU UR6, c[0x0][0x39c] ;  /* 0x00007380ff0677ac */ /* 0x000ea20008000800 */
[----:B------:R-:W-:Y:S01]  /*783f0*/  IADD3 R28, P6, PT, R29, R2, RZ ;  /* 0x000000021d1c7210 */ /* 0x000fe20007fde0ff */
[----:B------:R0:W-:Y:S01]  /*78400*/  @P4 STG.E.U8 desc[UR8][R14.64], R13 ;  /* 0x0000000d0e004986 */ /* 0x0001e2000c101108 */
[----:B------:R-:W-:Y:S01]  /*78410*/  PRMT R17, R5, 0x7771, RZ ;  /* 0x0000777105117816 */ /* 0x000fe200000000ff */
[----:B0-----:R-:W-:Y:S02]  /*78420*/  VIADD R14, R12, 0x6 ;  /* 0x000000060c0e7836 */ /* 0x001fe40000000000 */
[C---:B------:R-:W-:Y:S01]  /*78430*/  VIADD R13, R29.reuse, UR4 ;  /* 0x000000041d0d7c36 */ /* 0x040fe20008000000 */
[----:B------:R-:W-:-:S02]  /*78440*/  LEA.HI.X.SX32 R29, R29, R3, 0x1, P6 ;  /* 0x000000031d1d7211 */ /* 0x000fc400030f0eff */
[----:B------:R-:W-:Y:S01]  /*78450*/  ISETP.LT.AND P4, PT, R14, UR5, !P0 ;  /* 0x000000050e007c0c */ /* 0x000fe2000c781270 */
[----:B------:R-:W0:Y:S01]  /*78460*/  LDCU UR5, c[0x0][0x39c] ;  /* 0x00007380ff0577ac */ /* 0x000e220008000800 */
[C---:B------:R-:W-:Y:S01]  /*78470*/  IADD3 R14, P6, PT, R13.reuse, R2, RZ ;  /* 0x000000020d0e7210 */ /* 0x040fe20007fde0ff */
[----:B------:R1:W-:Y:S03]  /*78480*/  @P3 STG.E.U8 desc[UR8][R28.64], R17 ;  /* 0x000000111c003986 */ /* 0x0003e6000c101108 */
[C---:B------:R-:W-:Y:S01]  /*78490*/  LEA.HI.X.SX32 R15, R13.reuse, R3, 0x1, P6 ;  /* 0x000000030d0f7211 */ /* 0x040fe200030f0eff */
[----:B-1----:R-:W-:Y:S02]  /*784a0*/  VIADD R28, R12, 0x7 ;  /* 0x000000070c1c7836 */ /* 0x002fe40000000000 */
[----:B------:R-:W-:Y:S01]  /*784b0*/  VIADD R29, R13, UR4 ;  /* 0x000000040d1d7c36 */ /* 0x000fe20008000000 */
[----:B---3--:R-:W-:-:S02]  /*784c0*/  PRMT R13, R6, 0x7770, RZ ;  /* 0x00007770060d7816 */ /* 0x008fc400000000ff */
[----:B--2---:R-:W-:Y:S01]  /*784d0*/  ISETP.LT.AND P3, PT, R28, UR6, !P0 ;  /* 0x000000061c007c0c */ /* 0x004fe2000c761270 */
[----:B------:R-:W1:Y:S01]  /*784e0*/  LDCU UR6, c[0x0][0x39c] ;  /* 0x00007380ff0677ac */ /* 0x000e620008000800 */
[C---:B------:R-:W-:Y:S01]  /*784f0*/  IADD3 R28, P6, PT, R29.reuse, R2, RZ ;  /* 0x000000021d1c7210 */ /* 0x040fe20007fde0ff */
[----:B------:R2:W-:Y:S01]  /*78500*/  @P2 STG.E.U8 desc[UR8][R14.64], R13 ;  /* 0x0000000d0e002986 */ /* 0x0005e2000c101108 */
[----:B------:R-:W-:Y:S01]  /*78510*/  PRMT R17, R6, 0x7771, RZ ;  /* 0x0000777106117816 */ /* 0x000fe200000000ff */
[C---:B--2---:R-:W-:Y:S01]  /*78520*/  VIADD R13, R29.reuse, UR4 ;  /* 0x000000041d0d7c36 */ /* 0x044fe20008000000 */
[----:B------:R-:W-:Y:S01]  /*78530*/  LEA.HI.X.SX32 R29, R29, R3, 0x1, P6 ;  /* 0x000000031d1d7211 */ /* 0x000fe200030f0eff */
[----:B------:R-:W-:-:S04]  /*78540*/  VIADD R14, R12, 0x8 ;  /* 0x000000080c0e7836 */ /* 0x000fc80000000000 */
[----:B------:R2:W-:Y:S01]  /*78550*/  @P5 STG.E.U8 desc[UR8][R28.64], R17 ;  /* 0x000000111c005986 */ /* 0x0005e2000c101108 */
[----:B------:R-:W-:Y:S01]  /*78560*/  ISETP.LT.AND P2, PT, R14, UR7, !P0 ;  /* 0x000000070e007c0c */ /* 0x000fe2000c741270 */
[----:B------:R-:W3:Y:S01]  /*78570*/  LDCU UR7, c[0x0][0x39c] ;  /* 0x00007380ff0777ac */ /* 0x000ee20008000800 */
[----:B------:R-:W-:-:S04]  /*78580*/  IADD3 R14, P6, PT, R13, R2, RZ ;  /* 0x000000020d0e7210 */ /* 0x000fc80007fde0ff */
[C---:B------:R-:W-:Y:S01]  /*78590*/  LEA.HI.X.SX32 R15, R13.reuse, R3, 0x1, P6 ;  /* 0x000000030d0f7211 */ /* 0x040fe200030f0eff */
[----:B--2---:R-:W-:Y:S02]  /*785a0*/  VIADD R28, R12, 0x9 ;  /* 0x000000090c1c7836 */ /* 0x004fe40000000000 */
[----:B------:R-:W-:Y:S01]  /*785b0*/  VIADD R29, R13, UR4 ;  /* 0x000000040d1d7c36 */ /* 0x000fe20008000000 */
[----:B------:R-:W-:Y:S02]  /*785c0*/  PRMT R13, R7, 0x7770, RZ ;  /* 0x00007770070d7816 */ /* 0x000fe400000000ff */
[----:B0-----:R-:W-:Y:S01]  /*785d0*/  ISETP.LT.AND P5, PT, R28, UR5, !P0 ;  /* 0x000000051c007c0c */ /* 0x001fe2000c7a1270 */
[----:B------:R-:W0:Y:S01]  /*785e0*/  LDCU UR5, c[0x0][0x39c] ;  /* 0x00007380ff0577ac */ /* 0x000e220008000800 */
[----:B------:R-:W-:Y:S01]  /*785f0*/  IADD3 R28, P6, PT, R29, R2, RZ ;  /* 0x000000021d1c7210 */ /* 0x000fe20007fde0ff */
[----:B------:R2:W-:Y:S01]  /*78600*/  @P4 STG.E.U8 desc[UR8][R14.64], R13 ;  /* 0x0000000d0e004986 */ /* 0x0005e2000c101108 */
[----:B------:R-:W-:Y:S01]  /*78610*/  PRMT R17, R7, 0x7771, RZ ;  /* 0x0000777107117816 */ /* 0x000fe200000000ff */
[----:B--2---:R-:W-:-:S02]  /*78620*/  VIADD R14, R12, 0xa ;  /* 0x0000000a0c0e7836 */ /* 0x004fc40000000000 */
[C---:B------:R-:W-:Y:S01]  /*78630*/  VIADD R13, R29.reuse, UR4 ;  /* 0x000000041d0d7c36 */ /* 0x040fe20008000000 */
[-C--:B------:R-:W-:Y:S02]  /*78640*/  LEA.HI.X.SX32 R29, R29, R3.reuse, 0x1, P6 ;  /* 0x000000031d1d7211 */ /* 0x080fe400030f0eff */
[----:B-1----:R-:W-:Y:S01]  /*78650*/  ISETP.LT.AND P4, PT, R14, UR6, !P0 ;  /* 0x000000060e007c0c */ /* 0x002fe2000c781270 */
[----:B------:R-:W1:Y:S01]  /*78660*/  LDCU UR6, c[0x0][0x39c] ;  /* 0x00007380ff0677ac */ /* 0x000e620008000800 */
[C---:B------:R-:W-:Y:S01]  /*78670*/  IADD3 R14, P6, PT, R13.reuse, R2, RZ ;  /* 0x000000020d0e7210 */ /* 0x040fe20007fde0ff */
[----:B------:R2:W-:Y:S03]  /*78680*/  @P3 STG.E.U8 desc[UR8][R28.64], R17 ;  /* 0x000000111c003986 */ /* 0x0005e6000c101108 */
[----:B------:R-:W-:Y:S01]  /*78690*/  LEA.HI.X.SX32 R15, R13, R3, 0x1, P6 ;  /* 0x000000030d0f7211 */ /* 0x000fe200030f0eff */
[----:B--2---:R-:W-:-:S02]  /*786a0*/  VIADD R28, R12, 0xb ;  /* 0x0000000b0c1c7836 */ /* 0x004fc40000000000 */
[----:B------:R-:W-:Y:S01]  /*786b0*/  VIADD R29, R13, UR4 ;  /* 0x000000040d1d7c36 */ /* 0x000fe20008000000 */
[----:B----4-:R-:W-:Y:S02]  /*786c0*/  PRMT R13, R8, 0x7770, RZ ;  /* 0x00007770080d7816 */ /* 0x010fe400000000ff */
[----:B0-----:R-:W-:Y:S01]  /*786d0*/  ISETP.LT.AND P3, PT, R28, UR5, !P0 ;  /* 0x000000051c007c0c */ /* 0x001fe2000c761270 */
[----:B------:R-:W0:Y:S01]  /*786e0*/  LDCU UR5, c[0x0][0x39c] ;  /* 0x00007380ff0577ac */ /* 0x000e220008000800 */
[C---:B------:R-:W-:Y:S01]  /*786f0*/  IADD3 R28, P6, PT, R29.reuse, R2, RZ ;  /* 0x000000021d1c7210 */ /* 0x040fe20007fde0ff */
[----:B------:R2:W-:Y:S02]  /*78700*/  @P2 STG.E.U8 desc[UR8][R14.64], R13 ;  /* 0x0000000d0e002986 */ /* 0x0005e4000c101108 */
[C---:B--2---:R-:W-:Y:S01]  /*78710*/  VIADD R13, R29.reuse, UR4 ;  /* 0x000000041d0d7c36 */ /* 0x044fe20008000000 */
[----:B------:R-:W-:Y:S02]  /*78720*/  LEA.HI.X.SX32 R29, R29, R3, 0x1, P6 ;  /* 0x000000031d1d7211 */ /* 0x000fe400030f0eff */
[----:B------:R-:W-:-:S05]  /*78730*/  PRMT R14, R8, 0x7771, RZ ;  /* 0x00007771080e7816 */ /* 0x000fca00000000ff */
[----:B------:R2:W-:Y:S01]  /*78740*/  @P5 STG.E.U8 desc[UR8][R28.64], R14 ;  /* 0x0000000e1c005986 */ /* 0x0005e2000c101108 */
[----:B------:R-:W-:Y:S01]  /*78750*/  IADD3 R18, P6, PT, R13, R2, RZ ;  /* 0x000000020d127210 */ /* 0x000fe20007fde0ff */
[----:B------:R-:W-:-:S03]  /*78760*/  VIADD R15, R12, 0xc ;  /* 0x0000000c0c0f7836 */ /* 0x000fc60000000000 */
[C---:B------:R-:W-:Y:S01]  /*78770*/  LEA.HI.X.SX32 R19, R13.reuse, R3, 0x1, P6 ;  /* 0x000000030d137211 */ /* 0x040fe200030f0eff */
[----:B--2---:R-:W-:Y:S02]  /*78780*/  VIADD R28, R12, 0xd ;  /* 0x0000000d0c1c7836 */ /* 0x004fe40000000000 */
[----:B------:R-:W-:Y:S01]  /*78790*/  VIADD R14, R13, UR4 ;  /* 0x000000040d0e7c36 */ /* 0x000fe20008000000 */
[C---:B------:R-:W-:Y:S02]  /*787a0*/  PRMT R29, R9.reuse, 0x7770, RZ ;  /* 0x00007770091d7816 */ /* 0x040fe400000000ff */
[----:B-1----:R-:W-:Y:S01]  /*787b0*/  ISETP.LT.AND P5, PT, R28, UR6, !P0 ;  /* 0x000000061c007c0c */ /* 0x002fe2000c7a1270 */
[----:B------:R-:W1:Y:S01]  /*787c0*/  LDCU UR6, c[0x0][0x39c] ;  /* 0x00007380ff0677ac */ /* 0x000e620008000800 */
[----:B------:R-:W-:Y:S01]  /*787d0*/  IADD3 R28, P6, PT, R14, R2, RZ ;  /* 0x000000020e1c7210 */ /* 0x000fe20007fde0ff */
[----:B------:R2:W-:Y:S01]  /*787e0*/  @P4 STG.E.U8 desc[UR8][R18.64], R29 ;  /* 0x0000001d12004986 */ /* 0x0005e2000c101108 */
[----:B------:R-:W-:-:S02]  /*787f0*/  PRMT R13, R9, 0x7771, RZ ;  /* 0x00007771090d7816 */ /* 0x000fc400000000ff */
[----:B---3--:R-:W-:Y:S01]  /*78800*/  ISETP.LT.AND P2, PT, R15, UR7, !P0 ;  /* 0x000000070f007c0c */ /* 0x008fe2000c741270 */
[----:B------:R-:W-:Y:S01]  /*78810*/  VIADD R15, R12, 0xe ;  /* 0x0000000e0c0f7836 */ /* 0x000fe20000000000 */
[----:B------:R-:W3:Y:S01]  /*78820*/  LDCU UR7, c[0x0][0x39c] ;  /* 0x00007380ff0777ac */ /* 0x000ee20008000800 */
[C---:B--2---:R-:W-:Y:S01]  /*78830*/  LEA.HI.X.SX32 R29, R14.reuse, R3, 0x1, P6 ;  /* 0x000000030e1d7211 */ /* 0x044fe200030f0eff */
[----:B------:R-:W-:Y:S02]  /*78840*/  VIADD R14, R14, UR4 ;  /* 0x000000040e0e7c36 */ /* 0x000fe40008000000 */
[----:B0-----:R-:W-:Y:S01]  /*78850*/  ISETP.LT.AND P4, PT, R15, UR5, !P0 ;  /* 0x000000050f007c0c */ /* 0x001fe2000c781270 */
[----:B------:R-:W0:Y:S01]  /*78860*/  LDCU UR5, c[0x0][0x39c] ;  /* 0x00007380ff0577ac */ /* 0x000e220008000800 */
[----:B------:R2:W-:Y:S01]  /*78870*/  @P3 STG.E.U8 desc[UR8][R28.64], R13 ;  /* 0x0000000d1c003986 */ /* 0x0005e2000c101108 */
[----:B------:R-:W-:-:S04]  /*78880*/  IADD3 R18, P3, PT, R14, R2, RZ ;  /* 0x000000020e127210 */ /* 0x000fc80007f7e0ff */
[-C--:B------:R-:W-:Y:S01]  /*78890*/  LEA.HI.X.SX32 R19, R14, R3.reuse, 0x1, P3 ;  /* 0x000000030e137211 */ /* 0x080fe200018f0eff */
[----:B--2---:R-:W-:Y:S02]  /*788a0*/  VIADD R28, R12, 0xf ;  /* 0x0000000f0c1c7836 */ /* 0x004fe40000000000 */
[----:B------:R-:W-:Y:S01]  /*788b0*/  VIADD R13, R14, UR4 ;  /* 0x000000040e0d7c36 */ /* 0x000fe20008000000 */
[----:B------:R-:W-:Y:S02]  /*788c0*/  PRMT R29, R10, 0x7770, RZ ;  /* 0x000077700a1d7816 */ /* 0x000fe400000000ff */
[----:B-1----:R-:W-:Y:S01]  /*788d0*/  ISETP.LT.AND P3, PT, R28, UR6, !P0 ;  /* 0x000000061c007c0c */ /* 0x002fe2000c761270 */
[----:B------:R-:W-:Y:S01]  /*788e0*/  VIADD R15, R12, 0x10 ;  /* 0x000000100c0f7836 */ /* 0x000fe20000000000 */
[----:B------:R-:W-:Y:S01]  /*788f0*/  IADD3 R28, P6, PT, R13, R2, RZ ;  /* 0x000000020d1c7210 */ /* 0x000fe20007fde0ff */
[----:B------:R1:W-:Y:S01]  /*78900*/  @P2 STG.E.U8 desc[UR8][R18.64], R29 ;  /* 0x0000001d12002986 */ /* 0x0003e2000c101108 */
[----:B------:R-:W-:Y:S01]  /*78910*/  PRMT R14, R10, 0x7771, RZ ;  /* 0x000077710a0e7816 */ /* 0x000fe200000000ff */
[----:B------:R-:W2:Y:S01]  /*78920*/  LDCU UR6, c[0x0][0x39c] ;  /* 0x00007380ff0677ac */ /* 0x000ea20008000800 */
[----:B---3--:R-:W-:Y:S01]  /*78930*/  ISETP.LT.AND P2, PT, R15, UR7, !P0 ;  /* 0x000000070f007c0c */ /* 0x008fe2000c741270 */
[----:B------:R-:W3:Y:S01]  /*78940*/  LDCU UR7, c[0x0][0x39c] ;  /* 0x00007380ff0777ac */ /* 0x000ee20008000800 */
[C---:B-1----:R-:W-:Y:S01]  /*78950*/  LEA.HI.X.SX32 R29, R13.reuse, R3, 0x1, P6 ;  /* 0x000000030d1d7211 */ /* 0x042fe200030f0eff */
[----:B------:R-:W-:-:S04]  /*78960*/  VIADD R13, R13, UR4 ;  /* 0x000000040d0d7c36 */ /* 0x000fc80008000000 */
[----:B------:R1:W-:Y:S01]  /*78970*/  @P5 STG.E.U8 desc[UR8][R28.64], R14 ;  /* 0x0000000e1c005986 */ /* 0x0003e2000c101108 */
[C---:B------:R-:W-:Y:S01]  /*78980*/  IADD3 R18, P6, PT, R13.reuse, R2, RZ ;  /* 0x000000020d127210 */ /* 0x040fe20007fde0ff */
[----:B------:R-:W-:-:S03]  /*78990*/  VIADD R15, R13, UR4 ;  /* 0x000000040d0f7c36 */ /* 0x000fc60008000000 */
[----:B------:R-:W-:Y:S01]  /*789a0*/  LEA.HI.X.SX32 R19, R13, R3, 0x1, P6 ;  /* 0x000000030d137211 */ /* 0x000fe200030f0eff */
[----:B-1----:R-:W-:Y:S01]  /*789b0*/  VIADD R28, R12, 0x11 ;  /* 0x000000110c1c7836 */ /* 0x002fe20000000000 */
[----:B------:R-:W-:-:S04]  /*789c0*/  PRMT R17, R11, 0x7770, RZ ;  /* 0x000077700b117816 */ /* 0x000fc800000000ff */
[----:B0-----:R-:W-:Y:S01]  /*789d0*/  ISETP.LT.AND P5, PT, R28, UR5, !P0 ;  /* 0x000000051c007c0c */ /* 0x001fe2000c7a1270 */
[----:B------:R-:W0:Y:S01]  /*789e0*/  LDCU UR5, c[0x0][0x39c] ;  /* 0x00007380ff0577ac */ /* 0x000e220008000800 */
[-C--:B------:R-:W-:Y:S01]  /*789f0*/  IADD3 R28, P6, PT, R15, R2.reuse, RZ ;  /* 0x000000020f1c7210 */ /* 0x080fe20007fde0ff */
[----:B------:R-:W-:Y:S01]  /*78a00*/  VIADD R14, R12, 0x12 ;  /* 0x000000120c0e7836 */ /* 0x000fe20000000000 */
[----:B------:R-:W-:Y:S02]  /*78a10*/  PRMT R13, R11, 0x7771, RZ ;  /* 0x000077710b0d7816 */ /* 0x000fe400000000ff */
[C---:B------:R-:W-:Y:S01]  /*78a20*/  LEA.HI.X.SX32 R29, R15.reuse, R3, 0x1, P6 ;  /* 0x000000030f1d7211 */ /* 0x040fe200030f0eff */
[----:B------:R-:W-:Y:S01]  /*78a30*/  VIADD R15, R15, UR4 ;  /* 0x000000040f0f7c36 */ /* 0x000fe20008000000 */
[----:B------:R-:W-:Y:S01]  /*78a40*/  @P4 STG.E.U8 desc[UR8][R18.64], R17 ;  /* 0x0000001112004986 */ /* 0x000fe2000c101108 */
[----:B--2---:R-:W-:Y:S01]  /*78a50*/  ISETP.LT.AND P4, PT, R14, UR6, !P0 ;  /* 0x000000060e007c0c */ /* 0x004fe2000c781270 */
[----:B------:R-:W-:Y:S01]  /*78a60*/  VIADD R14, R12, 0x13 ;  /* 0x000000130c0e7836 */ /* 0x000fe20000000000 */
[----:B------:R-:W1:Y:S01]  /*78a70*/  LDCU UR6, c[0x0][0x39c] ;  /* 0x00007380ff0677ac */ /* 0x000e620008000800 */
[----:B------:R2:W-:Y:S02]  /*78a80*/  @P3 STG.E.U8 desc[UR8][R28.64], R13 ;  /* 0x0000000d1c003986 */ /* 0x0005e4000c101108 */
[C---:B--2---:R-:W-:Y:S01]  /*78a90*/  IADD3 R28, P3, PT, R15.reuse, R2, RZ ;  /* 0x000000020f1c7210 */ /* 0x044fe20007f7e0ff */
[----:B------:R-:W-:-:S03]  /*78aa0*/  VIADD R13, R15, UR4 ;  /* 0x000000040f0d7c36 */ /* 0x000fc60008000000 */
[-C--:B------:R-:W-:Y:S02]  /*78ab0*/  LEA.HI.X.SX32 R29, R15, R3.reuse, 0x1, P3 ;  /* 0x000000030f1d7211 */ /* 0x080fe400018f0eff */
[----:B------:R-:W-:Y:S02]  /*78ac0*/  PRMT R15, R4, 0x7772, RZ ;  /* 0x00007772040f7816 */ /* 0x000fe400000000ff */
[----:B---3--:R-:W-:Y:S01]  /*78ad0*/  ISETP.LT.AND P3, PT, R14, UR7, !P0 ;  /* 0x000000070e007c0c */ /* 0x008fe2000c761270 */
[----:B------:R-:W-:Y:S01]  /*78ae0*/  VIADD R14, R12, 0x14 ;  /* 0x000000140c0e7836 */ /* 0x000fe20000000000 */
[C---:B------:R-:W-:Y:S01]  /*78af0*/  IADD3 R18, P6, PT, R13.reuse, R2, RZ ;  /* 0x000000020d127210 */ /* 0x040fe20007fde0ff */
[----:B------:R2:W-:Y:S01]  /*78b00*/  @P2 STG.E.U8 desc[UR8][R28.64], R15 ;  /* 0x0000000f1c002986 */ /* 0x0005e2000c101108 */
[----:B------:R-:W-:Y:S01]  /*78b10*/  PRMT R4, R4, 0x7773, RZ ;  /* 0x0000777304047816 */ /* 0x000fe200000000ff */
[----:B------:R-:W3:Y:S01]  /*78b20*/  LDCU UR7, c[0x0][0x39c] ;  /* 0x00007380ff0777ac */ /* 0x000ee20008000800 */
[----:B0-----:R-:W-:Y:S01]  /*78b30*/  ISETP.LT.AND P2, PT, R14, UR5, !P0 ;  /* 0x000000050e007c0c */ /* 0x001fe2000c741270 */
[C---:B------:R-:W-:Y:S01]  /*78b40*/  VIADD R14, R13.reuse, UR4 ;  /* 0x000000040d0e7c36 */ /* 0x040fe20008000000 */
[----:B------:R-:W0:Y:S01]  /*78b50*/  LDCU UR5, c[0x0][0x39c] ;  /* 0x00007380ff0577ac */ /* 0x000e220008000800 */
[----:B------:R-:W-:-:S03]  /*78b60*/  LEA.HI.X.SX32 R19, R13, R3, 0x1, P6 ;  /* 0x000000030d137211 */ /* 0x000fc600030f0eff */
[----:B--2---:R-:W-:Y:S01]  /*78b70*/  IADD3 R28, P6, PT, R14, R2, RZ ;  /* 0x000000020e1c7210 */ /* 0x004fe20007fde0ff */
[----:B------:R-:W-:Y:S01]  /*78b80*/  VIADD R15, R12, 0x15 ;  /* 0x000000150c0f7836 */ /* 0x000fe20000000000 */
[----:B------:R2:W-:Y:S01]  /*78b90*/  @P5 STG.E.U8 desc[UR8][R18.64], R4 ;  /* 0x0000000412005986 */ /* 0x0005e2000c101108 */
[----:B------:R-:W-:Y:S02]  /*78ba0*/  PRMT R13, R5, 0x7772, RZ ;  /* 0x00007772050d7816 */ /* 0x000fe400000000ff */
[C---:B------:R-:W-:Y:S02]  /*78bb0*/  LEA.HI.X.SX32 R29, R14.reuse, R3, 0x1, P6 ;  /* 0x000000030e1d7211 */ /* 0x040fe400030f0eff */
[----:B-1----:R-:W-:Y:S01]  /*78bc0*/  ISETP.LT.AND P5, PT, R15, UR6, !P0 ;  /* 0x000000060f007c0c */ /* 0x002fe2000c7a1270 */
[----:B------:R-:W1:Y:S02]  /*78bd0*/  LDCU UR6, c[0x0][0x39c] ;  /* 0x00007380ff0677ac */ /* 0x000e640008000800 */
[----:B------:R4:W-:Y:S01]  /*78be0*/  @P4 STG.E.U8 desc[UR8][R28.64], R13 ;  /* 0x0000000d1c004986 */ /* 0x0009e2000c101108 */
[----:B--2---:R-:W-:Y:S01]  /*78bf0*/  VIADD R4, R14, UR4 ;  /* 0x000000040e047c36 */ /* 0x004fe20008000000 */
[----:B------:R-:W-:-:S04]  /*78c00*/  PRMT R5, R5, 0x7773, RZ ;  /* 0x0000777305057816 */ /* 0x000fc800000000ff */
[-C--:B------:R-:W-:Y:S01]  /*78c10*/  IADD3 R14, P4, PT, R4, R2.reuse, RZ ;  /* 0x00000002040e7210 */ /* 0x080fe20007f9e0ff */
[----:B----4-:R-:W-:Y:S02]  /*78c20*/  VIADD R28, R12, 0x16 ;  /* 0x000000160c1c7836 */ /* 0x010fe40000000000 */
[C---:B------:R-:W-:Y:S01]  /*78c30*/  VIADD R29, R4.reuse, UR4 ;  /* 0x00000004041d7c36 */ /* 0x040fe20008000000 */
[-C--:B------:R-:W-:Y:S02]  /*78c40*/  LEA.HI.X.SX32 R15, R4, R3.reuse, 0x1, P4 ;  /* 0x00000003040f7211 */ /* 0x080fe400020f0eff */
[----:B0-----:R-:W-:Y:S01]  /*78c50*/  ISETP.LT.AND P6, PT, R28, UR5, !P0 ;  /* 0x000000051c007c0c */ /* 0x001fe2000c7c1270 */
[----:B------:R-:W0:Y:S01]  /*78c60*/  LDCU UR5, c[0x0][0x39c] ;  /* 0x00007380ff0577ac */ /* 0x000e220008000800 */
[C---:B------:R-:W-:Y:S01]  /*78c70*/  IADD3 R28, P4, PT, R29.reuse, R2, RZ ;  /* 0x000000021d1c7210 */ /* 0x040fe20007f9e0ff */
[----:B------:R-:W-:Y:S01]  /*78c80*/  VIADD R4, R12, 0x17 ;  /* 0x000000170c047836 */ /* 0x000fe20000000000 */
[----:B------:R2:W-:Y:S01]  /*78c90*/  @P3 STG.E.U8 desc[UR8][R14.64], R5 ;  /* 0x000000050e003986 */ /* 0x0005e2000c101108 */
[C---:B------:R-:W-:Y:S01]  /*78ca0*/  VIADD R13, R29.reuse, UR4 ;  /* 0x000000041d0d7c36 */ /* 0x040fe20008000000 */
[----:B------:R-:W-:-:S02]  /*78cb0*/  LEA.HI.X.SX32 R29, R29, R3, 0x1, P4 ;  /* 0x000000031d1d7211 */ /* 0x000fc400020f0eff */
[----:B-1----:R-:W-:Y:S01]  /*78cc0*/  ISETP.LT.AND P3, PT, R4, UR6, !P0 ;  /* 0x0000000604007c0c */ /* 0x002fe2000c761270 */
[----:B------:R-:W1:Y:S01]  /*78cd0*/  LDCU UR6, c[0x0][0x39c] ;  /* 0x00007380ff0677ac */ /* 0x000e620008000800 */
[----:B------:R-:W-:Y:S02]  /*78ce0*/  IADD3 R4, P4, PT, R13, R2, RZ ;  /* 0x000000020d047210 */ /* 0x000fe40007f9e0ff */
[----:B--2---:R-:W-:Y:S01]  /*78cf0*/  PRMT R14, R6, 0x7772, RZ ;  /* 0x00007772060e7816 */ /* 0x004fe200000000ff */
[----:B------:R-:W-:Y:S01]  /*78d00*/  VIADD R5, R12, 0x18 ;  /* 0x000000180c057836 */ /* 0x000fe20000000000 */
[----:B------:R-:W-:-:S03]  /*78d10*/  PRMT R6, R6, 0x7773, RZ ;  /* 0x0000777306067816 */ /* 0x000fc600000000ff */
[----:B------:R2:W-:Y:S01]  /*78d20*/  @P2 STG.E.U8 desc[UR8][R28.64], R14 ;  /* 0x0000000e1c002986 */ /* 0x0005e2000c101108 */
[----:B---3--:R-:W-:Y:S01]  /*78d30*/  ISETP.LT.AND P2, PT, R5, UR7, !P0 ;  /* 0x0000000705007c0c */ /* 0x008fe2000c741270 */
[----:B------:R-:W3:Y:S01]  /*78d40*/  LDCU UR7, c[0x0][0x39c] ;  /* 0x00007380ff0777ac */ /* 0x000ee20008000800 */
[C---:B------:R-:W-:Y:S01]  /*78d50*/  LEA.HI.X.SX32 R5, R13.reuse, R3, 0x1, P4 ;  /* 0x000000030d057211 */ /* 0x040fe200020f0eff */
[----:B--2---:R-:W-:Y:S02]  /*78d60*/  VIADD R28, R12, 0x19 ;  /* 0x000000190c1c7836 */ /* 0x004fe40000000000 */
[----:B------:R-:W-:Y:S02]  /*78d70*/  VIADD R29, R13, UR4 ;  /* 0x000000040d1d7c36 */ /* 0x000fe40008000000 */
[----:B------:R2:W-:Y:S01]  /*78d80*/  @P5 STG.E.U8 desc[UR8][R4.64], R6 ;  /* 0x0000000604005986 */ /* 0x0005e2000c101108 */
[----:B0-----:R-:W-:Y:S01]  /*78d90*/  ISETP.LT.AND P4, PT, R28, UR5, !P0 ;  /* 0x000000051c007c0c */ /* 0x001fe2000c781270 */
[----:B------:R-:W0:Y:S01]  /*78da0*/  LDCU UR5, c[0x0][0x39c] ;  /* 0x00007380ff0577ac */ /* 0x000e220008000800 */
[C---:B------:R-:W-:Y:S01]  /*78db0*/  IADD3 R28, P5, PT, R29.reuse, R2, RZ ;  /* 0x000000021d1c7210 */ /* 0x040fe20007fbe0ff */
[----:B--2---:R-:W-:-:S03]  /*78dc0*/  VIADD R6, R29, UR4 ;  /* 0x000000041d067c36 */ /* 0x004fc60008000000 */
[-C--:B------:R-:W-:Y:S02]  /*78dd0*/  LEA.HI.X.SX32 R29, R29, R3.reuse, 0x1, P5 ;  /* 0x000000031d1d7211 */ /* 0x080fe400028f0eff */
[C---:B------:R-:W-:Y:S02]  /*78de0*/  PRMT R13, R7.reuse, 0x7773, RZ ;  /* 0x00007773070d7816 */ /* 0x040fe400000000ff */
[CC--:B------:R-:W-:Y:S02]  /*78df0*/  IADD3 R4, P5, PT, R6.reuse, R2.reuse, RZ ;  /* 0x0000000206047210 */ /* 0x0c0fe40007fbe0ff */
[----:B------:R-:W-:Y:S02]  /*78e00*/  PRMT R7, R7, 0x7772, RZ ;  /* 0x0000777207077816 */ /* 0x000fe400000000ff */
[C---:B------:R-:W-:Y:S01]  /*78e10*/  LEA.HI.X.SX32 R5, R6.reuse, R3, 0x1, P5 ;  /* 0x0000000306057211 */ /* 0x040fe200028f0eff */
[----:B------:R-:W-:Y:S02]  /*78e20*/  VIADD R6, R6, UR4 ;  /* 0x0000000406067c36 */ /* 0x000fe40008000000 */
[----:B------:R2:W-:Y:S04]  /*78e30*/  @P6 STG.E.U8 desc[UR8][R28.64], R7 ;  /* 0x000000071c006986 */ /* 0x0005e8000c101108 */
[----:B------:R4:W-:Y:S01]  /*78e40*/  @P3 STG.E.U8 desc[UR8][R4.64], R13 ;  /* 0x0000000d04003986 */ /* 0x0009e2000c101108 */
[----:B--2---:R-:W-:Y:S01]  /*78e50*/  VIADD R28, R12, 0x1b ;  /* 0x0000001b0c1c7836 */ /* 0x004fe20000000000 */
[C---:B----4-:R-:W-:Y:S01]  /*78e60*/  IADD3 R4, P3, PT, R6.reuse, R2, RZ ;  /* 0x0000000206047210 */ /* 0x050fe20007f7e0ff */
[----:B------:R-:W-:Y:S01]  /*78e70*/  VIADD R7, R6, UR4 ;  /* 0x0000000406077c36 */ /* 0x000fe20008000000 */
[----:B------:R-:W-:-:S02]  /*78e80*/  PRMT R29, R8, 0x7772, RZ ;  /* 0x00007772081d7816 */ /* 0x000fc400000000ff */
[-C--:B------:R-:W-:Y:S02]  /*78e90*/  LEA.HI.X.SX32 R5, R6, R3.reuse, 0x1, P3 ;  /* 0x0000000306057211 */ /* 0x080fe400018f0eff */
[----:B0-----:R-:W-:Y:S01]  /*78ea0*/  ISETP.LT.AND P3, PT, R28, UR5, !P0 ;  /* 0x000000051c007c0c */ /* 0x001fe2000c761270 */
[C---:B------:R-:W-:Y:S01]  /*78eb0*/  VIADD R28, R12.reuse, 0x1c ;  /* 0x0000001c0c1c7836 */ /* 0x040fe20000000000 */
[C---:B------:R-:W-:Y:S01]  /*78ec0*/  IADD3 R6, P6, PT, R7.reuse, R2, RZ ;  /* 0x0000000207067210 */ /* 0x040fe20007fde0ff */
[----:B------:R0:W-:Y:S01]  /*78ed0*/  @P2 STG.E.U8 desc[UR8][R4.64], R29 ;  /* 0x0000001d04002986 */ /* 0x0001e2000c101108 */
[----:B------:R-:W-:Y:S01]  /*78ee0*/  VIADD R14, R12, 0x1a ;  /* 0x0000001a0c0e7836 */ /* 0x000fe20000000000 */
[----:B------:R-:W2:Y:S01]  /*78ef0*/  LDCU UR5, c[0x0][0x39c] ;  /* 0x00007380ff0577ac */ /* 0x000ea20008000800 */
[----:B---3--:R-:W-:Y:S01]  /*78f00*/  ISETP.LT.AND P2, PT, R28, UR7, !P0 ;  /* 0x000000071c007c0c */ /* 0x008fe2000c741270 */
[C---:B------:R-:W-:Y:S01]  /*78f10*/  VIADD R28, R7.reuse, UR4 ;  /* 0x00000004071c7c36 */ /* 0x040fe20008000000 */
[----:B------:R-:W-:Y:S01]  /*78f20*/  LEA.HI.X.SX32 R7, R7, R3, 0x1, P6 ;  /* 0x0000000307077211 */ /* 0x000fe200030f0eff */
[----:B------:R-:W3:Y:S01]  /*78f30*/  LDCU UR7, c[0x0][0x39c] ;  /* 0x00007380ff0777ac */ /* 0x000ee20008000800 */
[----:B-1----:R-:W-:Y:S01]  /*78f40*/  ISETP.LT.AND P5, PT, R14, UR6, !P0 ;  /* 0x000000060e007c0c */ /* 0x002fe2000c7a1270 */
[----:B------:R-:W1:Y:S01]  /*78f50*/  LDCU UR6, c[0x0][0x39c] ;  /* 0x00007380ff0677ac */ /* 0x000e620008000800 */
[----:B0-----:R-:W4:Y:S01]  /*78f60*/  LDL.LU R29, [R1+0x20] ;  /* 0x00002000011d7983 */ /* 0x001f220000300800 */
[----:B------:R-:W-:-:S03]  /*78f70*/  PRMT R5, R8, 0x7773, RZ ;  /* 0x0000777308057816 */ /* 0x000fc600000000ff */
[----:B------:R-:W2:Y:S01]  /*78f80*/  LDL.LU R19, [R1+0x24] ;  /* 0x0000240001137983 */ /* 0x000ea20000300800 */
[----:B------:R-:W-:-:S03]  /*78f90*/  IADD3 R4, P6, PT, R28, R2, RZ ;  /* 0x000000021c047210 */ /* 0x000fc60007fde0ff */
[----:B------:R-:W2:Y:S01]  /*78fa0*/  LDL.LU R18, [R1+0x28] ;  /* 0x0000280001127983 */ /* 0x000ea20000300800 */
[----:B------:R-:W-:-:S03]  /*78fb0*/  VIADD R8, R12, 0x1d ;  /* 0x0000001d0c087836 */ /* 0x000fc60000000000 */
[----:B------:R-:W2:Y:S04]  /*78fc0*/  LDL.LU R17, [R1+0x2c] ;  /* 0x00002c0001117983 */ /* 0x000ea80000300800 */
[----:B------:R-:W2:Y:S04]  /*78fd0*/  LDL.LU R15, [R1+0x30] ;  /* 0x00003000010f7983 */ /* 0x000ea80000300800 */
[----:B------:R-:W2:Y:S04]  /*78fe0*/  LDL.LU R14, [R1+0x34] ;  /* 0x00003400010e7983 */ /* 0x000ea80000300800 */
[----:B------:R-:W2:Y:S04]  /*78ff0*/  LDL.LU R13, [R1+0x38] ;  /* 0x00003800010d7983 */ /* 0x000ea80000300800 */
[----:B------:R0:W-:Y:S04]  /*79000*/  @P4 STG.E.U8 desc[UR8][R6.64], R5 ;  /* 0x0000000506004986 */ /* 0x0001e8000c101108 */
[----:B------:R-:W2:Y:S01]  /*79010*/  LDL.LU R12, [R1+0x3c] ;  /* 0x00003c00010c7983 */ /* 0x000ea20000300800 */
[C---:B0-----:R-:W-:Y:S01]  /*79020*/  LEA.HI.X.SX32 R5, R28.reuse, R3, 0x1, P6 ;  /* 0x000000031c057211 */ /* 0x041fe200030f0eff */
[----:B------:R-:W-:-:S02]  /*79030*/  VIADD R6, R28, UR4 ;  /* 0x000000041c067c36 */ /* 0x000fc40008000000 */
[----:B------:R-:W2:Y:S01]  /*79040*/  LDL.LU R28, [R1+0x708] ;  /* 0x00070800011c7983 */ /* 0x000ea20000300800 */
[C---:B------:R-:W-:Y:S02]  /*79050*/  PRMT R7, R9.reuse, 0x7772, RZ ;  /* 0x0000777209077816 */ /* 0x040fe400000000ff */
[----:B-1----:R-:W-:Y:S01]  /*79060*/  ISETP.LT.AND P4, PT, R8, UR6, !P0 ;  /* 0x0000000608007c0c */ /* 0x002fe2000c781270 */
[----:B------:R-:W0:Y:S02]  /*79070*/  LDCU UR6, c[0x0][0x39c] ;  /* 0x00007380ff0677ac */ /* 0x000e240008000800 */
[----:B------:R1:W-:Y:S01]  /*79080*/  @P5 STG.E.U8 desc[UR8][R4.64], R7 ;  /* 0x0000000704005986 */ /* 0x0003e2000c101108 */
[----:B------:R-:W-:Y:S02]  /*79090*/  PRMT R9, R9, 0x7773, RZ ;  /* 0x0000777309097816 */ /* 0x000fe400000000ff */
[C---:B-1----:R-:W-:Y:S01]  /*790a0*/  IADD3 R4, P5, PT, R6.reuse, R2, RZ ;  /* 0x0000000206047210 */ /* 0x042fe20007fbe0ff */
[----:B------:R-:W-:-:S03]  /*790b0*/  VIADD R7, R6, UR4 ;  /* 0x0000000406077c36 */ /* 0x000fc60008000000 */
[----:B------:R-:W-:Y:S02]  /*790c0*/  LEA.HI.X.SX32 R5, R6, R3, 0x1, P5 ;  /* 0x0000000306057211 */ /* 0x000fe400028f0eff */
[----:B------:R-:W-:-:S03]  /*790d0*/  IADD3 R6, P5, PT, R7, R2, RZ ;  /* 0x0000000207067210 */ /* 0x000fc60007fbe0ff */
[----:B------:R1:W-:Y:S02]  /*790e0*/  @P3 STG.E.U8 desc[UR8][R4.64], R9 ;  /* 0x0000000904003986 */ /* 0x0003e4000c101108 */
[C---:B-1----:R-:W-:Y:S02]  /*790f0*/  PRMT R5, R10.reuse, 0x7772, RZ ;  /* 0x000077720a057816 */ /* 0x042fe400000000ff */
[----:B------:R-:W-:Y:S01]  /*79100*/  PRMT R10, R10, 0x7773, RZ ;  /* 0x000077730a0a7816 */ /* 0x000fe200000000ff */
[----:B--2---:R-:W-:-:S05]  /*79110*/  VIADD R8, R28, 0x1e ;  /* 0x0000001e1c087836 */ /* 0x004fca0000000000 */
[----:B------:R-:W-:Y:S01]  /*79120*/  ISETP.LT.AND P6, PT, R8, UR5, !P0 ;  /* 0x0000000508007c0c */ /* 0x000fe2000c7c1270 */
[----:B------:R-:W1:Y:S01]  /*79130*/  LDCU UR5, c[0x0][0x39c] ;  /* 0x00007380ff0577ac */ /* 0x000e620008000800 */
[----:B------:R-:W-:Y:S02]  /*79140*/  VIADD R4, R28, 0x1f ;  /* 0x0000001f1c047836 */ /* 0x000fe40000000000 */
[C---:B------:R-:W-:Y:S01]  /*79150*/  VIADD R8, R7.reuse, UR4 ;  /* 0x0000000407087c36 */ /* 0x040fe20008000000 */
[----:B------:R-:W-:Y:S02]  /*79160*/  LEA.HI.X.SX32 R7, R7, R3, 0x1, P5 ;  /* 0x0000000307077211 */ /* 0x000fe400028f0eff */
[----:B0-----:R-:W-:Y:S01]  /*79170*/  ISETP.LT.AND P3, PT, R4, UR6, !P0 ;  /* 0x0000000604007c0c */ /* 0x001fe2000c761270 */
[----:B------:R-:W0:Y:S01]  /*79180*/  LDCU UR6, c[0x0][0x39c] ;  /* 0x00007380ff0677ac */ /* 0x000e220008000800 */
[----:B------:R-:W-:Y:S01]  /*79190*/  IADD3 R4, P5, PT, R8, R2, RZ ;  /* 0x0000000208047210 */ /* 0x000fe20007fbe0ff */
[----:B------:R2:W-:Y:S01]  /*791a0*/  @P2 STG.E.U8 desc[UR8][R6.64], R5 ;  /* 0x0000000506002986 */ /* 0x0005e2000c101108 */
[----:B------:R-:W-:-:S02]  /*791b0*/  VIADD R9, R28, 0x20 ;  /* 0x000000201c097836 */ /* 0x000fc40000000000 */
[----:B--2---:R-:W-:Y:S01]  /*791c0*/  VIADD R7, R28, 0x21 ;  /* 0x000000211c077836 */ /* 0x004fe20000000000 */
[C---:B------:R-:W-:Y:S01]  /*791d0*/  LEA.HI.X.SX32 R5, R8.reuse, R3, 0x1, P5 ;  /* 0x0000000308057211 */ /* 0x040fe200028f0eff */
[----:B------:R-:W-:-:S03]  /*791e0*/  VIADD R6, R8, UR4 ;  /* 0x0000000408067c36 */ /* 0x000fc60008000000 */
[----:B-1----:R-:W-:Y:S01]  /*791f0*/  ISETP.LT.AND P5, PT, R7, UR5, !P0 ;  /* 0x0000000507007c0c */ /* 0x002fe2000c7a1270 */
[----:B------:R1:W-:Y:S01]  /*79200*/  @P4 STG.E.U8 desc[UR8][R4.64], R10 ;  /* 0x0000000a04004986 */ /* 0x0003e2000c101108 */
[C---:B------:R-:W-:Y:S01]  /*79210*/  VIADD R7, R6.reuse, UR4 ;  /* 0x0000000406077c36 */ /* 0x040fe20008000000 */
[----:B------:R-:W2:Y:S01]  /*79220*/  LDCU UR5, c[0x0][0x39c] ;  /* 0x00007380ff0577ac */ /* 0x000ea20008000800 */
[----:B---3--:R-:W-:Y:S02]  /*79230*/  ISETP.LT.AND P2, PT, R9, UR7, !P0 ;  /* 0x0000000709007c0c */ /* 0x008fe4000c741270 */
[----:B------:R-:W-:Y:S02]  /*79240*/  PRMT R8, R11, 0x7773, RZ ;  /* 0x000077730b087816 */ /* 0x000fe400000000ff */
[C---:B-1----:R-:W-:Y:S01]  /*79250*/  IADD3 R4, P4, PT, R6.reuse, R2, RZ ;  /* 0x0000000206047210 */ /* 0x042fe20007f9e0ff */
[----:B------:R-:W-:Y:S01]  /*79260*/  VIADD R9, R7, UR4 ;  /* 0x0000000407097c36 */ /* 0x000fe20008000000 */
[----:B------:R-:W1:Y:S02]  /*79270*/  LDCU UR7, c[0x0][0x39c] ;  /* 0x00007380ff0777ac */ /* 0x000e640008000800 */
[----:B------:R-:W-:-:S02]  /*79280*/  LEA.HI.X.SX32 R5, R6, R3, 0x1, P4 ;  /* 0x0000000306057211 */ /* 0x000fc400020f0eff */
[-C--:B------:R-:W-:Y:S02]  /*79290*/  IADD3 R6, P4, PT, R7, R2.reuse, RZ ;  /* 0x0000000207067210 */ /* 0x080fe40007f9e0ff */
[----:B------:R-:W-:Y:S02]  /*792a0*/  PRMT R11, R11, 0x7772, RZ ;  /* 0x000077720b0b7816 */ /* 0x000fe400000000ff */
[----:B------:R-:W-:Y:S01]  /*792b0*/  LEA.HI.X.SX32 R7, R7, R3, 0x1, P4 ;  /* 0x0000000307077211 */ /* 0x000fe200020f0eff */
[----:B------:R-:W-:Y:S02]  /*792c0*/  VIADD R10, R28, 0x22 ;  /* 0x000000221c0a7836 */ /* 0x000fe40000000000 */
[----:B------:R3:W-:Y:S04]  /*792d0*/  @P6 STG.E.U8 desc[UR8][R4.64], R11 ;  /* 0x0000000b04006986 */ /* 0x0007e8000c101108 */
[----:B------:R1:W-:Y:S01]  /*792e0*/  @P3 STG.E.U8 desc[UR8][R6.64], R8 ;  /* 0x0000000806003986 */ /* 0x0003e2000c101108 */
[----:B0-----:R-:W-:Y:S01]  /*792f0*/  ISETP.LT.AND P4, PT, R10, UR6, !P0 ;  /* 0x000000060a007c0c */ /* 0x001fe2000c781270 */
[----:B------:R-:W0:Y:S01]  /*79300*/  LDCU UR6, c[0x0][0x39c] ;  /* 0x00007380ff0677ac */ /* 0x000e220008000800 */
[----:B---3--:R-:W-:Y:S01]  /*79310*/  IADD3 R4, P6, PT, R9, R2, RZ ;  /* 0x0000000209047210 */ /* 0x008fe20007fde0ff */
[----:B-1----:R-:W-:-:S02]  /*79320*/  VIADD R6, R28, 0x23 ;  /* 0x000000231c067836 */ /* 0x002fc40000000000 */
[C---:B------:R-:W-:Y:S01]  /*79330*/  VIADD R7, R9.reuse, UR4 ;  /* 0x0000000409077c36 */ /* 0x040fe20008000000 */
[-C--:B------:R-:W-:Y:S02]  /*79340*/  LEA.HI.X.SX32 R5, R9, R3.reuse, 0x1, P6 ;  /* 0x0000000309057211 */ /* 0x080fe400030f0eff */
[----:B----4-:R-:W-:Y:S02]  /*79350*/  PRMT R8, R29, 0x7770, RZ ;  /* 0x000077701d087816 */ /* 0x010fe400000000ff */
[----:B--2---:R-:W-:Y:S01]  /*79360*/  ISETP.LT.AND P3, PT, R6, UR5, !P0 ;  /* 0x0000000506007c0c */ /* 0x004fe2000c761270 */
[----:B------:R-:W1:Y:S01]  /*79370*/  LDCU UR5, c[0x0][0x39c] ;  /* 0x00007380ff0577ac */ /* 0x000e620008000800 */
[C---:B------:R-:W-:Y:S01]  /*79380*/  IADD3 R6, P6, PT, R7.reuse, R2, RZ ;  /* 0x0000000207067210 */ /* 0x040fe20007fde0ff */
[----:B------:R2:W-:Y:S02]  /*79390*/  @P2 STG.E.U8 desc[UR8][R4.64], R8 ;  /* 0x0000000804002986 */ /* 0x0005e4000c101108 */
[C---:B--2---:R-:W-:Y:S01]  /*793a0*/  VIADD R5, R7.reuse, UR4 ;  /* 0x0000000407057c36 */ /* 0x044fe20008000000 */
[----:B------:R-:W-:-:S02]  /*793b0*/  LEA.HI.X.SX32 R7, R7, R3, 0x1, P6 ;  /* 0x0000000307077211 */ /* 0x000fc400030f0eff */
[----:B------:R-:W-:Y:S01]  /*793c0*/  PRMT R8, R29, 0x7771, RZ ;  /* 0x000077711d087816 */ /* 0x000fe200000000ff */
[----:B------:R-:W-:-:S04]  /*793d0*/  VIADD R4, R28, 0x24 ;  /* 0x000000241c047836 */ /* 0x000fc80000000000 */
[----:B------:R2:W-:Y:S01]  /*793e0*/  @P5 STG.E.U8 desc[UR8][R6.64], R8 ;  /* 0x0000000806005986 */ /* 0x0005e2000c101108 */
[----:B------:R-:W-:Y:S01]  /*793f0*/  ISETP.LT.AND P2, PT, R4, UR7, !P0 ;  /* 0x0000000704007c0c */ /* 0x000fe2000c741270 */
[----:B------:R-:W3:Y:S01]  /*79400*/  LDCU UR7, c[0x0][0x39c] ;  /* 0x00007380ff0777ac */ /* 0x000ee20008000800 */
[C---:B------:R-:W-:Y:S01]  /*79410*/  IADD3 R4, P6, PT, R5.reuse, R2, RZ ;  /* 0x0000000205047210 */ /* 0x040fe20007fde0ff */
[----:B--2---:R-:W-:Y:S02]  /*79420*/  VIADD R6, R28, 0x25 ;  /* 0x000000251c067836 */ /* 0x004fe40000000000 */
[C---:B------:R-:W-:Y:S01]  /*79430*/  VIADD R7, R5.reuse, UR4 ;  /* 0x0000000405077c36 */ /* 0x040fe20008000000 */
[----:B------:R-:W-:Y:S02]  /*79440*/  LEA.HI.X.SX32 R5, R5, R3, 0x1, P6 ;  /* 0x0000000305057211 */ /* 0x000fe400030f0eff */
[----:B0-----:R-:W-:Y:S01]  /*79450*/  ISETP.LT.AND P5, PT, R6, UR6, !P0 ;  /* 0x0000000606007c0c */ /* 0x001fe2000c7a1270 */
[----:B------:R-:W0:Y:S01]  /*79460*/  LDCU UR6, c[0x0][0x39c] ;  /* 0x00007380ff0677ac */ /* 0x000e220008000800 */
[----:B------:R-:W-:-:S02]  /*79470*/  PRMT R8, R19, 0x7770, RZ ;  /* 0x0000777013087816 */ /* 0x000fc400000000ff */
[----:B------:R-:W-:-:S03]  /*79480*/  IADD3 R6, P6, PT, R7, R2, RZ ;  /* 0x0000000207067210 */ /* 0x000fc60007fde0ff */
[----:B------:R2:W-:Y:S02]  /*79490*/  @P4 STG.E.U8 desc[UR8][R4.64], R8 ;  /* 0x0000000804004986 */ /* 0x0005e4000c101108 */
[----:B--2---:R-:W-:Y:S01]  /*794a0*/  VIADD R4, R28, 0x26 ;  /* 0x000000261c047836 */ /* 0x004fe20000000000 */
[----:B------:R-:W-:Y:S01]  /*794b0*/  PRMT R8, R19, 0x7771, RZ ;  /* 0x0000777113087816 */ /* 0x000fe200000000ff */
[C---:B------:R-:W-:Y:S01]  /*794c0*/  VIADD R5, R7.reuse, UR4 ;  /* 0x0000000407057c36 */ /* 0x040fe20008000000 */
[----:B------:R-:W-:Y:S02]  /*794d0*/  LEA.HI.X.SX32 R7, R7, R3, 0x1, P6 ;  /* 0x0000000307077211 */ /* 0x000fe400030f0eff */
[----:B-1----:R-:W-:Y:S01]  /*794e0*/  ISETP.LT.AND P4, PT, R4, UR5, !P0 ;  /* 0x0000000504007c0c */ /* 0x002fe2000c781270 */
[----:B------:R-:W1:Y:S01]  /*794f0*/  LDCU UR5, c[0x0][0x39c] ;  /* 0x00007380ff0577ac */ /* 0x000e620008000800 */
[----:B------:R-:W-:Y:S01]  /*79500*/  IADD3 R4, P6, PT, R5, R2, RZ ;  /* 0x0000000205047210 */ /* 0x000fe20007fde0ff */
[----:B------:R2:W-:Y:S02]  /*79510*/  @P3 STG.E.U8 desc[UR8][R6.64], R8 ;  /* 0x0000000806003986 */ /* 0x0005e4000c101108 */
[----:B--2---:R-:W-:-:S02]  /*79520*/  VIADD R6, R28, 0x27 ;  /* 0x000000271c067836 */ /* 0x004fc40000000000 */
[C---:B------:R-:W-:Y:S01]  /*79530*/  VIADD R7, R5.reuse, UR4 ;  /* 0x0000000405077c36 */ /* 0x040fe20008000000 */
[-C--:B------:R-:W-:Y:S02]  /*79540*/  LEA.HI.X.SX32 R5, R5, R3.reuse, 0x1, P6 ;  /* 0x0000000305057211 */ /* 0x080fe400030f0eff */
[----:B------:R-:W-:Y:S02]  /*79550*/  PRMT R8, R18, 0x7770, RZ ;  /* 0x0000777012087816 */ /* 0x000fe400000000ff */
[----:B0-----:R-:W-:Y:S01]  /*79560*/  ISETP.LT.AND P3, PT, R6, UR6, !P0 ;  /* 0x0000000606007c0c */ /* 0x001fe2000c761270 */
[----:B------:R-:W0:Y:S01]  /*79570*/  LDCU UR6, c[0x0][0x39c] ;  /* 0x00007380ff0677ac */ /* 0x000e220008000800 */
[C---:B------:R-:W-:Y:S01]  /*79580*/  IADD3 R6, P6, PT, R7.reuse, R2, RZ ;  /* 0x0000000207067210 */ /* 0x040fe20007fde0ff */
[----:B------:R2:W-:Y:S02]  /*79590*/  @P2 STG.E.U8 desc[UR8][R4.64], R8 ;  /* 0x0000000804002986 */ /* 0x0005e4000c101108 */
[C---:B--2---:R-:W-:Y:S01]  /*795a0*/  VIADD R5, R7.reuse, UR4 ;  /* 0x0000000407057c36 */ /* 0x044fe20008000000 */
[----:B------:R-:W-:-:S02]  /*795b0*/  LEA.HI.X.SX32 R7, R7, R3, 0x1, P6 ;  /* 0x0000000307077211 */ /* 0x000fc400030f0eff */
[----:B------:R-:W-:Y:S01]  /*795c0*/  PRMT R8, R18, 0x7771, RZ ;  /* 0x0000777112087816 */ /* 0x000fe200000000ff */
[----:B------:R-:W-:-:S04]  /*795d0*/  VIADD R4, R28, 0x28 ;  /* 0x000000281c047836 */ /* 0x000fc80000000000 */
[----:B------:R2:W-:Y:S01]  /*795e0*/  @P5 STG.E.U8 desc[UR8][R6.64], R8 ;  /* 0x0000000806005986 */ /* 0x0005e2000c101108 */
[----:B---3--:R-:W-:Y:S01]  /*795f0*/  ISETP.LT.AND P2, PT, R4, UR7, !P0 ;  /* 0x0000000704007c0c */ /* 0x008fe2000c741270 */
[----:B------:R-:W3:Y:S01]  /*79600*/  LDCU UR7, c[0x0][0x39c] ;  /* 0x00007380ff0777ac */ /* 0x000ee20008000800 */
[C---:B------:R-:W-:Y:S01]  /*79610*/  IADD3 R4, P6, PT, R5.reuse, R2, RZ ;  /* 0x0000000205047210 */ /* 0x040fe20007fde0ff */
[----:B--2---:R-:W-:Y:S02]  /*79620*/  VIADD R6, R28, 0x29 ;  /* 0x000000291c067836 */ /* 0x004fe40000000000 */
[C---:B------:R-:W-:Y:S01]  /*79630*/  VIADD R7, R5.reuse, UR4 ;  /* 0x0000000405077c36 */ /* 0x040fe20008000000 */
[----:B------:R-:W-:Y:S02]  /*79640*/  LEA.HI.X.SX32 R5, R5, R3, 0x1, P6 ;  /* 0x0000000305057211 */ /* 0x000fe400030f0eff */
[----:B-1----:R-:W-:Y:S01]  /*79650*/  ISETP.LT.AND P5, PT, R6, UR5, !P0 ;  /* 0x0000000506007c0c */ /* 0x002fe2000c7a1270 */
[----:B------:R-:W1:Y:S01]  /*79660*/  LDCU UR5, c[0x0][0x39c] ;  /* 0x00007380ff0577ac */ /* 0x000e620008000800 */
[----:B------:R-:W-:-:S02]  /*79670*/  PRMT R8, R17, 0x7770, RZ ;  /* 0x0000777011087816 */ /* 0x000fc400000000ff */
[----:B------:R-:W-:-:S03]  /*79680*/  IADD3 R6, P6, PT, R7, R2, RZ ;  /* 0x0000000207067210 */ /* 0x000fc60007fde0ff */
[----:B------:R2:W-:Y:S02]  /*79690*/  @P4 STG.E.U8 desc[UR8][R4.64], R8 ;  /* 0x0000000804004986 */ /* 0x0005e4000c101108 */
[----:B--2---:R-:W-:Y:S01]  /*796a0*/  VIADD R4, R28, 0x2a ;  /* 0x0000002a1c047836 */ /* 0x004fe20000000000 */
[----:B------:R-:W-:Y:S01]  /*796b0*/  PRMT R8, R17, 0x7771, RZ ;  /* 0x0000777111087816 */ /* 0x000fe200000000ff */
[C---:B------:R-:W-:Y:S01]  /*796c0*/  VIADD R5, R7.reuse, UR4 ;  /* 0x0000000407057c36 */ /* 0x040fe20008000000 */
[----:B------:R-:W-:Y:S02]  /*796d0*/  LEA.HI.X.SX32 R7, R7, R3, 0x1, P6 ;  /* 0x0000000307077211 */ /* 0x000fe400030f0eff */
[----:B0-----:R-:W-:Y:S01]  /*796e0*/  ISETP.LT.AND P4, PT, R4, UR6, !P0 ;  /* 0x0000000604007c0c */ /* 0x001fe2000c781270 */
[----:B------:R-:W0:Y:S01]  /*796f0*/  LDCU UR6, c[0x0][0x39c] ;  /* 0x00007380ff0677ac */ /* 0x000e220008000800 */
[----:B------:R-:W-:Y:S01]  /*79700*/  IADD3 R4, P6, PT, R5, R2, RZ ;  /* 0x0000000205047210 */ /* 0x000fe20007fde0ff */
[----:B------:R2:W-:Y:S02]  /*79710*/  @P3 STG.E.U8 desc[UR8][R6.64], R8 ;  /* 0x0000000806003986 */ /* 0x0005e4000c101108 */
[----:B--2---:R-:W-:-:S02]  /*79720*/  VIADD R6, R28, 0x2b ;  /* 0x0000002b1c067836 */ /* 0x004fc40000000000 */
[C---:B------:R-:W-:Y:S01]  /*79730*/  VIADD R7, R5.reuse, UR4 ;  /* 0x0000000405077c36 */ /* 0x040fe20008000000 */
[-C--:B------:R-:W-:Y:S02]  /*79740*/  LEA.HI.X.SX32 R5, R5, R3.reuse, 0x1, P6 ;  /* 0x0000000305057211 */ /* 0x080fe400030f0eff */
[----:B------:R-:W-:Y:S02]  /*79750*/  PRMT R8, R15, 0x7770, RZ ;  /* 0x000077700f087816 */ /* 0x000fe400000000ff */
[----:B-1----:R-:W-:Y:S01]  /*79760*/  ISETP.LT.AND P3, PT, R6, UR5, !P0 ;  /* 0x0000000506007c0c */ /* 0x002fe2000c761270 */
        /* <DEDUP_REMOVED lines=17> */
[----:B------:R-:W-:Y:S02]  /*79880*/  IADD3 R6, P6, PT, R8, R2, RZ ;  /* 0x0000000208067210 */ /* 0x000fe40007fde0ff */
[----:B------:R-:W-:Y:S01]  /*79890*/  PRMT R9, R14, 0x7771, RZ ;  /* 0x000077710e097816 */ /* 0x000fe200000000ff */
[----:B------:R2:W-:Y:S02]  /*798a0*/  @P4 STG.E.U8 desc[UR8][R4.64], R7 ;  /* 0x0000000704004986 */ /* 0x0005e4000c101108 */
[----:B--2---:R-:W-:Y:S01]  /*798b0*/  VIADD R4, R28, 0x2e ;  /* 0x0000002e1c047836 */ /* 0x004fe20000000000 */
[C---:B------:R-:W-:Y:S01]  /*798c0*/  LEA.HI.X.SX32 R7, R8.reuse, R3, 0x1, P6 ;  /* 0x0000000308077211 */ /* 0x040fe200030f0eff */
[----:B------:R-:W-:-:S03]  /*798d0*/  VIADD R5, R8, UR4 ;  /* 0x0000000408057c36 */ /* 0x000fc60008000000 */
[----:B-1----:R-:W-:Y:S01]  /*798e0*/  ISETP.LT.AND P4, PT, R4, UR5, !P0 ;  /* 0x0000000504007c0c */ /* 0x002fe2000c781270 */
[----:B------:R1:W-:Y:S01]  /*798f0*/  @P3 STG.E.U8 desc[UR8][R6.64], R9 ;  /* 0x0000000906003986 */ /* 0x0003e2000c101108 */
[C---:B------:R-:W-:Y:S01]  /*79900*/  IADD3 R4, P3, PT, R5.reuse, R2, RZ ;  /* 0x0000000205047210 */ /* 0x040fe20007f7e0ff */
[C---:B------:R-:W-:Y:S01]  /*79910*/  VIADD R8, R5.reuse, UR4 ;  /* 0x0000000405087c36 */ /* 0x040fe20008000000 */
[----:B------:R-:W2:Y:S02]  /*79920*/  LDCU UR5, c[0x0][0x39c] ;  /* 0x00007380ff0577ac */ /* 0x000ea40008000800 */
[----:B------:R-:W-:Y:S01]  /*79930*/  LEA.HI.X.SX32 R5, R5, R3, 0x1, P3 ;  /* 0x0000000305057211 */ /* 0x000fe200018f0eff */
[----:B-1----:R-:W-:Y:S01]  /*79940*/  VIADD R6, R28, 0x2f ;  /* 0x0000002f1c067836 */ /* 0x002fe20000000000 */
[----:B------:R-:W-:-:S04]  /*79950*/  PRMT R7, R13, 0x7770, RZ ;  /* 0x000077700d077816 */ /* 0x000fc800000000ff */
[----:B0-----:R-:W-:Y:S01]  /*79960*/  ISETP.LT.AND P3, PT, R6, UR6, !P0 ;  /* 0x0000000606007c0c */ /* 0x001fe2000c761270 */
[----:B------:R0:W-:Y:S01]  /*79970*/  @P2 STG.E.U8 desc[UR8][R4.64], R7 ;  /* 0x0000000704002986 */ /* 0x0001e2000c101108 */
[----:B------:R-:W-:Y:S01]  /*79980*/  IADD3 R6, P6, PT, R8, R2, RZ ;  /* 0x0000000208067210 */ /* 0x000fe20007fde0ff */
[----:B------:R-:W-:Y:S01]  /*79990*/  VIADD R9, R28, 0x30 ;  /* 0x000000301c097836 */ /* 0x000fe20000000000 */
[----:B------:R-:W1:Y:S02]  /*799a0*/  LDCU UR6, c[0x0][0x39c] ;  /* 0x00007380ff0677ac */ /* 0x000e640008000800 */
[C---:B0-----:R-:W-:Y:S02]  /*799b0*/  LEA.HI.X.SX32 R7, R8.reuse, R3, 0x1, P6 ;  /* 0x0000000308077211 */ /* 0x041fe400030f0eff */
[----:B------:R-:W-:Y:S01]  /*799c0*/  PRMT R4, R13, 0x7771, RZ ;  /* 0x000077710d047816 */ /* 0x000fe200000000ff */
[----:B------:R-:W-:-:S04]  /*799d0*/  VIADD R5, R8, UR4 ;  /* 0x0000000408057c36 */ /* 0x000fc80008000000 */
[----:B------:R0:W-:Y:S01]  /*799e0*/  @P5 STG.E.U8 desc[UR8][R6.64], R4 ;  /* 0x0000000406005986 */ /* 0x0001e2000c101108 */
[----:B------:R-:W-:Y:S01]  /*799f0*/  VIADD R8, R5, UR4 ;  /* 0x0000000405087c36 */ /* 0x000fe20008000000 */
[----:B------:R-:W-:Y:S02]  /*79a00*/  PRMT R11, R12, 0x7770, RZ ;  /* 0x000077700c0b7816 */ /* 0x000fe400000000ff */
[----:B---3--:R-:W-:Y:S01]  /*79a10*/  ISETP.LT.AND P2, PT, R9, UR7, !P0 ;  /* 0x0000000709007c0c */ /* 0x008fe2000c741270 */
[----:B------:R-:W3:Y:S01]  /*79a20*/  LDCU UR7, c[0x0][0x39c] ;  /* 0x00007380ff0777ac */ /* 0x000ee20008000800 */
[----:B0-----:R-:W-:Y:S01]  /*79a30*/  VIADD R6, R28, 0x31 ;  /* 0x000000311c067836 */ /* 0x001fe20000000000 */
[----:B------:R-:W-:-:S04]  /*79a40*/  IADD3 R4, P6, PT, R5, R2, RZ ;  /* 0x0000000205047210 */ /* 0x000fc80007fde0ff */
[----:B--2---:R-:W-:Y:S01]  /*79a50*/  ISETP.LT.AND P5, PT, R6, UR5, !P0 ;  /* 0x0000000506007c0c */ /* 0x004fe2000c7a1270 */
[----:B------:R-:W0:Y:S01]  /*79a60*/  LDCU UR5, c[0x0][0x39c] ;  /* 0x00007380ff0577ac */ /* 0x000e220008000800 */
[-C--:B------:R-:W-:Y:S02]  /*79a70*/  LEA.HI.X.SX32 R5, R5, R3.reuse, 0x1, P6 ;  /* 0x0000000305057211 */ /* 0x080fe400030f0eff */
[----:B------:R-:W-:Y:S02]  /*79a80*/  IADD3 R6, P6, PT, R8, R2, RZ ;  /* 0x0000000208067210 */ /* 0x000fe40007fde0ff */
[----:B------:R-:W-:Y:S01]  /*79a90*/  PRMT R10, R12, 0x7771, RZ ;  /* 0x000077710c0a7816 */ /* 0x000fe200000000ff */
[----:B------:R2:W-:Y:S01]  /*79aa0*/  @P4 STG.E.U8 desc[UR8][R4.64], R11 ;  /* 0x0000000b04004986 */ /* 0x0005e2000c101108 */
[----:B------:R-:W-:Y:S01]  /*79ab0*/  LEA.HI.X.SX32 R7, R8, R3, 0x1, P6 ;  /* 0x0000000308077211 */ /* 0x000fe200030f0eff */
[----:B------:R-:W-:-:S04]  /*79ac0*/  VIADD R9, R28, 0x32 ;  /* 0x000000321c097836 */ /* 0x000fc80000000000 */
[----:B------:R4:W-:Y:S01]  /*79ad0*/  @P3 STG.E.U8 desc[UR8][R6.64], R10 ;  /* 0x0000000a06003986 */ /* 0x0009e2000c101108 */
[----:B--2---:R-:W-:Y:S01]  /*79ae0*/  VIADD R4, R8, UR4 ;  /* 0x0000000408047c36 */ /* 0x004fe20008000000 */
[----:B-1----:R-:W-:-:S04]  /*79af0*/  ISETP.LT.AND P4, PT, R9, UR6, !P0 ;  /* 0x0000000609007c0c */ /* 0x002fc8000c781270 */
[-C--:B----4-:R-:W-:Y:S01]  /*79b00*/  IADD3 R6, P3, PT, R4, R2.reuse, RZ ;  /* 0x0000000204067210 */ /* 0x090fe20007f7e0ff */
[----:B------:R-:W-:Y:S01]  /*79b10*/  VIADD R9, R28, 0x33 ;  /* 0x000000331c097836 */ /* 0x000fe20000000000 */
[----:B------:R-:W-:Y:S01]  /*79b20*/  PRMT R8, R29, 0x7772, RZ ;  /* 0x000077721d087816 */ /* 0x000fe200000000ff */
[----:B------:R-:W1:Y:S01]  /*79b30*/  LDCU UR6, c[0x0][0x39c] ;  /* 0x00007380ff0677ac */ /* 0x000e620008000800 */
[C---:B------:R-:W-:Y:S01]  /*79b40*/  LEA.HI.X.SX32 R7, R4.reuse, R3, 0x1, P3 ;  /* 0x0000000304077211 */ /* 0x040fe200018f0eff */
[----:B------:R-:W-:Y:S01]  /*79b50*/  VIADD R5, R4, UR4 ;  /* 0x0000000404057c36 */ /* 0x000fe20008000000 */
[----:B---3--:R-:W-:Y:S01]  /*79b60*/  ISETP.LT.AND P3, PT, R9, UR7, !P0 ;  /* 0x0000000709007c0c */ /* 0x008fe2000c761270 */
[----:B------:R-:W-:Y:S01]  /*79b70*/  VIADD R9, R28, 0x34 ;  /* 0x000000341c097836 */ /* 0x000fe20000000000 */
[----:B------:R-:W2:Y:S01]  /*79b80*/  LDCU UR7, c[0x0][0x39c] ;  /* 0x00007380ff0777ac */ /* 0x000ea20008000800 */
[----:B------:R3:W-:Y:S01]  /*79b90*/  @P2 STG.E.U8 desc[UR8][R6.64], R8 ;  /* 0x0000000806002986 */ /* 0x0007e2000c101108 */
[----:B------:R-:W-:-:S02]  /*79ba0*/  IADD3 R4, P6, PT, R5, R2, RZ ;  /* 0x0000000205047210 */ /* 0x000fc40007fde0ff */
[----:B0-----:R-:W-:Y:S01]  /*79bb0*/  ISETP.LT.AND P2, PT, R9, UR5, !P0 ;  /* 0x0000000509007c0c */ /* 0x001fe2000c741270 */
[----:B------:R-:W0:Y:S01]  /*79bc0*/  LDCU UR5, c[0x0][0x39c] ;  /* 0x00007380ff0577ac */ /* 0x000e220008000800 */
[----:B---3--:R-:W-:Y:S02]  /*79bd0*/  PRMT R7, R29, 0x7773, RZ ;  /* 0x000077731d077816 */ /* 0x008fe400000000ff */
[----:B------:R-:W3:Y:S01]  /*79be0*/  LDL.LU R29, [R1+0x40] ;  /* 0x00004000011d7983 */ /* 0x000ee20000300800 */
[C---:B------:R-:W-:Y:S01]  /*79bf0*/  VIADD R8, R5.reuse, UR4 ;  /* 0x0000000405087c36 */ /* 0x040fe20008000000 */
[----:B------:R-:W-:Y:S01]  /*79c00*/  LEA.HI.X.SX32 R5, R5, R3, 0x1, P6 ;  /* 0x0000000305057211 */ /* 0x000fe200030f0eff */
[----:B------:R-:W-:-:S03]  /*79c10*/  VIADD R9, R28, 0x35 ;  /* 0x000000351c097836 */ /* 0x000fc60000000000 */
[CC--:B------:R-:W-:Y:S01]  /*79c20*/  IADD3 R6, P6, PT, R8.reuse, R2.reuse, RZ ;  /* 0x0000000208067210 */ /* 0x0c0fe20007fde0ff */
[----:B------:R4:W-:Y:S01]  /*79c30*/  @P5 STG.E.U8 desc[UR8][R4.64], R7 ;  /* 0x0000000704005986 */ /* 0x0009e2000c101108 */
[----:B-1----:R-:W-:Y:S01]  /*79c40*/  ISETP.LT.AND P5, PT, R9, UR6, !P0 ;  /* 0x0000000609007c0c */ /* 0x002fe2000c7a1270 */
[----:B------:R-:W1:Y:S01]  /*79c50*/  LDCU UR6, c[0x0][0x39c] ;  /* 0x00007380ff0677ac */ /* 0x000e620008000800 */
[C---:B------:R-:W-:Y:S02]  /*79c60*/  PRMT R9, R19.reuse, 0x7773, RZ ;  /* 0x0000777313097816 */ /* 0x040fe400000000ff */
[C---:B----4-:R-:W-:Y:S01]  /*79c70*/  LEA.HI.X.SX32 R7, R8.reuse, R3, 0x1, P6 ;  /* 0x0000000308077211 */ /* 0x050fe200030f0eff */
[----:B------:R-:W-:Y:S01]  /*79c80*/  VIADD R4, R8, UR4 ;  /* 0x0000000408047c36 */ /* 0x000fe20008000000 */
[----:B------:R-:W-:Y:S01]  /*79c90*/  PRMT R5, R19, 0x7772, RZ ;  /* 0x0000777213057816 */ /* 0x000fe200000000ff */
[----:B------:R-:W-:Y:S01]  /*79ca0*/  VIADD R8, R28, 0x36 ;  /* 0x000000361c087836 */ /* 0x000fe20000000000 */
[----:B------:R-:W4:Y:S04]  /*79cb0*/  LDL.LU R19, [R1+0x44] ;  /* 0x0000440001137983 */ /* 0x000f280000300800 */
[----:B------:R1:W-:Y:S01]  /*79cc0*/  @P4 STG.E.U8 desc[UR8][R6.64], R5 ;  /* 0x0000000506004986 */ /* 0x0003e2000c101108 */
[----:B0-----:R-:W-:Y:S01]  /*79cd0*/  ISETP.LT.AND P6, PT, R8, UR5, !P0 ;  /* 0x0000000508007c0c */ /* 0x001fe2000c7c1270 */
[----:B------:R-:W0:Y:S01]  /*79ce0*/  LDCU UR5, c[0x0][0x39c] ;  /* 0x00007380ff0577ac */ /* 0x000e220008000800 */
[C---:B-1----:R-:W-:Y:S01]  /*79cf0*/  IADD3 R6, P4, PT, R4.reuse, R2, RZ ;  /* 0x0000000204067210 */ /* 0x042fe20007f9e0ff */
[----:B------:R-:W-:-:S03]  /*79d00*/  VIADD R5, R4, UR4 ;  /* 0x0000000404057c36 */ /* 0x000fc60008000000 */
[-C--:B------:R-:W-:Y:S02]  /*79d10*/  LEA.HI.X.SX32 R7, R4, R3.reuse, 0x1, P4 ;  /* 0x0000000304077211 */ /* 0x080fe400020f0eff */
[C---:B------:R-:W-:Y:S01]  /*79d20*/  IADD3 R4, P4, PT, R5.reuse, R2, RZ ;  /* 0x0000000205047210 */ /* 0x040fe20007f9e0ff */
[C---:B------:R-:W-:Y:S02]  /*79d30*/  VIADD R8, R5.reuse, UR4 ;  /* 0x0000000405087c36 */ /* 0x040fe40008000000 */
[----:B------:R1:W-:Y:S01]  /*79d40*/  @P3 STG.E.U8 desc[UR8][R6.64], R9 ;  /* 0x0000000906003986 */ /* 0x0003e2000c101108 */
[----:B------:R-:W-:Y:S02]  /*79d50*/  LEA.HI.X.SX32 R5, R5, R3, 0x1, P4 ;  /* 0x0000000305057211 */ /* 0x000fe400020f0eff */
[----:B-1----:R-:W-:Y:S01]  /*79d60*/  PRMT R7, R18, 0x7772, RZ ;  /* 0x0000777212077816 */ /* 0x002fe200000000ff */
[C---:B------:R-:W-:Y:S02]  /*79d70*/  VIADD R6, R28.reuse, 0x37 ;  /* 0x000000371c067836 */ /* 0x040fe40000000000 */
[----:B------:R-:W-:-:S02]  /*79d80*/  VIADD R9, R28, 0x38 ;  /* 0x000000381c097836 */ /* 0x000fc40000000000 */
[----:B------:R1:W-:Y:S01]  /*79d90*/  @P2 STG.E.U8 desc[UR8][R4.64], R7 ;  /* 0x0000000704002986 */ /* 0x0003e2000c101108 */
[----:B------:R-:W-:Y:S01]  /*79da0*/  ISETP.LT.AND P3, PT, R6, UR6, !P0 ;  /* 0x0000000606007c0c */ /* 0x000fe2000c761270 */
[----:B------:R-:W0:Y:S01]  /*79db0*/  LDCU UR6, c[0x0][0x39c] ;  /* 0x00007380ff0677ac */ /* 0x000e220008000800 */
[----:B--2---:R-:W-:Y:S02]  /*79dc0*/  ISETP.LT.AND P2, PT, R9, UR7, !P0 ;  /* 0x0000000709007c0c */ /* 0x004fe4000c741270 */
[----:B------:R-:W-:Y:S01]  /*79dd0*/  IADD3 R6, P4, PT, R8, R2, RZ ;  /* 0x0000000208067210 */ /* 0x000fe20007f9e0ff */
[----:B------:R-:W2:Y:S01]  /*79de0*/  LDCU UR7, c[0x0][0x39c] ;  /* 0x00007380ff0777ac */ /* 0x000ea20008000800 */
[----:B------:R-:W-:Y:S02]  /*79df0*/  PRMT R9, R18, 0x7773, RZ ;  /* 0x0000777312097816 */ /* 0x000fe400000000ff */
[----:B------:R-:W4:Y:S01]  /*79e00*/  LDL.LU R18, [R1+0x48] ;  /* 0x0000480001127983 */ /* 0x000f220000300800 */
[----:B-1----:R-:W-:Y:S01]  /*79e10*/  VIADD R4, R28, 0x39 ;  /* 0x000000391c047836 */ /* 0x002fe20000000000 */
[C---:B------:R-:W-:Y:S01]  /*79e20*/  LEA.HI.X.SX32 R7, R8.reuse, R3, 0x1, P4 ;  /* 0x0000000308077211 */ /* 0x040fe200020f0eff */
[----:B------:R-:W-:-:S03]  /*79e30*/  VIADD R5, R8, UR4 ;  /* 0x0000000408057c36 */ /* 0x000fc60008000000 */
[----:B0-----:R-:W-:Y:S01]  /*79e40*/  ISETP.LT.AND P4, PT, R4, UR5, !P0 ;  /* 0x0000000504007c0c */ /* 0x001fe2000c781270 */
[----:B------:R0:W-:Y:S01]  /*79e50*/  @P5 STG.E.U8 desc[UR8][R6.64], R9 ;  /* 0x0000000906005986 */ /* 0x0001e2000c101108 */
[----:B------:R-:W-:Y:S01]  /*79e60*/  IADD3 R4, P5, PT, R5, R2, RZ ;  /* 0x0000000205047210 */ /* 0x000fe20007fbe0ff */
[----:B------:R-:W1:Y:S01]  /*79e70*/  LDCU UR5, c[0x0][0x39c] ;  /* 0x00007380ff0577ac */ /* 0x000e620008000800 */
[----:B------:R-:W-:Y:S01]  /*79e80*/  PRMT R11, R17, 0x7772, RZ ;  /* 0x00007772110b7816 */ /* 0x000fe200000000ff */
[C---:B0-----:R-:W-:Y:S01]  /*79e90*/  VIADD R9, R5.reuse, UR4 ;  /* 0x0000000405097c36 */ /* 0x041fe20008000000 */
[----:B------:R-:W-:-:S04]  /*79ea0*/  LEA.HI.X.SX32 R5, R5, R3, 0x1, P5 ;  /* 0x0000000305057211 */ /* 0x000fc800028f0eff */
[----:B------:R-:W-:Y:S01]  /*79eb0*/  IADD3 R6, P5, PT, R9, R2, RZ ;  /* 0x0000000209067210 */ /* 0x000fe20007fbe0ff */
[----:B------:R0:W-:Y:S01]  /*79ec0*/  @P6 STG.E.U8 desc[UR8][R4.64], R11 ;  /* 0x0000000b04006986 */ /* 0x0001e2000c101108 */
[----:B------:R-:W-:Y:S02]  /*79ed0*/  PRMT R8, R17, 0x7773, RZ ;  /* 0x0000777311087816 */ /* 0x000fe400000000ff */
[C---:B------:R-:W-:Y:S01]  /*79ee0*/  LEA.HI.X.SX32 R7, R9.reuse, R3, 0x1, P5 ;  /* 0x0000000309077211 */ /* 0x040fe200028f0eff */
[----:B------:R-:W4:Y:S04]  /*79ef0*/  LDL.LU R17, [R1+0x4c] ;  /* 0x00004c0001117983 */ /* 0x000f280000300800 */
[----:B------:R1:W-:Y:S01]  /*79f00*/  @P3 STG.E.U8 desc[UR8][R6.64], R8 ;  /* 0x0000000806003986 */ /* 0x0003e2000c101108 */
[----:B0-----:R-:W-:-:S02]  /*79f10*/  VIADD R4, R9, UR4 ;  /* 0x0000000409047c36 */ /* 0x001fc40008000000 */
[----:B------:R-:W-:-:S03]  /*79f20*/  VIADD R10, R28, 0x3a ;  /* 0x0000003a1c0a7836 */ /* 0x000fc60000000000 */
[CC--:B-1----:R-:W-:Y:S02]  /*79f30*/  IADD3 R6, P3, PT, R4.reuse, R2.reuse, RZ ;  /* 0x0000000204067210 */ /* 0x0c2fe40007f7e0ff */
[----:B------:R-:W-:Y:S02]  /*79f40*/  PRMT R8, R15, 0x7772, RZ ;  /* 0x000077720f087816 */ /* 0x000fe400000000ff */
[C---:B------:R-:W-:Y:S01]  /*79f50*/  LEA.HI.X.SX32 R7, R4.reuse, R3, 0x1, P3 ;  /* 0x0000000304077211 */ /* 0x040fe200018f0eff */
[----:B------:R-:W-:Y:S01]  /*79f60*/  VIADD R5, R4, UR4 ;  /* 0x0000000404057c36 */ /* 0x000fe20008000000 */
[----:B------:R-:W-:Y:S01]  /*79f70*/  ISETP.LT.AND P5, PT, R10, UR6, !P0 ;  /* 0x000000060a007c0c */ /* 0x000fe2000c7a1270 */
[----:B------:R-:W0:Y:S02]  /*79f80*/  LDCU UR6, c[0x0][0x39c] ;  /* 0x00007380ff0677ac */ /* 0x000e240008000800 */
[----:B------:R1:W-:Y:S01]  /*79f90*/  @P2 STG.E.U8 desc[UR8][R6.64], R8 ;  /* 0x0000000806002986 */ /* 0x0003e2000c101108 */
[----:B------:R-:W-:Y:S01]  /*79fa0*/  VIADD R9, R28, 0x3b ;  /* 0x0000003b1c097836 */ /* 0x000fe20000000000 */
[----:B------:R-:W-:-:S02]  /*79fb0*/  IADD3 R4, P6, PT, R5, R2, RZ ;  /* 0x0000000205047210 */ /* 0x000fc40007fde0ff */
[----:B-1----:R-:W-:Y:S02]  /*79fc0*/  PRMT R7, R15, 0x7773, RZ ;  /* 0x000077730f077816 */ /* 0x002fe400000000ff */
[----:B------:R-:W4:Y:S01]  /*79fd0*/  LDL.LU R15, [R1+0x50] ;  /* 0x00005000010f7983 */ /* 0x000f220000300800 */
[----:B------:R-:W-:Y:S01]  /*79fe0*/  VIADD R8, R5, UR4 ;  /* 0x0000000405087c36 */ /* 0x000fe20008000000 */
[----:B------:R-:W-:Y:S01]  /*79ff0*/  ISETP.LT.AND P3, PT, R9, UR5, !P0 ;  /* 0x0000000509007c0c */ /* 0x000fe2000c761270 */
[----:B------:R-:W-:Y:S01]  /*7a000*/  VIADD R9, R28, 0x3c ;  /* 0x0000003c1c097836 */ /* 0x000fe20000000000 */
[-C--:B------:R-:W-:Y:S01]  /*7a010*/  LEA.HI.X.SX32 R5, R5, R3.reuse, 0x1, P6 ;  /* 0x0000000305057211 */ /* 0x080fe200030f0eff */
[----:B------:R-:W1:Y:S01]  /*7a020*/  LDCU UR5, c[0x0][0x39c] ;  /* 0x00007380ff0577ac */ /* 0x000e620008000800 */
[----:B------:R-:W-:Y:S02]  /*7a030*/  IADD3 R6, P6, PT, R8, R2, RZ ;  /* 0x0000000208067210 */ /* 0x000fe40007fde0ff */
[----:B--2---:R-:W-:Y:S01]  /*7a040*/  ISETP.LT.AND P2, PT, R9, UR7, !P0 ;  /* 0x0000000709007c0c */ /* 0x004fe2000c741270 */
[----:B------:R2:W-:Y:S01]  /*7a050*/  @P4 STG.E.U8 desc[UR8][R4.64], R7 ;  /* 0x0000000704004986 */ /* 0x0005e2000c101108 */
[----:B------:R-:W-:Y:S01]  /*7a060*/  VIADD R9, R28, 0x3d ;  /* 0x0000003d1c097836 */ /* 0x000fe20000000000 */
[----:B------:R-:W1:Y:S04]  /*7a070*/  LDCU UR7, c[0x0][0x39c] ;  /* 0x00007380ff0777ac */ /* 0x000e680008000800 */
[----:B0-----:R-:W-:Y:S01]  /*7a080*/  ISETP.LT.AND P4, PT, R9, UR6, !P0 ;  /* 0x0000000609007c0c */ /* 0x001fe2000c781270 */
[----:B------:R-:W0:Y:S01]  /*7a090*/  LDCU UR6, c[0x0][0x39c] ;  /* 0x00007380ff0677ac */ /* 0x000e220008000800 */
[C---:B--2---:R-:W-:Y:S01]  /*7a0a0*/  LEA.HI.X.SX32 R7, R8.reuse, R3, 0x1, P6 ;  /* 0x0000000308077211 */ /* 0x044fe200030f0eff */
[----:B------:R-:W-:Y:S01]  /*7a0b0*/  VIADD R4, R8, UR4 ;  /* 0x0000000408047c36 */ /* 0x000fe20008000000 */
[----:B------:R-:W-:-:S02]  /*7a0c0*/  PRMT R5, R14, 0x7772, RZ ;  /* 0x000077720e057816 */ /* 0x000fc400000000ff */
[----:B------:R-:W-:Y:S01]  /*7a0d0*/  PRMT R9, R14, 0x7773, RZ ;  /* 0x000077730e097816 */ /* 0x000fe200000000ff */
[----:B------:R-:W-:Y:S01]  /*7a0e0*/  VIADD R8, R28, 0x3e ;  /* 0x0000003e1c087836 */ /* 0x000fe20000000000 */
[----:B------:R-:W2:Y:S04]  /*7a0f0*/  LDL.LU R14, [R1+0x54] ;  /* 0x00005400010e7983 */ /* 0x000ea80000300800 */
[----:B------:R0:W-:Y:S01]  /*7a100*/  @P5 STG.E.U8 desc[UR8][R6.64], R5 ;  /* 0x0000000506005986 */ /* 0x0001e2000c101108 */
[----:B-1----:R-:W-:Y:S01]  /*7a110*/  ISETP.LT.AND P6, PT, R8, UR5, !P0 ;  /* 0x0000000508007c0c */ /* 0x002fe2000c7c1270 */
[----:B------:R-:W1:Y:S01]  /*7a120*/  LDCU UR5, c[0x0][0x39c] ;  /* 0x00007380ff0577ac */ /* 0x000e620008000800 */
[C---:B0-----:R-:W-:Y:S01]  /*7a130*/  IADD3 R6, P5, PT, R4.reuse, R2, RZ ;  /* 0x0000000204067210 */ /* 0x041fe20007fbe0ff */
[----:B------:R-:W-:-:S03]  /*7a140*/  VIADD R5, R4, UR4 ;  /* 0x0000000404057c36 */ /* 0x000fc60008000000 */
[-C--:B------:R-:W-:Y:S02]  /*7a150*/  LEA.HI.X.SX32 R7, R4, R3.reuse, 0x1, P5 ;  /* 0x0000000304077211 */ /* 0x080fe400028f0eff */
[C---:B------:R-:W-:Y:S01]  /*7a160*/  IADD3 R4, P5, PT, R5.reuse, R2, RZ ;  /* 0x0000000205047210 */ /* 0x040fe20007fbe0ff */
[C---:B------:R-:W-:Y:S02]  /*7a170*/  VIADD R8, R5.reuse, UR4 ;  /* 0x0000000405087c36 */ /* 0x040fe40008000000 */
[----:B------:R0:W-:Y:S01]  /*7a180*/  @P3 STG.E.U8 desc[UR8][R6.64], R9 ;  /* 0x0000000906003986 */ /* 0x0001e2000c101108 */
[----:B------:R-:W-:Y:S02]  /*7a190*/  LEA.HI.X.SX32 R5, R5, R3, 0x1, P5 ;  /* 0x0000000305057211 */ /* 0x000fe400028f0eff */
[----:B0-----:R-:W-:Y:S01]  /*7a1a0*/  PRMT R7, R13, 0x7772, RZ ;  /* 0x000077720d077816 */ /* 0x001fe200000000ff */
[----:B------:R-:W-:-:S04]  /*7a1b0*/  VIADD R9, R28, 0x40 ;  /* 0x000000401c097836 */ /* 0x000fc80000000000 */
[----:B------:R0:W-:Y:S01]  /*7a1c0*/  @P2 STG.E.U8 desc[UR8][R4.64], R7 ;  /* 0x0000000704002986 */ /* 0x0001e2000c101108 */
[----:B------:R-:W-:Y:S01]  /*7a1d0*/  ISETP.LT.AND P2, PT, R9, UR7, !P0 ;  /* 0x0000000709007c0c */ /* 0x000fe2000c741270 */
[C---:B------:R-:W-:Y:S01]  /*7a1e0*/  VIADD R6, R28.reuse, 0x3f ;  /* 0x0000003f1c067836 */ /* 0x040fe20000000000 */
[----:B------:R-:W-:Y:S01]  /*7a1f0*/  PRMT R9, R13, 0x7773, RZ ;  /* 0x000077730d097816 */ /* 0x000fe200000000ff */
[----:B------:R-:W-:Y:S01]  /*7a200*/  VIADD R11, R28, 0x42 ;  /* 0x000000421c0b7836 */ /* 0x000fe20000000000 */
[----:B------:R-:W2:Y:S01]  /*7a210*/  LDL.LU R13, [R1+0x58] ;  /* 0x00005800010d7983 */ /* 0x000ea20000300800 */
[----:B------:R-:W-:Y:S01]  /*7a220*/  PRMT R10, R12, 0x7772, RZ ;  /* 0x000077720c0a7816 */ /* 0x000fe200000000ff */
[----:B------:R-:W3:Y:S01]  /*7a230*/  LDCU UR7, c[0x0][0x39c] ;  /* 0x00007380ff0777ac */ /* 0x000ee20008000800 */
[----:B------:R-:W-:Y:S02]  /*7a240*/  ISETP.LT.AND P3, PT, R6, UR6, !P0 ;  /* 0x0000000606007c0c */ /* 0x000fe4000c761270 */
[C---:B------:R-:W-:Y:S01]  /*7a250*/  IADD3 R6, P5, PT, R8.reuse, R2, RZ ;  /* 0x0000000208067210 */ /* 0x040fe20007fbe0ff */
[----:B------:R-:W1:Y:S01]  /*7a260*/  LDCU UR6, c[0x0][0x39c] ;  /* 0x00007380ff0677ac */ /* 0x000e620008000800 */
[----:B0-----:R-:W-:-:S02]  /*7a270*/  VIADD R5, R8, UR4 ;  /* 0x0000000408057c36 */ /* 0x001fc40008000000 */
[----:B------:R-:W-:Y:S02]  /*7a280*/  LEA.HI.X.SX32 R7, R8, R3, 0x1, P5 ;  /* 0x0000000308077211 */ /* 0x000fe400028f0eff */
[----:B------:R-:W-:Y:S02]  /*7a290*/  PRMT R8, R12, 0x7773, RZ ;  /* 0x000077730c087816 */ /* 0x000fe400000000ff */
[----:B------:R-:W2:Y:S01]  /*7a2a0*/  LDL.LU R12, [R1+0x5c] ;  /* 0x00005c00010c7983 */ /* 0x000ea20000300800 */
[----:B------:R-:W-:-:S03]  /*7a2b0*/  VIADD R4, R28, 0x41 ;  /* 0x000000411c047836 */ /* 0x000fc60000000000 */
[----:B------:R0:W-:Y:S02]  /*7a2c0*/  @P4 STG.E.U8 desc[UR8][R6.64], R9 ;  /* 0x0000000906004986 */ /* 0x0001e4000c101108 */
[----:B-1----:R-:W-:Y:S01]  /*7a2d0*/  ISETP.LT.AND P5, PT, R4, UR5, !P0 ;  /* 0x0000000504007c0c */ /* 0x002fe2000c7a1270 */
[----:B------:R-:W1:Y:S01]  /*7a2e0*/  LDCU UR5, c[0x0][0x39c] ;  /* 0x00007380ff0577ac */ /* 0x000e620008000800 */
[C---:B------:R-:W-:Y:S01]  /*7a2f0*/  IADD3 R4, P4, PT, R5.reuse, R2, RZ ;  /* 0x0000000205047210 */ /* 0x040fe20007f9e0ff */
[----:B0-----:R-:W-:-:S03]  /*7a300*/  VIADD R7, R5, UR4 ;  /* 0x0000000405077c36 */ /* 0x001fc60008000000 */
[----:B------:R-:W-:Y:S02]  /*7a310*/  LEA.HI.X.SX32 R5, R5, R3, 0x1, P4 ;  /* 0x0000000305057211 */ /* 0x000fe400020f0eff */
[C---:B------:R-:W-:Y:S01]  /*7a320*/  IADD3 R6, P4, PT, R7.reuse, R2, RZ ;  /* 0x0000000207067210 */ /* 0x040fe20007f9e0ff */
[----:B------:R-:W-:-:S03]  /*7a330*/  VIADD R9, R7, UR4 ;  /* 0x0000000407097c36 */ /* 0x000fc60008000000 */
[-C--:B------:R-:W-:Y:S01]  /*7a340*/  LEA.HI.X.SX32 R7, R7, R3.reuse, 0x1, P4 ;  /* 0x0000000307077211 */ /* 0x080fe200020f0eff */
[----:B------:R0:W-:Y:S01]  /*7a350*/  @P6 STG.E.U8 desc[UR8][R4.64], R10 ;  /* 0x0000000a04006986 */ /* 0x0001e2000c101108 */
[----:B------:R-:W-:Y:S01]  /*7a360*/  ISETP.LT.AND P4, PT, R11, UR6, !P0 ;  /* 0x000000060b007c0c */ /* 0x000fe2000c781270 */
[----:B------:R-:W1:Y:S02]  /*7a370*/  LDCU UR6, c[0x0][0x39c] ;  /* 0x00007380ff0677ac */ /* 0x000e640008000800 */
[----:B------:R0:W-:Y:S02]  /*7a380*/  @P3 STG.E.U8 desc[UR8][R6.64], R8 ;  /* 0x0000000806003986 */ /* 0x0001e4000c101108 */
[C---:B0-----:R-:W-:Y:S01]  /*7a390*/  IADD3 R4, P6, PT, R9.reuse, R2, RZ ;  /* 0x0000000209047210 */ /* 0x041fe20007fde0ff */
[----:B------:R-:W-:Y:S02]  /*7a3a0*/  VIADD R6, R28, 0x43 ;  /* 0x000000431c067836 */ /* 0x000fe40000000000 */
[C---:B------:R-:W-:Y:S01]  /*7a3b0*/  VIADD R7, R9.reuse, UR4 ;  /* 0x0000000409077c36 */ /* 0x040fe20008000000 */
[----:B------:R-:W-:-:S02]  /*7a3c0*/  LEA.HI.X.SX32 R5, R9, R3, 0x1, P6 ;  /* 0x0000000309057211 */ /* 0x000fc400030f0eff */
[----:B-1----:R-:W-:Y:S01]  /*7a3d0*/  ISETP.LT.AND P3, PT, R6, UR5, !P0 ;  /* 0x0000000506007c0c */ /* 0x002fe2000c761270 */
[----:B------:R-:W0:Y:S01]  /*7a3e0*/  LDCU UR5, c[0x0][0x39c] ;  /* 0x00007380ff0577ac */ /* 0x000e220008000800 */
[----:B------:R-:W-:Y:S02]  /*7a3f0*/  IADD3 R6, P6, PT, R7, R2, RZ ;  /* 0x0000000207067210 */ /* 0x000fe40007fde0ff */
[----:B---3--:R-:W-:-:S05]  /*7a400*/  PRMT R8, R29, 0x7770, RZ ;  /* 0x000077701d087816 */ /* 0x008fca00000000ff */
[----:B------:R1:W-:Y:S02]  /*7a410*/  @P2 STG.E.U8 desc[UR8][R4.64], R8 ;  /* 0x0000000804002986 */ /* 0x0003e4000c101108 */
[C---:B-1----:R-:W-:Y:S01]  /*7a420*/  VIADD R5, R7.reuse, UR4 ;  /* 0x0000000407057c36 */ /* 0x042fe20008000000 */
[----:B------:R-:W-:Y:S02]  /*7a430*/  LEA.HI.X.SX32 R7, R7, R3, 0x1, P6 ;  /* 0x0000000307077211 */ /* 0x000fe400030f0eff */
[----:B------:R-:W-:Y:S01]  /*7a440*/  PRMT R8, R29, 0x7771, RZ ;  /* 0x000077711d087816 */ /* 0x000fe200000000ff */
[----:B------:R-:W-:-:S04]  /*7a450*/  VIADD R4, R28, 0x44 ;  /* 0x000000441c047836 */ /* 0x000fc80000000000 */
[----:B------:R1:W-:Y:S01]  /*7a460*/  @P5 STG.E.U8 desc[UR8][R6.64], R8 ;  /* 0x0000000806005986 */ /* 0x0003e2000c101108 */
[----:B------:R-:W-:Y:S01]  /*7a470*/  ISETP.LT.AND P2, PT, R4, UR7, !P0 ;  /* 0x0000000704007c0c */ /* 0x000fe2000c741270 */
[----:B------:R-:W3:Y:S01]  /*7a480*/  LDCU UR7, c[0x0][0x39c] ;  /* 0x00007380ff0777ac */ /* 0x000ee20008000800 */
[C---:B------:R-:W-:Y:S01]  /*7a490*/  IADD3 R4, P6, PT, R5.reuse, R2, RZ ;  /* 0x0000000205047210 */ /* 0x040fe20007fde0ff */
[----:B-1----:R-:W-:Y:S02]  /*7a4a0*/  VIADD R6, R28, 0x45 ;  /* 0x000000451c067836 */ /* 0x002fe40000000000 */
[C---:B------:R-:W-:Y:S01]  /*7a4b0*/  VIADD R7, R5.reuse, UR4 ;  /* 0x0000000405077c36 */ /* 0x040fe20008000000 */
[----:B------:R-:W-:Y:S02]  /*7a4c0*/  LEA.HI.X.SX32 R5, R5, R3, 0x1, P6 ;  /* 0x0000000305057211 */ /* 0x000fe400030f0eff */
[----:B------:R-:W-:Y:S01]  /*7a4d0*/  ISETP.LT.AND P5, PT, R6, UR6, !P0 ;  /* 0x0000000606007c0c */ /* 0x000fe2000c7a1270 */
[----:B------:R-:W1:Y:S01]  /*7a4e0*/  LDCU UR6, c[0x0][0x39c] ;  /* 0x00007380ff0677ac */ /* 0x000e620008000800 */
[----:B----4-:R-:W-:-:S02]  /*7a4f0*/  PRMT R8, R19, 0x7770, RZ ;  /* 0x0000777013087816 */ /* 0x010fc400000000ff */
[----:B------:R-:W-:-:S03]  /*7a500*/  IADD3 R6, P6, PT, R7, R2, RZ ;  /* 0x0000000207067210 */ /* 0x000fc60007fde0ff */
[----:B------:R4:W-:Y:S02]  /*7a510*/  @P4 STG.E.U8 desc[UR8][R4.64], R8 ;  /* 0x0000000804004986 */ /* 0x0009e4000c101108 */
[----:B----4-:R-:W-:Y:S01]  /*7a520*/  VIADD R4, R28, 0x46 ;  /* 0x000000461c047836 */ /* 0x010fe20000000000 */
[----:B------:R-:W-:Y:S01]  /*7a530*/  PRMT R8, R19, 0x7771, RZ ;  /* 0x0000777113087816 */ /* 0x000fe200000000ff */
[C---:B------:R-:W-:Y:S01]  /*7a540*/  VIADD R5, R7.reuse, UR4 ;  /* 0x0000000407057c36 */ /* 0x040fe20008000000 */
[----:B------:R-:W-:Y:S02]  /*7a550*/  LEA.HI.X.SX32 R7, R7, R3, 0x1, P6 ;  /* 0x0000000307077211 */ /* 0x000fe400030f0eff */
[----:B0-----:R-:W-:Y:S01]  /*7a560*/  ISETP.LT.AND P4, PT, R4, UR5, !P0 ;  /* 0x0000000504007c0c */ /* 0x001fe2000c781270 */
[----:B------:R-:W0:Y:S01]  /*7a570*/  LDCU UR5, c[0x0][0x39c] ;  /* 0x00007380ff0577ac */ /* 0x000e220008000800 */
[----:B------:R-:W-:Y:S01]  /*7a580*/  IADD3 R4, P6, PT, R5, R2, RZ ;  /* 0x0000000205047210 */ /* 0x000fe20007fde0ff */
[----:B------:R4:W-:Y:S02]  /*7a590*/  @P3 STG.E.U8 desc[UR8][R6.64], R8 ;  /* 0x0000000806003986 */ /* 0x0009e4000c101108 */
[----:B----4-:R-:W-:-:S02]  /*7a5a0*/  VIADD R6, R28, 0x47 ;  /* 0x000000471c067836 */ /* 0x010fc40000000000 */
[C---:B------:R-:W-:Y:S01]  /*7a5b0*/  VIADD R7, R5.reuse, UR4 ;  /* 0x0000000405077c36 */ /* 0x040fe20008000000 */
[-C--:B------:R-:W-:Y:S02]  /*7a5c0*/  LEA.HI.X.SX32 R5, R5, R3.reuse, 0x1, P6 ;  /* 0x0000000305057211 */ /* 0x080fe400030f0eff */
[----:B------:R-:W-:Y:S02]  /*7a5d0*/  PRMT R8, R18, 0x7770, RZ ;  /* 0x0000777012087816 */ /* 0x000fe400000000ff */
[----:B-1----:R-:W-:Y:S01]  /*7a5e0*/  ISETP.LT.AND P3, PT, R6, UR6, !P0 ;  /* 0x0000000606007c0c */ /* 0x002fe2000c761270 */
[----:B------:R-:W1:Y:S01]  /*7a5f0*/  LDCU UR6, c[0x0][0x39c] ;  /* 0x00007380ff0677ac */ /* 0x000e620008000800 */
[C---:B------:R-:W-:Y:S01]  /*7a600*/  IADD3 R6, P6, PT, R7.reuse, R2, RZ ;  /* 0x0000000207067210 */ /* 0x040fe20007fde0ff */
[----:B------:R4:W-:Y:S02]  /*7a610*/  @P2 STG.E.U8 desc[UR8][R4.64], R8 ;  /* 0x0000000804002986 */ /* 0x0009e4000c101108 */
[C---:B----4-:R-:W-:Y:S01]  /*7a620*/  VIADD R5, R7.reuse, UR4 ;  /* 0x0000000407057c36 */ /* 0x050fe20008000000 */
[----:B------:R-:W-:-:S02]  /*7a630*/  LEA.HI.X.SX32 R7, R7, R3, 0x1, P6 ;  /* 0x0000000307077211 */ /* 0x000fc400030f0eff */
[----:B------:R-:W-:Y:S01]  /*7a640*/  PRMT R8, R18, 0x7771, RZ ;  /* 0x0000777112087816 */ /* 0x000fe200000000ff */
[----:B------:R-:W-:-:S04]  /*7a650*/  VIADD R4, R28, 0x48 ;  /* 0x000000481c047836 */ /* 0x000fc80000000000 */
[----:B------:R4:W-:Y:S01]  /*7a660*/  @P5 STG.E.U8 desc[UR8][R6.64], R8 ;  /* 0x0000000806005986 */ /* 0x0009e2000c101108 */
[----:B---3--:R-:W-:Y:S01]  /*7a670*/  ISETP.LT.AND P2, PT, R4, UR7, !P0 ;  /* 0x0000000704007c0c */ /* 0x008fe2000c741270 */
[----:B------:R-:W3:Y:S01]  /*7a680*/  LDCU UR7, c[0x0][0x39c] ;  /* 0x00007380ff0777ac */ /* 0x000ee20008000800 */
[C---:B------:R-:W-:Y:S01]  /*7a690*/  IADD3 R4, P6, PT, R5.reuse, R2, RZ ;  /* 0x0000000205047210 */ /* 0x040fe20007fde0ff */
[----:B----4-:R-:W-:Y:S02]  /*7a6a0*/  VIADD R6, R28, 0x49 ;  /* 0x000000491c067836 */ /* 0x010fe40000000000 */
[C---:B------:R-:W-:Y:S01]  /*7a6b0*/  VIADD R7, R5.reuse, UR4 ;  /* 0x0000000405077c36 */ /* 0x040fe20008000000 */
[----:B------:R-:W-:Y:S02]  /*7a6c0*/  LEA.HI.X.SX32 R5, R5, R3, 0x1, P6 ;  /* 0x0000000305057211 */ /* 0x000fe400030f0eff */
[----:B0-----:R-:W-:Y:S01]  /*7a6d0*/  ISETP.LT.AND P5, PT, R6, UR5, !P0 ;  /* 0x0000000506007c0c */ /* 0x001fe2000c7a1270 */
[----:B------:R-:W0:Y:S01]  /*7a6e0*/  LDCU UR5, c[0x0][0x39c] ;  /* 0x00007380ff0577ac */ /* 0x000e220008000800 */
[----:B------:R-:W-:-:S02]  /*7a6f0*/  PRMT R8, R17, 0x7770, RZ ;  /* 0x0000777011087816 */ /* 0x000fc400000000ff */
[----:B------:R-:W-:-:S03]  /*7a700*/  IADD3 R6, P6, PT, R7, R2, RZ ;  /* 0x0000000207067210 */ /* 0x000fc60007fde0ff */
[----:B------:R4:W-:Y:S02]  /*7a710*/  @P4 STG.E.U8 desc[UR8][R4.64], R8 ;  /* 0x0000000804004986 */ /* 0x0009e4000c101108 */
[----:B----4-:R-:W-:Y:S01]  /*7a720*/  VIADD R4, R28, 0x4a ;  /* 0x0000004a1c047836 */ /* 0x010fe20000000000 */
[----:B------:R-:W-:Y:S01]  /*7a730*/  PRMT R8, R17, 0x7771, RZ ;  /* 0x0000777111087816 */ /* 0x000fe200000000ff */
[C---:B------:R-:W-:Y:S01]  /*7a740*/  VIADD R5, R7.reuse, UR4 ;  /* 0x0000000407057c36 */ /* 0x040fe20008000000 */
[----:B------:R-:W-:Y:S02]  /*7a750*/  LEA.HI.X.SX32 R7, R7, R3, 0x1, P6 ;  /* 0x0000000307077211 */ /* 0x000fe400030f0eff */
[----:B-1----:R-:W-:Y:S01]  /*7a760*/  ISETP.LT.AND P4, PT, R4, UR6, !P0 ;  /* 0x0000000604007c0c */ /* 0x002fe2000c781270 */
[----:B------:R-:W1:Y:S01]  /*7a770*/  LDCU UR6, c[0x0][0x39c] ;  /* 0x00007380ff0677ac */ /* 0x000e620008000800 */
[----:B------:R-:W-:Y:S01]  /*7a780*/  IADD3 R4, P6, PT, R5, R2, RZ ;  /* 0x0000000205047210 */ /* 0x000fe20007fde0ff */
[----:B------:R4:W-:Y:S02]  /*7a790*/  @P3 STG.E.U8 desc[UR8][R6.64], R8 ;  /* 0x0000000806003986 */ /* 0x0009e4000c101108 */
[----:B----4-:R-:W-:-:S02]  /*7a7a0*/  VIADD R6, R28, 0x4b ;  /* 0x0000004b1c067836 */ /* 0x010fc40000000000 */
[C---:B------:R-:W-:Y:S01]  /*7a7b0*/  VIADD R7, R5.reuse, UR4 ;  /* 0x0000000405077c36 */ /* 0x040fe20008000000 */
[-C--:B------:R-:W-:Y:S02]  /*7a7c0*/  LEA.HI.X.SX32 R5, R5, R3.reuse, 0x1, P6 ;  /* 0x0000000305057211 */ /* 0x080fe400030f0eff */
[----:B------:R-:W-:Y:S02]  /*7a7d0*/  PRMT R8, R15, 0x7770, RZ ;  /* 0x000077700f087816 */ /* 0x000fe400000000ff */
[----:B0-----:R-:W-:Y:S01]  /*7a7e0*/  ISETP.LT.AND P3, PT, R6, UR5, !P0 ;  /* 0x0000000506007c0c */ /* 0x001fe2000c761270 */
[----:B------:R-:W0:Y:S01]  /*7a7f0*/  LDCU UR5, c[0x0][0x39c] ;  /* 0x00007380ff0577ac */ /* 0x000e220008000800 */
        /* <DEDUP_REMOVED lines=13> */
[----:B-1----:R-:W-:Y:S01]  /*7a8d0*/  ISETP.LT.AND P5, PT, R6, UR6, !P0 ;  /* 0x0000000606007c0c */ /* 0x002fe2000c7a1270 */
[----:B------:R-:W1:Y:S01]  /*7a8e0*/  LDCU UR6, c[0x0][0x39c] ;  /* 0x00007380ff0677ac */ /* 0x000e620008000800 */
[----:B--2---:R-:W-:-:S02]  /*7a8f0*/  PRMT R7, R14, 0x7770, RZ ;  /* 0x000077700e077816 */ /* 0x004fc400000000ff */
[----:B------:R-:W-:Y:S02]  /*7a900*/  IADD3 R6, P6, PT, R8, R2, RZ ;  /* 0x0000000208067210 */ /* 0x000fe40007fde0ff */
[----:B------:R-:W-:Y:S01]  /*7a910*/  PRMT R9, R14, 0x7771, RZ ;  /* 0x000077710e097816 */ /* 0x000fe200000000ff */
[----:B------:R2:W-:Y:S02]  /*7a920*/  @P4 STG.E.U8 desc[UR8][R4.64], R7 ;  /* 0x0000000704004986 */ /* 0x0005e4000c101108 */
[----:B--2---:R-:W-:Y:S01]  /*7a930*/  VIADD R4, R28, 0x4e ;  /* 0x0000004e1c047836 */ /* 0x004fe20000000000 */
[C---:B------:R-:W-:Y:S01]  /*7a940*/  LEA.HI.X.SX32 R7, R8.reuse, R3, 0x1, P6 ;  /* 0x0000000308077211 */ /* 0x040fe200030f0eff */
[----:B------:R-:W-:-:S03]  /*7a950*/  VIADD R5, R8, UR4 ;  /* 0x0000000408057c36 */ /* 0x000fc60008000000 */
[----:B0-----:R-:W-:Y:S01]  /*7a960*/  ISETP.LT.AND P4, PT, R4, UR5, !P0 ;  /* 0x0000000504007c0c */ /* 0x001fe2000c781270 */
[----:B------:R0:W-:Y:S01]  /*7a970*/  @P3 STG.E.U8 desc[UR8][R6.64], R9 ;  /* 0x0000000906003986 */ /* 0x0001e2000c101108 */
[C---:B------:R-:W-:Y:S01]  /*7a980*/  IADD3 R4, P3, PT, R5.reuse, R2, RZ ;  /* 0x0000000205047210 */ /* 0x040fe20007f7e0ff */
[C---:B------:R-:W-:Y:S01]  /*7a990*/  VIADD R8, R5.reuse, UR4 ;  /* 0x0000000405087c36 */ /* 0x040fe20008000000 */
[----:B------:R-:W2:Y:S02]  /*7a9a0*/  LDCU UR5, c[0x0][0x39c] ;  /* 0x00007380ff0577ac */ /* 0x000ea40008000800 */
[----:B------:R-:W-:Y:S01]  /*7a9b0*/  LEA.HI.X.SX32 R5, R5, R3, 0x1, P3 ;  /* 0x0000000305057211 */ /* 0x000fe200018f0eff */
[----:B0-----:R-:W-:Y:S01]  /*7a9c0*/  VIADD R6, R28, 0x4f ;  /* 0x0000004f1c067836 */ /* 0x001fe20000000000 */
[----:B------:R-:W-:-:S04]  /*7a9d0*/  PRMT R7, R13, 0x7770, RZ ;  /* 0x000077700d077816 */ /* 0x000fc800000000ff */
[----:B-1----:R-:W-:Y:S01]  /*7a9e0*/  ISETP.LT.AND P3, PT, R6, UR6, !P0 ;  /* 0x0000000606007c0c */ /* 0x002fe2000c761270 */
[----:B------:R0:W-:Y:S01]  /*7a9f0*/  @P2 STG.E.U8 desc[UR8][R4.64], R7 ;  /* 0x0000000704002986 */ /* 0x0001e2000c101108 */
[----:B------:R-:W-:Y:S01]  /*7aa00*/  IADD3 R6, P6, PT, R8, R2, RZ ;  /* 0x0000000208067210 */ /* 0x000fe20007fde0ff */
[----:B------:R-:W1:Y:S01]  /*7aa10*/  LDCU UR6, c[0x0][0x39c] ;  /* 0x00007380ff0677ac */ /* 0x000e620008000800 */
[----:B------:R-:W-:Y:S02]  /*7aa20*/  VIADD R9, R28, 0x50 ;  /* 0x000000501c097836 */ /* 0x000fe40000000000 */
        /* <DEDUP_REMOVED lines=20> */
[----:B-1----:R-:W-:Y:S01]  /*7ab70*/  ISETP.LT.AND P4, PT, R9, UR6, !P0 ;  /* 0x0000000609007c0c */ /* 0x002fe2000c781270 */
[----:B------:R-:W1:Y:S03]  /*7ab80*/  LDCU UR6, c[0x0][0x39c] ;  /* 0x00007380ff0677ac */ /* 0x000e660008000800 */
[----:B----4-:R-:W-:Y:S01]  /*7ab90*/  IADD3 R6, P3, PT, R4, R2, RZ ;  /* 0x0000000204067210 */ /* 0x010fe20007f7e0ff */
[----:B------:R-:W-:Y:S01]  /*7aba0*/  VIADD R9, R28, 0x53 ;  /* 0x000000531c097836 */ /* 0x000fe20000000000 */
[----:B------:R-:W-:Y:S01]  /*7abb0*/  PRMT R8, R29, 0x7772, RZ ;  /* 0x000077721d087816 */ /* 0x000fe200000000ff */
[C---:B------:R-:W-:Y:S01]  /*7abc0*/  VIADD R5, R4.reuse, UR4 ;  /* 0x0000000404057c36 */ /* 0x040fe20008000000 */
[----:B------:R-:W-:-:S02]  /*7abd0*/  LEA.HI.X.SX32 R7, R4, R3, 0x1, P3 ;  /* 0x0000000304077211 */ /* 0x000fc400018f0eff */
[----:B---3--:R-:W-:Y:S01]  /*7abe0*/  ISETP.LT.AND P3, PT, R9, UR7, !P0 ;  /* 0x0000000709007c0c */ /* 0x008fe2000c761270 */
[C---:B------:R-:W-:Y:S01]  /*7abf0*/  VIADD R9, R28.reuse, 0x54 ;  /* 0x000000541c097836 */ /* 0x040fe20000000000 */
[----:B------:R-:W-:Y:S01]  /*7ac00*/  IADD3 R4, P6, PT, R5, R2, RZ ;  /* 0x0000000205047210 */ /* 0x000fe20007fde0ff */
[----:B------:R2:W-:Y:S01]  /*7ac10*/  @P2 STG.E.U8 desc[UR8][R6.64], R8 ;  /* 0x0000000806002986 */ /* 0x0005e2000c101108 */
[----:B------:R-:W-:Y:S01]  /*7ac20*/  PRMT R11, R17, 0x7772, RZ ;  /* 0x00007772110b7816 */ /* 0x000fe200000000ff */
[----:B------:R-:W3:Y:S01]  /*7ac30*/  LDCU UR7, c[0x0][0x39c] ;  /* 0x00007380ff0777ac */ /* 0x000ee20008000800 */
[----:B0-----:R-:W-:Y:S01]  /*7ac40*/  ISETP.LT.AND P2, PT, R9, UR5, !P0 ;  /* 0x0000000509007c0c */ /* 0x001fe2000c741270 */
[----:B------:R-:W-:Y:S01]  /*7ac50*/  VIADD R9, R28, 0x55 ;  /* 0x000000551c097836 */ /* 0x000fe20000000000 */
[----:B------:R-:W0:Y:S01]  /*7ac60*/  LDCU UR5, c[0x0][0x39c] ;  /* 0x00007380ff0577ac */ /* 0x000e220008000800 */
[C---:B--2---:R-:W-:Y:S01]  /*7ac70*/  VIADD R8, R5.reuse, UR4 ;  /* 0x0000000405087c36 */ /* 0x044fe20008000000 */
[----:B------:R-:W-:-:S02]  /*7ac80*/  LEA.HI.X.SX32 R5, R5, R3, 0x1, P6 ;  /* 0x0000000305057211 */ /* 0x000fc400030f0eff */
[----:B------:R-:W-:Y:S02]  /*7ac90*/  PRMT R7, R29, 0x7773, RZ ;  /* 0x000077731d077816 */ /* 0x000fe400000000ff */
[----:B------:R-:W-:-:S03]  /*7aca0*/  IADD3 R6, P6, PT, R8, R2, RZ ;  /* 0x0000000208067210 */ /* 0x000fc60007fde0ff */
[----:B------:R2:W-:Y:S01]  /*7acb0*/  @P5 STG.E.U8 desc[UR8][R4.64], R7 ;  /* 0x0000000704005986 */ /* 0x0005e2000c101108 */
[----:B-1----:R-:W-:Y:S01]  /*7acc0*/  ISETP.LT.AND P5, PT, R9, UR6, !P0 ;  /* 0x0000000609007c0c */ /* 0x002fe2000c7a1270 */
[----:B------:R-:W1:Y:S01]  /*7acd0*/  LDCU UR6, c[0x0][0x39c] ;  /* 0x00007380ff0677ac */ /* 0x000e620008000800 */
[C---:B--2---:R-:W-:Y:S01]  /*7ace0*/  LEA.HI.X.SX32 R7, R8.reuse, R3, 0x1, P6 ;  /* 0x0000000308077211 */ /* 0x044fe200030f0eff */
[----:B------:R-:W-:Y:S01]  /*7acf0*/  VIADD R4, R8, UR4 ;  /* 0x0000000408047c36 */ /* 0x000fe20008000000 */
[----:B------:R-:W-:-:S05]  /*7ad00*/  PRMT R5, R19, 0x7772, RZ ;  /* 0x0000777213057816 */ /* 0x000fca00000000ff */
[----:B------:R2:W-:Y:S01]  /*7ad10*/  @P4 STG.E.U8 desc[UR8][R6.64], R5 ;  /* 0x0000000506004986 */ /* 0x0005e2000c101108 */
[----:B------:R-:W-:Y:S01]  /*7ad20*/  PRMT R9, R19, 0x7773, RZ ;  /* 0x0000777313097816 */ /* 0x000fe200000000ff */
[----:B------:R-:W-:Y:S01]  /*7ad30*/  VIADD R8, R28, 0x56 ;  /* 0x000000561c087836 */ /* 0x000fe20000000000 */
[C---:B--2---:R-:W-:Y:S01]  /*7ad40*/  IADD3 R6, P4, PT, R4.reuse, R2, RZ ;  /* 0x0000000204067210 */ /* 0x044fe20007f9e0ff */
[----:B------:R-:W-:-:S03]  /*7ad50*/  VIADD R5, R4, UR4 ;  /* 0x0000000404057c36 */ /* 0x000fc60008000000 */
[-C--:B------:R-:W-:Y:S02]  /*7ad60*/  LEA.HI.X.SX32 R7, R4, R3.reuse, 0x1, P4 ;  /* 0x0000000304077211 */ /* 0x080fe400020f0eff */
[----:B0-----:R-:W-:Y:S01]  /*7ad70*/  ISETP.LT.AND P6, PT, R8, UR5, !P0 ;  /* 0x0000000508007c0c */ /* 0x001fe2000c7c1270 */
[C---:B------:R-:W-:Y:S01]  /*7ad80*/  VIADD R8, R5.reuse, UR4 ;  /* 0x0000000405087c36 */ /* 0x040fe20008000000 */
[C---:B------:R-:W-:Y:S01]  /*7ad90*/  IADD3 R4, P4, PT, R5.reuse, R2, RZ ;  /* 0x0000000205047210 */ /* 0x040fe20007f9e0ff */
[----:B------:R0:W-:Y:S01]  /*7ada0*/  @P3 STG.E.U8 desc[UR8][R6.64], R9 ;  /* 0x0000000906003986 */ /* 0x0001e2000c101108 */
[----:B------:R-:W2:Y:S02]  /*7adb0*/  LDCU UR5, c[0x0][0x39c] ;  /* 0x00007380ff0577ac */ /* 0x000ea40008000800 */
[----:B------:R-:W-:Y:S01]  /*7adc0*/  LEA.HI.X.SX32 R5, R5, R3, 0x1, P4 ;  /* 0x0000000305057211 */ /* 0x000fe200020f0eff */
[----:B0-----:R-:W-:Y:S01]  /*7add0*/  VIADD R6, R28, 0x57 ;  /* 0x000000571c067836 */ /* 0x001fe20000000000 */
[----:B------:R-:W-:-:S04]  /*7ade0*/  PRMT R7, R18, 0x7772, RZ ;  /* 0x0000777212077816 */ /* 0x000fc800000000ff */
[----:B-1----:R-:W-:Y:S01]  /*7adf0*/  ISETP.LT.AND P3, PT, R6, UR6, !P0 ;  /* 0x0000000606007c0c */ /* 0x002fe2000c761270 */
[----:B------:R0:W-:Y:S01]  /*7ae00*/  @P2 STG.E.U8 desc[UR8][R4.64], R7 ;  /* 0x0000000704002986 */ /* 0x0001e2000c101108 */
[----:B------:R-:W-:Y:S01]  /*7ae10*/  IADD3 R6, P4, PT, R8, R2, RZ ;  /* 0x0000000208067210 */ /* 0x000fe20007f9e0ff */
[----:B------:R-:W-:Y:S01]  /*7ae20*/  VIADD R9, R28, 0x58 ;  /* 0x000000581c097836 */ /* 0x000fe20000000000 */
[----:B------:R-:W1:Y:S02]  /*7ae30*/  LDCU UR6, c[0x0][0x39c] ;  /* 0x00007380ff0677ac */ /* 0x000e640008000800 */
[C---:B0-----:R-:W-:Y:S01]  /*7ae40*/  LEA.HI.X.SX32 R7, R8.reuse, R3, 0x1, P4 ;  /* 0x0000000308077211 */ /* 0x041fe200020f0eff */
[----:B------:R-:W-:Y:S01]  /*7ae50*/  VIADD R5, R8, UR4 ;  /* 0x0000000408057c36 */ /* 0x000fe20008000000 */
[----:B------:R-:W-:Y:S02]  /*7ae60*/  PRMT R8, R17, 0x7773, RZ ;  /* 0x0000777311087816 */ /* 0x000fe400000000ff */
[----:B------:R-:W4:Y:S04]  /*7ae70*/  LDL.LU R17, [R1+0x60] ;  /* 0x0000600001117983 */ /* 0x000f280000300800 */
[----:B------:R-:W4:Y:S01]  /*7ae80*/  LDL.LU R29, [R1+0x64] ;  /* 0x00006400011d7983 */ /* 0x000f220000300800 */
[----:B---3--:R-:W-:Y:S01]  /*7ae90*/  ISETP.LT.AND P2, PT, R9, UR7, !P0 ;  /* 0x0000000709007c0c */ /* 0x008fe2000c741270 */
[----:B------:R-:W-:-:S02]  /*7aea0*/  VIADD R4, R28, 0x59 ;  /* 0x000000591c047836 */ /* 0x000fc40000000000 */
[----:B------:R-:W3:Y:S01]  /*7aeb0*/  LDL.LU R19, [R1+0x68] ;  /* 0x0000680001137983 */ /* 0x000ee20000300800 */
[----:B------:R-:W-:Y:S01]  /*7aec0*/  PRMT R9, R18, 0x7773, RZ ;  /* 0x0000777312097816 */ /* 0x000fe200000000ff */
[----:B------:R-:W0:Y:S01]  /*7aed0*/  LDCU UR7, c[0x0][0x39c] ;  /* 0x00007380ff0777ac */ /* 0x000e220008000800 */
[----:B--2---:R-:W-:Y:S01]  /*7aee0*/  ISETP.LT.AND P4, PT, R4, UR5, !P0 ;  /* 0x0000000504007c0c */ /* 0x004fe2000c781270 */
[----:B------:R-:W2:Y:S01]  /*7aef0*/  LDL.LU R18, [R1+0x6c] ;  /* 0x00006c0001127983 */ /* 0x000ea20000300800 */
[----:B------:R-:W0:Y:S03]  /*7af00*/  LDCU UR5, c[0x0][0x39c] ;  /* 0x00007380ff0577ac */ /* 0x000e260008000800 */
[----:B------:R1:W-:Y:S01]  /*7af10*/  @P5 STG.E.U8 desc[UR8][R6.64], R9 ;  /* 0x0000000906005986 */ /* 0x0003e2000c101108 */
[C---:B------:R-:W-:Y:S01]  /*7af20*/  IADD3 R4, P5, PT, R5.reuse, R2, RZ ;  /* 0x0000000205047210 */ /* 0x040fe20007fbe0ff */
[----:B-1----:R-:W-:-:S03]  /*7af30*/  VIADD R9, R5, UR4 ;  /* 0x0000000405097c36 */ /* 0x002fc60008000000 */
[----:B------:R-:W-:Y:S02]  /*7af40*/  LEA.HI.X.SX32 R5, R5, R3, 0x1, P5 ;  /* 0x0000000305057211 */ /* 0x000fe400028f0eff */
[----:B------:R-:W-:-:S03]  /*7af50*/  IADD3 R6, P5, PT, R9, R2, RZ ;  /* 0x0000000209067210 */ /* 0x000fc60007fbe0ff */
[----:B------:R1:W-:Y:S01]  /*7af60*/  @P6 STG.E.U8 desc[UR8][R4.64], R11 ;  /* 0x0000000b04006986 */ /* 0x0003e2000c101108 */
[----:B------:R-:W-:-:S05]  /*7af70*/  LEA.HI.X.SX32 R7, R9, R3, 0x1, P5 ;  /* 0x0000000309077211 */ /* 0x000fca00028f0eff */
[----:B------:R0:W-:Y:S01]  /*7af80*/  @P3 STG.E.U8 desc[UR8][R6.64], R8 ;  /* 0x0000000806003986 */ /* 0x0001e2000c101108 */
[----:B-1----:R-:W-:Y:S02]  /*7af90*/  VIADD R4, R9, UR4 ;  /* 0x0000000409047c36 */ /* 0x002fe40008000000 */
[----:B------:R-:W-:-:S03]  /*7afa0*/  VIADD R10, R28, 0x5a ;  /* 0x0000005a1c0a7836 */ /* 0x000fc60000000000 */
[CC--:B0-----:R-:W-:Y:S02]  /*7afb0*/  IADD3 R6, P3, PT, R4.reuse, R2.reuse, RZ ;  /* 0x0000000204067210 */ /* 0x0c1fe40007f7e0ff */
        /* <DEDUP_REMOVED lines=9> */
[----:B------:R-:W2:Y:S01]  /*7b050*/  LDL.LU R15, [R1+0x70] ;  /* 0x00007000010f7983 */ /* 0x000ea20000300800 */
[----:B------:R-:W-:Y:S01]  /*7b060*/  VIADD R8, R5, UR4 ;  /* 0x0000000405087c36 */ /* 0x000fe20008000000 */
[----:B------:R-:W-:Y:S01]  /*7b070*/  ISETP.LT.AND P3, PT, R9, UR5, !P0 ;  /* 0x0000000509007c0c */ /* 0x000fe2000c761270 */
[----:B------:R-:W-:Y:S01]  /*7b080*/  VIADD R9, R28, 0x5c ;  /* 0x0000005c1c097836 */ /* 0x000fe20000000000 */
[-C--:B------:R-:W-:Y:S01]  /*7b090*/  LEA.HI.X.SX32 R5, R5, R3.reuse, 0x1, P6 ;  /* 0x0000000305057211 */ /* 0x080fe200030f0eff */
[----:B------:R-:W1:Y:S01]  /*7b0a0*/  LDCU UR5, c[0x0][0x39c] ;  /* 0x00007380ff0577ac */ /* 0x000e620008000800 */
[----:B------:R-:W-:Y:S02]  /*7b0b0*/  IADD3 R6, P6, PT, R8, R2, RZ ;  /* 0x0000000208067210 */ /* 0x000fe40007fde0ff */
[----:B------:R-:W-:Y:S01]  /*7b0c0*/  ISETP.LT.AND P2, PT, R9, UR7, !P0 ;  /* 0x0000000709007c0c */ /* 0x000fe2000c741270 */
[----:B------:R1:W-:Y:S01]  /*7b0d0*/  @P4 STG.E.U8 desc[UR8][R4.64], R7 ;  /* 0x0000000704004986 */ /* 0x0003e2000c101108 */
[----:B------:R-:W-:Y:S01]  /*7b0e0*/  VIADD R9, R28, 0x5d ;  /* 0x0000005d1c097836 */ /* 0x000fe20000000000 */
[----:B------:R-:W1:Y:S04]  /*7b0f0*/  LDCU UR7, c[0x0][0x39c] ;  /* 0x00007380ff0777ac */ /* 0x000e680008000800 */
[----:B0-----:R-:W-:Y:S01]  /*7b100*/  ISETP.LT.AND P4, PT, R9, UR6, !P0 ;  /* 0x0000000609007c0c */ /* 0x001fe2000c781270 */
[----:B------:R-:W0:Y:S01]  /*7b110*/  LDCU UR6, c[0x0][0x39c] ;  /* 0x00007380ff0677ac */ /* 0x000e220008000800 */
[C---:B-1----:R-:W-:Y:S01]  /*7b120*/  LEA.HI.X.SX32 R7, R8.reuse, R3, 0x1, P6 ;  /* 0x0000000308077211 */ /* 0x042fe200030f0eff */
[----:B------:R-:W-:Y:S01]  /*7b130*/  VIADD R4, R8, UR4 ;  /* 0x0000000408047c36 */ /* 0x000fe20008000000 */
[----:B------:R-:W-:-:S02]  /*7b140*/  PRMT R5, R14, 0x7772, RZ ;  /* 0x000077720e057816 */ /* 0x000fc400000000ff */
[----:B------:R-:W-:Y:S01]  /*7b150*/  PRMT R9, R14, 0x7773, RZ ;  /* 0x000077730e097816 */ /* 0x000fe200000000ff */
[----:B------:R-:W-:Y:S01]  /*7b160*/  VIADD R8, R28, 0x5e ;  /* 0x0000005e1c087836 */ /* 0x000fe20000000000 */
[----:B------:R-:W2:Y:S04]  /*7b170*/  LDL.LU R14, [R1+0x74] ;  /* 0x00007400010e7983 */ /* 0x000ea80000300800 */
[----:B------:R1:W-:Y:S01]  /*7b180*/  @P5 STG.E.U8 desc[UR8][R6.64], R5 ;  /* 0x0000000506005986 */ /* 0x0003e2000c101108 */
[----:B------:R-:W-:Y:S01]  /*7b190*/  ISETP.LT.AND P6, PT, R8, UR5, !P0 ;  /* 0x0000000508007c0c */ /* 0x000fe2000c7c1270 */
        /* <DEDUP_REMOVED lines=18> */
[----:B0-----:R-:W-:Y:S02]  /*7b2c0*/  ISETP.LT.AND P3, PT, R6, UR6, !P0 ;  /* 0x0000000606007c0c */ /* 0x001fe4000c761270 */
[C---:B------:R-:W-:Y:S01]  /*7b2d0*/  IADD3 R6, P5, PT, R8.reuse, R2, RZ ;  /* 0x0000000208067210 */ /* 0x040fe20007fbe0ff */
[----:B------:R-:W0:Y:S01]  /*7b2e0*/  LDCU UR6, c[0x0][0x39c] ;  /* 0x00007380ff0677ac */ /* 0x000e220008000800 */
[----:B-1----:R-:W-:-:S02]  /*7b2f0*/  VIADD R5, R8, UR4 ;  /* 0x0000000408057c36 */ /* 0x002fc40008000000 */
[----:B------:R-:W-:Y:S02]  /*7b300*/  LEA.HI.X.SX32 R7, R8, R3, 0x1, P5 ;  /* 0x0000000308077211 */ /* 0x000fe400028f0eff */
[----:B------:R-:W-:Y:S02]  /*7b310*/  PRMT R8, R12, 0x7773, RZ ;  /* 0x000077730c087816 */ /* 0x000fe400000000ff */
[----:B------:R-:W2:Y:S01]  /*7b320*/  LDL.LU R12, [R1+0x7c] ;  /* 0x00007c00010c7983 */ /* 0x000ea20000300800 */
[----:B------:R-:W-:-:S03]  /*7b330*/  VIADD R4, R28, 0x61 ;  /* 0x000000611c047836 */ /* 0x000fc60000000000 */
[----:B------:R1:W-:Y:S02]  /*7b340*/  @P4 STG.E.U8 desc[UR8][R6.64], R9 ;  /* 0x0000000906004986 */ /* 0x0003e4000c101108 */
[----:B------:R-:W-:Y:S01]  /*7b350*/  ISETP.LT.AND P5, PT, R4, UR5, !P0 ;  /* 0x0000000504007c0c */ /* 0x000fe2000c7a1270 */
[----:B------:R-:W0:Y:S01]  /*7b360*/  LDCU UR5, c[0x0][0x39c] ;  /* 0x00007380ff0577ac */ /* 0x000e220008000800 */
[C---:B------:R-:W-:Y:S01]  /*7b370*/  IADD3 R4, P4, PT, R5.reuse, R2, RZ ;  /* 0x0000000205047210 */ /* 0x040fe20007f9e0ff */
[----:B-1----:R-:W-:-:S03]  /*7b380*/  VIADD R7, R5, UR4 ;  /* 0x0000000405077c36 */ /* 0x002fc60008000000 */
[----:B------:R-:W-:Y:S02]  /*7b390*/  LEA.HI.X.SX32 R5, R5, R3, 0x1, P4 ;  /* 0x0000000305057211 */ /* 0x000fe400020f0eff */
[C---:B------:R-:W-:Y:S01]  /*7b3a0*/  IADD3 R6, P4, PT, R7.reuse, R2, RZ ;  /* 0x0000000207067210 */ /* 0x040fe20007f9e0ff */
[----:B------:R-:W-:-:S03]  /*7b3b0*/  VIADD R9, R7, UR4 ;  /* 0x0000000407097c36 */ /* 0x000fc60008000000 */
[-C--:B------:R-:W-:Y:S01]  /*7b3c0*/  LEA.HI.X.SX32 R7, R7, R3.reuse, 0x1, P4 ;  /* 0x0000000307077211 */ /* 0x080fe200020f0eff */
[----:B------:R1:W-:Y:S01]  /*7b3d0*/  @P6 STG.E.U8 desc[UR8][R4.64], R10 ;  /* 0x0000000a04006986 */ /* 0x0003e2000c101108 */
[----:B0-----:R-:W-:Y:S01]  /*7b3e0*/  ISETP.LT.AND P4, PT, R11, UR6, !P0 ;  /* 0x000000060b007c0c */ /* 0x001fe2000c781270 */
[----:B------:R-:W0:Y:S02]  /*7b3f0*/  LDCU UR6, c[0x0][0x39c] ;  /* 0x00007380ff0677ac */ /* 0x000e240008000800 */
[----:B------:R0:W-:Y:S01]  /*7b400*/  @P3 STG.E.U8 desc[UR8][R6.64], R8 ;  /* 0x0000000806003986 */ /* 0x0001e2000c101108 */
[C---:B-1----:R-:W-:Y:S01]  /*7b410*/  IADD3 R4, P6, PT, R9.reuse, R2, RZ ;  /* 0x0000000209047210 */ /* 0x042fe20007fde0ff */
[----:B0-----:R-:W-:Y:S02]  /*7b420*/  VIADD R6, R28, 0x63 ;  /* 0x000000631c067836 */ /* 0x001fe40000000000 */
[C---:B------:R-:W-:Y:S01]  /*7b430*/  VIADD R7, R9.reuse, UR4 ;  /* 0x0000000409077c36 */ /* 0x040fe20008000000 */
[----:B------:R-:W-:-:S02]  /*7b440*/  LEA.HI.X.SX32 R5, R9, R3, 0x1, P6 ;  /* 0x0000000309057211 */ /* 0x000fc400030f0eff */
[----:B------:R-:W-:Y:S01]  /*7b450*/  ISETP.LT.AND P3, PT, R6, UR5, !P0 ;  /* 0x0000000506007c0c */ /* 0x000fe2000c761270 */
[----:B------:R-:W0:Y:S01]  /*7b460*/  LDCU UR5, c[0x0][0x39c] ;  /* 0x00007380ff0577ac */ /* 0x000e220008000800 */
[----:B------:R-:W-:Y:S02]  /*7b470*/  IADD3 R6, P6, PT, R7, R2, RZ ;  /* 0x0000000207067210 */ /* 0x000fe40007fde0ff */
[----:B----4-:R-:W-:-:S05]  /*7b480*/  PRMT R8, R17, 0x7770, RZ ;  /* 0x0000777011087816 */ /* 0x010fca00000000ff */
[----:B------:R1:W-:Y:S02]  /*7b490*/  @P2 STG.E.U8 desc[UR8][R4.64], R8 ;  /* 0x0000000804002986 */ /* 0x0003e4000c101108 */
[C---:B-1----:R-:W-:Y:S01]  /*7b4a0*/  VIADD R5, R7.reuse, UR4 ;  /* 0x0000000407057c36 */ /* 0x042fe20008000000 */
[----:B------:R-:W-:Y:S02]  /*7b4b0*/  LEA.HI.X.SX32 R7, R7, R3, 0x1, P6 ;  /* 0x0000000307077211 */ /* 0x000fe400030f0eff */
[----:B------:R-:W-:Y:S01]  /*7b4c0*/  PRMT R8, R17, 0x7771, RZ ;  /* 0x0000777111087816 */ /* 0x000fe200000000ff */
[----:B------:R-:W-:-:S04]  /*7b4d0*/  VIADD R4, R28, 0x64 ;  /* 0x000000641c047836 */ /* 0x000fc80000000000 */
[----:B------:R1:W-:Y:S01]  /*7b4e0*/  @P5 STG.E.U8 desc[UR8][R6.64], R8 ;  /* 0x0000000806005986 */ /* 0x0003e2000c101108 */
[----:B---3--:R-:W-:Y:S01]  /*7b4f0*/  ISETP.LT.AND P2, PT, R4, UR7, !P0 ;  /* 0x0000000704007c0c */ /* 0x008fe2000c741270 */
[----:B------:R-:W3:Y:S01]  /*7b500*/  LDCU UR7, c[0x0][0x39c] ;  /* 0x00007380ff0777ac */ /* 0x000ee20008000800 */
[C---:B------:R-:W-:Y:S01]  /*7b510*/  IADD3 R4, P6, PT, R5.reuse, R2, RZ ;  /* 0x0000000205047210 */ /* 0x040fe20007fde0ff */
[----:B-1----:R-:W-:Y:S02]  /*7b520*/  VIADD R6, R28, 0x65 ;  /* 0x000000651c067836 */ /* 0x002fe40000000000 */
[C---:B------:R-:W-:Y:S01]  /*7b530*/  VIADD R7, R5.reuse, UR4 ;  /* 0x0000000405077c36 */ /* 0x040fe20008000000 */
[----:B------:R-:W-:Y:S02]  /*7b540*/  LEA.HI.X.SX32 R5, R5, R3, 0x1, P6 ;  /* 0x0000000305057211 */ /* 0x000fe400030f0eff */
[----:B------:R-:W-:Y:S01]  /*7b550*/  ISETP.LT.AND P5, PT, R6, UR6, !P0 ;  /* 0x0000000606007c0c */ /* 0x000fe2000c7a1270 */
[----:B------:R-:W1:Y:S01]  /*7b560*/  LDCU UR6, c[0x0][0x39c] ;  /* 0x00007380ff0677ac */ /* 0x000e620008000800 */
[----:B------:R-:W-:-:S02]  /*7b570*/  PRMT R8, R29, 0x7770, RZ ;  /* 0x000077701d087816 */ /* 0x000fc400000000ff */
        /* <DEDUP_REMOVED lines=31> */
[----:B--2---:R-:W-:-:S02]  /*7b770*/  PRMT R8, R18, 0x7770, RZ ;  /* 0x0000777012087816 */ /* 0x004fc400000000ff */
        /* <DEDUP_REMOVED lines=56> */
[----:B---3--:R-:W-:Y:S01]  /*7bb00*/  ISETP.LT.AND P2, PT, R9, UR7, !P0 ;  /* 0x0000000709007c0c */ /* 0x008fe2000c741270 */
[----:B------:R-:W3:Y:S01]  /*7bb10*/  LDCU UR7, c[0x0][0x39c] ;  /* 0x00007380ff0777ac */ /* 0x000ee20008000800 */
[----:B------:R-:W-:Y:S01]  /*7bb20*/  PRMT R11, R12, 0x7770, RZ ;  /* 0x000077700c0b7816 */ /* 0x000fe200000000ff */
[----:B0-----:R-:W-:Y:S01]  /*7bb30*/  VIADD R6, R28, 0x71 ;  /* 0x000000711c067836 */ /* 0x001fe20000000000 */
[----:B------:R-:W-:-:S04]  /*7bb40*/  IADD3 R4, P6, PT, R5, R2, RZ ;  /* 0x0000000205047210 */ /* 0x000fc80007fde0ff */
[----:B--2---:R-:W-:Y:S01]  /*7bb50*/  ISETP.LT.AND P5, PT, R6, UR5, !P0 ;  /* 0x0000000506007c0c */ /* 0x004fe2000c7a1270 */
[----:B------:R-:W0:Y:S01]  /*7bb60*/  LDCU UR5, c[0x0][0x39c] ;  /* 0x00007380ff0577ac */ /* 0x000e220008000800 */
[-C--:B------:R-:W-:Y:S02]  /*7bb70*/  LEA.HI.X.SX32 R5, R5, R3.reuse, 0x1, P6 ;  /* 0x0000000305057211 */ /* 0x080fe400030f0eff */
[----:B------:R-:W-:Y:S01]  /*7bb80*/  IADD3 R6, P6, PT, R8, R2, RZ ;  /* 0x0000000208067210 */ /* 0x000fe20007fde0ff */
[----:B------:R-:W-:Y:S01]  /*7bb90*/  VIADD R9, R28, 0x72 ;  /* 0x000000721c097836 */ /* 0x000fe20000000000 */
[----:B------:R-:W-:Y:S01]  /*7bba0*/  PRMT R10, R12, 0x7771, RZ ;  /* 0x000077710c0a7816 */ /* 0x000fe200000000ff */
[----:B------:R2:W-:Y:S01]  /*7bbb0*/  @P4 STG.E.U8 desc[UR8][R4.64], R11 ;  /* 0x0000000b04004986 */ /* 0x0005e2000c101108 */
[----:B------:R-:W-:Y:S02]  /*7bbc0*/  LEA.HI.X.SX32 R7, R8, R3, 0x1, P6 ;  /* 0x0000000308077211 */ /* 0x000fe400030f0eff */
[----:B-1----:R-:W-:Y:S01]  /*7bbd0*/  ISETP.LT.AND P4, PT, R9, UR6, !P0 ;  /* 0x0000000609007c0c */ /* 0x002fe2000c781270 */
[----:B------:R-:W-:Y:S01]  /*7bbe0*/  VIADD R9, R28, 0x73 ;  /* 0x000000731c097836 */ /* 0x000fe20000000000 */
[----:B------:R-:W1:Y:S01]  /*7bbf0*/  LDCU UR6, c[0x0][0x39c] ;  /* 0x00007380ff0677ac */ /* 0x000e620008000800 */
[----:B------:R4:W-:Y:S01]  /*7bc00*/  @P3 STG.E.U8 desc[UR8][R6.64], R10 ;  /* 0x0000000a06003986 */ /* 0x0009e2000c101108 */
[----:B--2---:R-:W-:Y:S01]  /*7bc10*/  VIADD R4, R8, UR4 ;  /* 0x0000000408047c36 */ /* 0x004fe20008000000 */
[----:B------:R-:W-:-:S04]  /*7bc20*/  PRMT R8, R17, 0x7772, RZ ;  /* 0x0000777211087816 */ /* 0x000fc800000000ff */
[C---:B----4-:R-:W-:Y:S01]  /*7bc30*/  IADD3 R6, P3, PT, R4.reuse, R2, RZ ;  /* 0x0000000204067210 */ /* 0x050fe20007f7e0ff */
[----:B------:R-:W-:-:S03]  /*7bc40*/  VIADD R5, R4, UR4 ;  /* 0x0000000404057c36 */ /* 0x000fc60008000000 */
[----:B------:R-:W-:Y:S02]  /*7bc50*/  LEA.HI.X.SX32 R7, R4, R3, 0x1, P3 ;  /* 0x0000000304077211 */ /* 0x000fe400018f0eff */
[----:B---3--:R-:W-:Y:S01]  /*7bc60*/  ISETP.LT.AND P3, PT, R9, UR7, !P0 ;  /* 0x0000000709007c0c */ /* 0x008fe2000c761270 */
[C---:B------:R-:W-:Y:S01]  /*7bc70*/  VIADD R9, R28.reuse, 0x74 ;  /* 0x000000741c097836 */ /* 0x040fe20000000000 */
[----:B------:R-:W-:Y:S01]  /*7bc80*/  IADD3 R4, P6, PT, R5, R2, RZ ;  /* 0x0000000205047210 */ /* 0x000fe20007fde0ff */
[----:B------:R2:W-:Y:S01]  /*7bc90*/  @P2 STG.E.U8 desc[UR8][R6.64], R8 ;  /* 0x0000000806002986 */ /* 0x0005e2000c101108 */
[----:B------:R-:W3:Y:S02]  /*7bca0*/  LDCU UR7, c[0x0][0x39c] ;  /* 0x00007380ff0777ac */ /* 0x000ee40008000800 */
[----:B0-----:R-:W-:Y:S01]  /*7bcb0*/  ISETP.LT.AND P2, PT, R9, UR5, !P0 ;  /* 0x0000000509007c0c */ /* 0x001fe2000c741270 */
[----:B------:R-:W0:Y:S01]  /*7bcc0*/  LDCU UR5, c[0x0][0x39c] ;  /* 0x00007380ff0577ac */ /* 0x000e220008000800 */
[----:B------:R-:W-:-:S02]  /*7bcd0*/  VIADD R9, R28, 0x75 ;  /* 0x000000751c097836 */ /* 0x000fc40000000000 */
[C---:B--2---:R-:W-:Y:S01]  /*7bce0*/  VIADD R8, R5.reuse, UR4 ;  /* 0x0000000405087c36 */ /* 0x044fe20008000000 */
[-C--:B------:R-:W-:Y:S02]  /*7bcf0*/  LEA.HI.X.SX32 R5, R5, R3.reuse, 0x1, P6 ;  /* 0x0000000305057211 */ /* 0x080fe400030f0eff */
[----:B------:R-:W-:Y:S02]  /*7bd00*/  PRMT R7, R17, 0x7773, RZ ;  /* 0x0000777311077816 */ /* 0x000fe400000000ff */
[----:B------:R-:W-:Y:S02]  /*7bd10*/  IADD3 R6, P6, PT, R8, R2, RZ ;  /* 0x0000000208067210 */ /* 0x000fe40007fde0ff */
[----:B------:R-:W-:Y:S01]  /*7bd20*/  PRMT R11, R18, 0x7772, RZ ;  /* 0x00007772120b7816 */ /* 0x000fe200000000ff */
[----:B------:R2:W-:Y:S01]  /*7bd30*/  @P5 STG.E.U8 desc[UR8][R4.64], R7 ;  /* 0x0000000704005986 */ /* 0x0005e2000c101108 */
[----:B-1----:R-:W-:Y:S01]  /*7bd40*/  ISETP.LT.AND P5, PT, R9, UR6, !P0 ;  /* 0x0000000609007c0c */ /* 0x002fe2000c7a1270 */
[----:B------:R-:W1:Y:S01]  /*7bd50*/  LDCU UR6, c[0x0][0x39c] ;  /* 0x00007380ff0677ac */ /* 0x000e620008000800 */
[----:B------:R-:W-:Y:S01]  /*7bd60*/  VIADD R10, R28, 0x7a ;  /* 0x0000007a1c0a7836 */ /* 0x000fe20000000000 */
[----:B------:R-:W4:Y:S01]  /*7bd70*/  LDL.LU R17, [R1+0x23fc] ;  /* 0x0023fc0001117983 */ /* 0x000f220000300800 */
[C---:B--2---:R-:W-:Y:S01]  /*7bd80*/  LEA.HI.X.SX32 R7, R8.reuse, R3, 0x1, P6 ;  /* 0x0000000308077211 */ /* 0x044fe200030f0eff */
[----:B------:R-:W-:Y:S01]  /*7bd90*/  VIADD R4, R8, UR4 ;  /* 0x0000000408047c36 */ /* 0x000fe20008000000 */
[----:B------:R-:W-:Y:S01]  /*7bda0*/  PRMT R5, R29, 0x7772, RZ ;  /* 0x000077721d057816 */ /* 0x000fe200000000ff */
[----:B------:R-:W-:-:S04]  /*7bdb0*/  VIADD R8, R28, 0x76 ;  /* 0x000000761c087836 */ /* 0x000fc80000000000 */
[----:B------:R2:W-:Y:S01]  /*7bdc0*/  @P4 STG.E.U8 desc[UR8][R6.64], R5 ;  /* 0x0000000506004986 */ /* 0x0005e2000c101108 */
[----:B------:R-:W-:Y:S02]  /*7bdd0*/  PRMT R9, R29, 0x7773, RZ ;  /* 0x000077731d097816 */ /* 0x000fe400000000ff */
[----:B0-----:R-:W-:Y:S01]  /*7bde0*/  ISETP.LT.AND P6, PT, R8, UR5, !P0 ;  /* 0x0000000508007c0c */ /* 0x001fe2000c7c1270 */
[----:B------:R-:W0:Y:S01]  /*7bdf0*/  LDCU UR5, c[0x0][0x39c] ;  /* 0x00007380ff0577ac */ /* 0x000e220008000800 */
[C---:B--2---:R-:W-:Y:S01]  /*7be00*/  IADD3 R6, P4, PT, R4.reuse, R2, RZ ;  /* 0x0000000204067210 */ /* 0x044fe20007f9e0ff */
[----:B------:R-:W-:-:S03]  /*7be10*/  VIADD R5, R4, UR4 ;  /* 0x0000000404057c36 */ /* 0x000fc60008000000 */
[-C--:B------:R-:W-:Y:S02]  /*7be20*/  LEA.HI.X.SX32 R7, R4, R3.reuse, 0x1, P4 ;  /* 0x0000000304077211 */ /* 0x080fe400020f0eff */
[C---:B------:R-:W-:Y:S01]  /*7be30*/  IADD3 R4, P4, PT, R5.reuse, R2, RZ ;  /* 0x0000000205047210 */ /* 0x040fe20007f9e0ff */
[C---:B------:R-:W-:Y:S02]  /*7be40*/  VIADD R8, R5.reuse, UR4 ;  /* 0x0000000405087c36 */ /* 0x040fe40008000000 */
[----:B------:R2:W-:Y:S01]  /*7be50*/  @P3 STG.E.U8 desc[UR8][R6.64], R9 ;  /* 0x0000000906003986 */ /* 0x0005e2000c101108 */
[----:B------:R-:W-:Y:S01]  /*7be60*/  LEA.HI.X.SX32 R5, R5, R3, 0x1, P4 ;  /* 0x0000000305057211 */ /* 0x000fe200020f0eff */
[C---:B--2---:R-:W-:Y:S01]  /*7be70*/  VIADD R6, R28.reuse, 0x77 ;  /* 0x000000771c067836 */ /* 0x044fe20000000000 */
[----:B------:R-:W-:Y:S01]  /*7be80*/  PRMT R7, R19, 0x7772, RZ ;  /* 0x0000777213077816 */ /* 0x000fe200000000ff */
[----:B------:R-:W-:-:S03]  /*7be90*/  VIADD R9, R28, 0x78 ;  /* 0x000000781c097836 */ /* 0x000fc60000000000 */
[----:B-1----:R-:W-:Y:S01]  /*7bea0*/  ISETP.LT.AND P4, PT, R6, UR6, !P0 ;  /* 0x0000000606007c0c */ /* 0x002fe2000c781270 */
[----:B------:R1:W-:Y:S01]  /*7beb0*/  @P2 STG.E.U8 desc[UR8][R4.64], R7 ;  /* 0x0000000704002986 */ /* 0x0003e2000c101108 */
[----:B------:R-:W-:Y:S01]  /*7bec0*/  IADD3 R6, P3, PT, R8, R2, RZ ;  /* 0x0000000208067210 */ /* 0x000fe20007f7e0ff */
[----:B------:R-:W2:Y:S01]  /*7bed0*/  LDCU UR6, c[0x0][0x39c] ;  /* 0x00007380ff0677ac */ /* 0x000ea20008000800 */
[----:B---3--:R-:W-:Y:S02]  /*7bee0*/  ISETP.LT.AND P2, PT, R9, UR7, !P0 ;  /* 0x0000000709007c0c */ /* 0x008fe4000c741270 */
[----:B------:R-:W-:Y:S01]  /*7bef0*/  PRMT R9, R19, 0x7773, RZ ;  /* 0x0000777313097816 */ /* 0x000fe200000000ff */
[----:B------:R-:W3:Y:S01]  /*7bf00*/  LDCU UR7, c[0x0][0x39c] ;  /* 0x00007380ff0777ac */ /* 0x000ee20008000800 */
[----:B-1----:R-:W-:Y:S01]  /*7bf10*/  VIADD R4, R28, 0x79 ;  /* 0x000000791c047836 */ /* 0x002fe20000000000 */
[C---:B------:R-:W-:Y:S01]  /*7bf20*/  LEA.HI.X.SX32 R7, R8.reuse, R3, 0x1, P3 ;  /* 0x0000000308077211 */ /* 0x040fe200018f0eff */
[----:B------:R-:W-:-:S03]  /*7bf30*/  VIADD R5, R8, UR4 ;  /* 0x0000000408057c36 */ /* 0x000fc60008000000 */
[----:B0-----:R-:W-:Y:S01]  /*7bf40*/  ISETP.LT.AND P3, PT, R4, UR5, !P0 ;  /* 0x0000000504007c0c */ /* 0x001fe2000c761270 */
[----:B------:R0:W-:Y:S01]  /*7bf50*/  @P5 STG.E.U8 desc[UR8][R6.64], R9 ;  /* 0x0000000906005986 */ /* 0x0001e2000c101108 */
[C---:B------:R-:W-:Y:S01]  /*7bf60*/  IADD3 R4, P5, PT, R5.reuse, R2, RZ ;  /* 0x0000000205047210 */ /* 0x040fe20007fbe0ff */
[----:B------:R-:W1:Y:S01]  /*7bf70*/  LDCU UR5, c[0x0][0x39c] ;  /* 0x00007380ff0577ac */ /* 0x000e620008000800 */
[----:B------:R-:W-:Y:S02]  /*7bf80*/  PRMT R8, R18, 0x7773, RZ ;  /* 0x0000777312087816 */ /* 0x000fe400000000ff */
[----:B------:R-:W4:Y:S04]  /*7bf90*/  LDL.LU R18, [R1+0x80] ;  /* 0x0000800001127983 */ /* 0x000f280000300800 */
[----:B------:R-:W4:Y:S01]  /*7bfa0*/  LDL.LU R19, [R1+0x84] ;  /* 0x0000840001137983 */ /* 0x000f220000300800 */
[C---:B0-----:R-:W-:Y:S01]  /*7bfb0*/  VIADD R9, R5.reuse, UR4 ;  /* 0x0000000405097c36 */ /* 0x041fe20008000000 */
[----:B------:R-:W-:-:S04]  /*7bfc0*/  LEA.HI.X.SX32 R5, R5, R3, 0x1, P5 ;  /* 0x0000000305057211 */ /* 0x000fc800028f0eff */
[C---:B------:R-:W-:Y:S01]  /*7bfd0*/  IADD3 R6, P5, PT, R9.reuse, R2, RZ ;  /* 0x0000000209067210 */ /* 0x040fe20007fbe0ff */
[----:B------:R0:W-:Y:S03]  /*7bfe0*/  @P6 STG.E.U8 desc[UR8][R4.64], R11 ;  /* 0x0000000b04006986 */ /* 0x0001e6000c101108 */
[C---:B------:R-:W-:Y:S02]  /*7bff0*/  LEA.HI.X.SX32 R7, R9.reuse, R3, 0x1, P5 ;  /* 0x0000000309077211 */ /* 0x040fe400028f0eff */
[----:B--2---:R-:W-:Y:S01]  /*7c000*/  ISETP.LT.AND P5, PT, R10, UR6, !P0 ;  /* 0x000000060a007c0c */ /* 0x004fe2000c7a1270 */
[----:B------:R-:W2:Y:S02]  /*7c010*/  LDCU UR6, c[0x0][0x39c] ;  /* 0x00007380ff0677ac */ /* 0x000ea40008000800 */
[----:B------:R1:W-:Y:S01]  /*7c020*/  @P4 STG.E.U8 desc[UR8][R6.64], R8 ;  /* 0x0000000806004986 */ /* 0x0003e2000c101108 */
[----:B0-----:R-:W-:-:S02]  /*7c030*/  VIADD R4, R9, UR4 ;  /* 0x0000000409047c36 */ /* 0x001fc40008000000 */
[----:B------:R-:W-:Y:S02]  /*7c040*/  VIADD R9, R28, 0x7b ;  /* 0x0000007b1c097836 */ /* 0x000fe40000000000 */
[C---:B------:R-:W-:Y:S01]  /*7c050*/  VIADD R5, R4.reuse, UR4 ;  /* 0x0000000404057c36 */ /* 0x040fe20008000000 */
[CC--:B-1----:R-:W-:Y:S02]  /*7c060*/  IADD3 R6, P4, PT, R4.reuse, R2.reuse, RZ ;  /* 0x0000000204067210 */ /* 0x0c2fe40007f9e0ff */
[----:B------:R-:W-:Y:S02]  /*7c070*/  PRMT R8, R15, 0x7772, RZ ;  /* 0x000077720f087816 */ /* 0x000fe400000000ff */
[-C--:B------:R-:W-:Y:S02]  /*7c080*/  LEA.HI.X.SX32 R7, R4, R3.reuse, 0x1, P4 ;  /* 0x0000000304077211 */ /* 0x080fe400020f0eff */
[----:B------:R-:W-:Y:S01]  /*7c090*/  ISETP.LT.AND P4, PT, R9, UR5, !P0 ;  /* 0x0000000509007c0c */ /* 0x000fe2000c781270 */
[C---:B------:R-:W-:Y:S01]  /*7c0a0*/  VIADD R9, R28.reuse, 0x7c ;  /* 0x0000007c1c097836 */ /* 0x040fe20000000000 */
[----:B------:R-:W-:Y:S01]  /*7c0b0*/  IADD3 R4, P6, PT, R5, R2, RZ ;  /* 0x0000000205047210 */ /* 0x000fe20007fde0ff */
[----:B------:R0:W-:Y:S01]  /*7c0c0*/  @P2 STG.E.U8 desc[UR8][R6.64], R8 ;  /* 0x0000000806002986 */ /* 0x0001e2000c101108 */
[----:B------:R-:W1:Y:S02]  /*7c0d0*/  LDCU UR5, c[0x0][0x39c] ;  /* 0x00007380ff0577ac */ /* 0x000e640008000800 */
[----:B---3--:R-:W-:Y:S01]  /*7c0e0*/  ISETP.LT.AND P2, PT, R9, UR7, !P0 ;  /* 0x0000000709007c0c */ /* 0x008fe2000c741270 */
[----:B------:R-:W-:Y:S01]  /*7c0f0*/  VIADD R9, R28, 0x7d ;  /* 0x0000007d1c097836 */ /* 0x000fe20000000000 */
[----:B------:R-:W3:Y:S01]  /*7c100*/  LDCU UR7, c[0x0][0x39c] ;  /* 0x00007380ff0777ac */ /* 0x000ee20008000800 */
[C---:B0-----:R-:W-:Y:S01]  /*7c110*/  VIADD R8, R5.reuse, UR4 ;  /* 0x0000000405087c36 */ /* 0x041fe20008000000 */
[----:B------:R-:W-:-:S02]  /*7c120*/  LEA.HI.X.SX32 R5, R5, R3, 0x1, P6 ;  /* 0x0000000305057211 */ /* 0x000fc400030f0eff */
[----:B------:R-:W-:Y:S02]  /*7c130*/  PRMT R7, R15, 0x7773, RZ ;  /* 0x000077730f077816 */ /* 0x000fe400000000ff */
[----:B------:R-:W-:-:S03]  /*7c140*/  IADD3 R6, P6, PT, R8, R2, RZ ;  /* 0x0000000208067210 */ /* 0x000fc60007fde0ff */
[----:B------:R0:W-:Y:S01]  /*7c150*/  @P3 STG.E.U8 desc[UR8][R4.64], R7 ;  /* 0x0000000704003986 */ /* 0x0001e2000c101108 */
[----:B--2---:R-:W-:Y:S01]  /*7c160*/  ISETP.LT.AND P3, PT, R9, UR6, !P0 ;  /* 0x0000000609007c0c */ /* 0x004fe2000c761270 */
[----:B------:R-:W2:Y:S01]  /*7c170*/  LDCU UR6, c[0x0][0x39c] ;  /* 0x00007380ff0677ac */ /* 0x000ea20008000800 */
[C---:B0-----:R-:W-:Y:S01]  /*7c180*/  LEA.HI.X.SX32 R7, R8.reuse, R3, 0x1, P6 ;  /* 0x0000000308077211 */ /* 0x041fe200030f0eff */
[----:B------:R-:W-:Y:S01]  /*7c190*/  VIADD R4, R8, UR4 ;  /* 0x0000000408047c36 */ /* 0x000fe20008000000 */
[----:B------:R-:W-:-:S05]  /*7c1a0*/  PRMT R5, R14, 0x7772, RZ ;  /* 0x000077720e057816 */ /* 0x000fca00000000ff */
[----:B------:R0:W-:Y:S01]  /*7c1b0*/  @P5 STG.E.U8 desc[UR8][R6.64], R5 ;  /* 0x0000000506005986 */ /* 0x0001e2000c101108 */
[----:B------:R-:W-:Y:S01]  /*7c1c0*/  PRMT R9, R14, 0x7773, RZ ;  /* 0x000077730e097816 */ /* 0x000fe200000000ff */
[----:B------:R-:W-:Y:S01]  /*7c1d0*/  VIADD R8, R28, 0x7e ;  /* 0x0000007e1c087836 */ /* 0x000fe20000000000 */
[C---:B0-----:R-:W-:Y:S01]  /*7c1e0*/  IADD3 R6, P5, PT, R4.reuse, R2, RZ ;  /* 0x0000000204067210 */ /* 0x041fe20007fbe0ff */
[----:B------:R-:W-:-:S03]  /*7c1f0*/  VIADD R5, R4, UR4 ;  /* 0x0000000404057c36 */ /* 0x000fc60008000000 */
[-C--:B------:R-:W-:Y:S02]  /*7c200*/  LEA.HI.X.SX32 R7, R4, R3.reuse, 0x1, P5 ;  /* 0x0000000304077211 */ /* 0x080fe400028f0eff */
[----:B-1----:R-:W-:Y:S01]  /*7c210*/  ISETP.LT.AND P6, PT, R8, UR5, !P0 ;  /* 0x0000000508007c0c */ /* 0x002fe2000c7c1270 */
[C---:B------:R-:W-:Y:S01]  /*7c220*/  VIADD R8, R5.reuse, UR4 ;  /* 0x0000000405087c36 */ /* 0x040fe20008000000 */
[C---:B------:R-:W-:Y:S01]  /*7c230*/  IADD3 R4, P5, PT, R5.reuse, R2, RZ ;  /* 0x0000000205047210 */ /* 0x040fe20007fbe0ff */
[----:B------:R0:W-:Y:S01]  /*7c240*/  @P4 STG.E.U8 desc[UR8][R6.64], R9 ;  /* 0x0000000906004986 */ /* 0x0001e2000c101108 */
[----:B------:R-:W-:Y:S01]  /*7c250*/  PRMT R10, R12, 0x7772, RZ ;  /* 0x000077720c0a7816 */ /* 0x000fe200000000ff */
[----:B------:R-:W1:Y:S01]  /*7c260*/  LDCU UR5, c[0x0][0x39c] ;  /* 0x00007380ff0577ac */ /* 0x000e620008000800 */
[----:B------:R-:W-:Y:S01]  /*7c270*/  LEA.HI.X.SX32 R5, R5, R3, 0x1, P5 ;  /* 0x0000000305057211 */ /* 0x000fe200028f0eff */
[----:B0-----:R-:W-:Y:S01]  /*7c280*/  VIADD R6, R28, 0x7f ;  /* 0x0000007f1c067836 */ /* 0x001fe20000000000 */
[----:B------:R-:W-:-:S04]  /*7c290*/  PRMT R7, R13, 0x7772, RZ ;  /* 0x000077720d077816 */ /* 0x000fc800000000ff */
[----:B--2---:R-:W-:Y:S01]  /*7c2a0*/  ISETP.LT.AND P5, PT, R6, UR6, !P0 ;  /* 0x0000000606007c0c */ /* 0x004fe2000c7a1270 */
[----:B------:R0:W-:Y:S01]  /*7c2b0*/  @P2 STG.E.U8 desc[UR8][R4.64], R7 ;  /* 0x0000000704002986 */ /* 0x0001e2000c101108 */
[-C--:B------:R-:W-:Y:S01]  /*7c2c0*/  IADD3 R6, P4, PT, R8, R2.reuse, RZ ;  /* 0x0000000208067210 */ /* 0x080fe20007f9e0ff */
[----:B------:R-:W-:Y:S01]  /*7c2d0*/  VIADD R9, R28, 0x80 ;  /* 0x000000801c097836 */ /* 0x000fe20000000000 */
[----:B------:R-:W2:Y:S02]  /*7c2e0*/  LDCU UR6, c[0x0][0x39c] ;  /* 0x00007380ff0677ac */ /* 0x000ea40008000800 */
[C---:B0-----:R-:W-:Y:S01]  /*7c2f0*/  LEA.HI.X.SX32 R7, R8.reuse, R3, 0x1, P4 ;  /* 0x0000000308077211 */ /* 0x041fe200020f0eff */
[----:B------:R-:W-:Y:S01]  /*7c300*/  VIADD R5, R8, UR4 ;  /* 0x0000000408057c36 */ /* 0x000fe20008000000 */
[----:B------:R-:W-:Y:S02]  /*7c310*/  PRMT R8, R12, 0x7773, RZ ;  /* 0x000077730c087816 */ /* 0x000fe400000000ff */
[----:B------:R-:W4:Y:S01]  /*7c320*/  LDL.LU R12, [R1+0x88] ;  /* 0x00008800010c7983 */ /* 0x000f220000300800 */
[----:B---3--:R-:W-:Y:S01]  /*7c330*/  ISETP.LT.AND P2, PT, R9, UR7, !P0 ;  /* 0x0000000709007c0c */ /* 0x008fe2000c741270 */
[----:B------:R-:W-:Y:S01]  /*7c340*/  VIADD R4, R28, 0x81 ;  /* 0x000000811c047836 */ /* 0x000fe20000000000 */
[----:B------:R-:W-:Y:S01]  /*7c350*/  PRMT R9, R13, 0x7773, RZ ;  /* 0x000077730d097816 */ /* 0x000fe200000000ff */
[----:B------:R-:W0:Y:S01]  /*7c360*/  LDCU UR7, c[0x0][0x39c] ;  /* 0x00007380ff0777ac */ /* 0x000e220008000800 */
[----:B------:R-:W3:Y:S04]  /*7c370*/  LDL.LU R13, [R1+0x8c] ;  /* 0x00008c00010d7983 */ /* 0x000ee80000300800 */
[----:B------:R-:W3:Y:S04]  /*7c380*/  LDL.LU R29, [R1+0x90] ;  /* 0x00009000011d7983 */ /* 0x000ee80000300800 */
[----:B------:R-:W3:Y:S01]  /*7c390*/  LDL.LU R14, [R1+0x94] ;  /* 0x00009400010e7983 */ /* 0x000ee20000300800 */
[----:B-1----:R-:W-:Y:S01]  /*7c3a0*/  ISETP.LT.AND P4, PT, R4, UR5, !P0 ;  /* 0x0000000504007c0c */ /* 0x002fe2000c781270 */
[----:B------:R-:W1:Y:S02]  /*7c3b0*/  LDCU UR5, c[0x0][0x39c] ;  /* 0x00007380ff0577ac */ /* 0x000e640008000800 */
[----:B------:R0:W-:Y:S01]  /*7c3c0*/  @P3 STG.E.U8 desc[UR8][R6.64], R9 ;  /* 0x0000000906003986 */ /* 0x0001e2000c101108 */
[----:B------:R-:W-:Y:S01]  /*7c3d0*/  IADD3 R4, P3, PT, R5, R2, RZ ;  /* 0x0000000205047210 */ /* 0x000fe20007f7e0ff */
[----:B------:R-:W-:-:S02]  /*7c3e0*/  VIADD R11, R28, 0x82 ;  /* 0x000000821c0b7836 */ /* 0x000fc40000000000 */
[----:B------:R-:W3:Y:S01]  /*7c3f0*/  LDL.LU R15, [R1+0x9c] ;  /* 0x00009c00010f7983 */ /* 0x000ee20000300800 */
[C---:B0-----:R-:W-:Y:S01]  /*7c400*/  VIADD R7, R5.reuse, UR4 ;  /* 0x0000000405077c36 */ /* 0x041fe20008000000 */
[----:B------:R-:W-:-:S04]  /*7c410*/  LEA.HI.X.SX32 R5, R5, R3, 0x1, P3 ;  /* 0x0000000305057211 */ /* 0x000fc800018f0eff */
[C---:B------:R-:W-:Y:S01]  /*7c420*/  IADD3 R6, P3, PT, R7.reuse, R2, RZ ;  /* 0x0000000207067210 */ /* 0x040fe20007f7e0ff */
[----:B------:R-:W-:-:S03]  /*7c430*/  VIADD R9, R7, UR4 ;  /* 0x0000000407097c36 */ /* 0x000fc60008000000 */
[----:B------:R-:W-:Y:S01]  /*7c440*/  LEA.HI.X.SX32 R7, R7, R3, 0x1, P3 ;  /* 0x0000000307077211 */ /* 0x000fe200018f0eff */
[----:B------:R0:W-:Y:S04]  /*7c450*/  @P6 STG.E.U8 desc[UR8][R4.64], R10 ;  /* 0x0000000a04006986 */ /* 0x0001e8000c101108 */
[----:B------:R1:W-:Y:S01]  /*7c460*/  @P5 STG.E.U8 desc[UR8][R6.64], R8 ;  /* 0x0000000806005986 */ /* 0x0003e2000c101108 */
[----:B0-----:R-:W-:Y:S01]  /*7c470*/  IADD3 R4, P6, PT, R9, R2, RZ ;  /* 0x0000000209047210 */ /* 0x001fe20007fde0ff */
[----:B-1----:R-:W-:-:S03]  /*7c480*/  VIADD R6, R28, 0x83 ;  /* 0x000000831c067836 */ /* 0x002fc60000000000 */
[C---:B------:R-:W-:Y:S01]  /*7c490*/  LEA.HI.X.SX32 R5, R9.reuse, R3, 0x1, P6 ;  /* 0x0000000309057211 */ /* 0x040fe200030f0eff */
[----:B------:R-:W-:Y:S01]  /*7c4a0*/  VIADD R7, R9, UR4 ;  /* 0x0000000409077c36 */ /* 0x000fe20008000000 */
[----:B------:R-:W-:Y:S01]  /*7c4b0*/  ISETP.LT.AND P5, PT, R6, UR5, !P0 ;  /* 0x0000000506007c0c */ /* 0x000fe2000c7a1270 */
[----:B------:R-:W0:Y:S03]  /*7c4c0*/  LDCU UR5, c[0x0][0x39c] ;  /* 0x00007380ff0577ac */ /* 0x000e260008000800 */
[----:B------:R-:W-:Y:S02]  /*7c4d0*/  IADD3 R6, P6, PT, R7, R2, RZ ;  /* 0x0000000207067210 */ /* 0x000fe40007fde0ff */
[----:B--2---:R-:W-:Y:S01]  /*7c4e0*/  ISETP.LT.AND P3, PT, R11, UR6, !P0 ;  /* 0x000000060b007c0c */ /* 0x004fe2000c761270 */
[----:B------:R-:W1:Y:S01]  /*7c4f0*/  LDCU UR6, c[0x0][0x39c] ;  /* 0x00007380ff0677ac */ /* 0x000e620008000800 */
[----:B----4-:R-:W-:-:S05]  /*7c500*/  PRMT R8, R18, 0x7770, RZ ;  /* 0x0000777012087816 */ /* 0x010fca00000000ff */
[----:B------:R2:W-:Y:S02]  /*7c510*/  @P2 STG.E.U8 desc[UR8][R4.64], R8 ;  /* 0x0000000804002986 */ /* 0x0005e4000c101108 */
[----:B--2---:R-:W-:Y:S02]  /*7c520*/  VIADD R4, R28, 0x84 ;  /* 0x000000841c047836 */ /* 0x004fe40000000000 */
[C---:B------:R-:W-:Y:S01]  /*7c530*/  VIADD R5, R7.reuse, UR4 ;  /* 0x0000000407057c36 */ /* 0x040fe20008000000 */
[-C--:B------:R-:W-:Y:S02]  /*7c540*/  LEA.HI.X.SX32 R7, R7, R3.reuse, 0x1, P6 ;  /* 0x0000000307077211 */ /* 0x080fe400030f0eff */
[----:B------:R-:W-:Y:S02]  /*7c550*/  PRMT R8, R18, 0x7771, RZ ;  /* 0x0000777112087816 */ /* 0x000fe400000000ff */
[----:B------:R-:W-:Y:S01]  /*7c560*/  ISETP.LT.AND P2, PT, R4, UR7, !P0 ;  /* 0x0000000704007c0c */ /* 0x000fe2000c741270 */
[----:B------:R-:W2:Y:S01]  /*7c570*/  LDCU UR7, c[0x0][0x39c] ;  /* 0x00007380ff0777ac */ /* 0x000ea20008000800 */
[----:B------:R-:W-:Y:S01]  /*7c580*/  IADD3 R4, P6, PT, R5, R2, RZ ;  /* 0x0000000205047210 */ /* 0x000fe20007fde0ff */
[----:B------:R4:W-:Y:S02]  /*7c590*/  @P4 STG.E.U8 desc[UR8][R6.64], R8 ;  /* 0x0000000806004986 */ /* 0x0009e4000c101108 */
[----:B----4-:R-:W-:Y:S01]  /*7c5a0*/  VIADD R6, R28, 0x85 ;  /* 0x000000851c067836 */ /* 0x010fe20000000000 */
[----:B------:R-:W-:Y:S01]  /*7c5b0*/  PRMT R8, R19, 0x7770, RZ ;  /* 0x0000777013087816 */ /* 0x000fe200000000ff */
[C---:B------:R-:W-:Y:S01]  /*7c5c0*/  VIADD R7, R5.reuse, UR4 ;  /* 0x0000000405077c36 */ /* 0x040fe20008000000 */
[----:B------:R-:W-:-:S02]  /*7c5d0*/  LEA.HI.X.SX32 R5, R5, R3, 0x1, P6 ;  /* 0x0000000305057211 */ /* 0x000fc400030f0eff */
[----:B0-----:R-:W-:Y:S01]  /*7c5e0*/  ISETP.LT.AND P4, PT, R6, UR5, !P0 ;  /* 0x0000000506007c0c */ /* 0x001fe2000c781270 */
[----:B------:R-:W0:Y:S01]  /*7c5f0*/  LDCU UR5, c[0x0][0x39c] ;  /* 0x00007380ff0577ac */ /* 0x000e220008000800 */
[C---:B------:R-:W-:Y:S01]  /*7c600*/  IADD3 R6, P6, PT, R7.reuse, R2, RZ ;  /* 0x0000000207067210 */ /* 0x040fe20007fde0ff */
[----:B------:R4:W-:Y:S02]  /*7c610*/  @P3 STG.E.U8 desc[UR8][R4.64], R8 ;  /* 0x0000000804003986 */ /* 0x0009e4000c101108 */
[----:B----4-:R-:W-:Y:S02]  /*7c620*/  VIADD R4, R28, 0x86 ;  /* 0x000000861c047836 */ /* 0x010fe40000000000 */
[C---:B------:R-:W-:Y:S01]  /*7c630*/  VIADD R5, R7.reuse, UR4 ;  /* 0x0000000407057c36 */ /* 0x040fe20008000000 */
[----:B------:R-:W-:Y:S02]  /*7c640*/  LEA.HI.X.SX32 R7, R7, R3, 0x1, P6 ;  /* 0x0000000307077211 */ /* 0x000fe400030f0eff */
[----:B------:R-:W-:-:S02]  /*7c650*/  PRMT R8, R19, 0x7771, RZ ;  /* 0x0000777113087816 */ /* 0x000fc400000000ff */
[----:B-1----:R-:W-:Y:S01]  /*7c660*/  ISETP.LT.AND P3, PT, R4, UR6, !P0 ;  /* 0x0000000604007c0c */ /* 0x002fe2000c761270 */
[----:B------:R-:W1:Y:S01]  /*7c670*/  LDCU UR6, c[0x0][0x39c] ;  /* 0x00007380ff0677ac */ /* 0x000e620008000800 */
[C---:B------:R-:W-:Y:S01]  /*7c680*/  IADD3 R4, P6, PT, R5.reuse, R2, RZ ;  /* 0x0000000205047210 */ /* 0x040fe20007fde0ff */
[----:B------:R4:W-:Y:S02]  /*7c690*/  @P5 STG.E.U8 desc[UR8][R6.64], R8 ;  /* 0x0000000806005986 */ /* 0x0009e4000c101108 */
[C---:B----4-:R-:W-:Y:S01]  /*7c6a0*/  VIADD R7, R5.reuse, UR4 ;  /* 0x0000000405077c36 */ /* 0x050fe20008000000 */
[----:B------:R-:W-:Y:S01]  /*7c6b0*/  LEA.HI.X.SX32 R5, R5, R3, 0x1, P6 ;  /* 0x0000000305057211 */ /* 0x000fe200030f0eff */
[----:B------:R-:W-:-:S05]  /*7c6c0*/  VIADD R6, R28, 0x87 ;  /* 0x000000871c067836 */ /* 0x000fca0000000000 */
[----:B--2---:R-:W-:Y:S01]  /*7c6d0*/  ISETP.LT.AND P5, PT, R6, UR7, !P0 ;  /* 0x0000000706007c0c */ /* 0x004fe2000c7a1270 */
[----:B------:R-:W2:Y:S01]  /*7c6e0*/  LDCU UR7, c[0x0][0x39c] ;  /* 0x00007380ff0777ac */ /* 0x000ea20008000800 */
[----:B------:R-:W-:Y:S02]  /*7c6f0*/  IADD3 R6, P6, PT, R7, R2, RZ ;  /* 0x0000000207067210 */ /* 0x000fe40007fde0ff */
[----:B------:R-:W-:-:S05]  /*7c700*/  PRMT R8, R12, 0x7770, RZ ;  /* 0x000077700c087816 */ /* 0x000fca00000000ff */
[----:B------:R4:W-:Y:S01]  /*7c710*/  @P2 STG.E.U8 desc[UR8][R4.64], R8 ;  /* 0x0000000804002986 */ /* 0x0009e2000c101108 */
[----:B---3--:R-:W-:Y:S01]  /*7c720*/  PRMT R9, R13, 0x7770, RZ ;  /* 0x000077700d097816 */ /* 0x008fe200000000ff */
[----:B----4-:R-:W-:Y:S02]  /*7c730*/  VIADD R4, R28, 0x88 ;  /* 0x000000881c047836 */ /* 0x010fe40000000000 */
[C---:B------:R-:W-:Y:S01]  /*7c740*/  VIADD R8, R7.reuse, UR4 ;  /* 0x0000000407087c36 */ /* 0x040fe20008000000 */
[-C--:B------:R-:W-:Y:S02]  /*7c750*/  LEA.HI.X.SX32 R7, R7, R3.reuse, 0x1, P6 ;  /* 0x0000000307077211 */ /* 0x080fe400030f0eff */
[----:B------:R-:W-:Y:S02]  /*7c760*/  PRMT R5, R12, 0x7771, RZ ;  /* 0x000077710c057816 */ /* 0x000fe400000000ff */
[----:B0-----:R-:W-:Y:S01]  /*7c770*/  ISETP.LT.AND P2, PT, R4, UR5, !P0 ;  /* 0x0000000504007c0c */ /* 0x001fe2000c741270 */
[----:B------:R-:W0:Y:S01]  /*7c780*/  LDCU UR5, c[0x0][0x39c] ;  /* 0x00007380ff0577ac */ /* 0x000e220008000800 */
[C---:B------:R-:W-:Y:S01]  /*7c790*/  IADD3 R4, P6, PT, R8.reuse, R2, RZ ;  /* 0x0000000208047210 */ /* 0x040fe20007fde0ff */
[----:B------:R3:W-:Y:S03]  /*7c7a0*/  @P4 STG.E.U8 desc[UR8][R6.64], R5 ;  /* 0x0000000506004986 */ /* 0x0007e6000c101108 */
[C---:B---3--:R-:W-:Y:S01]  /*7c7b0*/  LEA.HI.X.SX32 R5, R8.reuse, R3, 0x1, P6 ;  /* 0x0000000308057211 */ /* 0x048fe200030f0eff */
[----:B------:R-:W-:-:S02]  /*7c7c0*/  VIADD R6, R8, UR4 ;  /* 0x0000000408067c36 */ /* 0x000fc40008000000 */
[----:B------:R-:W-:Y:S02]  /*7c7d0*/  VIADD R7, R28, 0x89 ;  /* 0x000000891c077836 */ /* 0x000fe40000000000 */
[----:B------:R3:W-:Y:S01]  /*7c7e0*/  @P3 STG.E.U8 desc[UR8][R4.64], R9 ;  /* 0x0000000904003986 */ /* 0x0007e2000c101108 */
[C---:B------:R-:W-:Y:S02]  /*7c7f0*/  VIADD R8, R6.reuse, UR4 ;  /* 0x0000000406087c36 */ /* 0x040fe40008000000 */
[----:B-1----:R-:W-:Y:S01]  /*7c800*/  ISETP.LT.AND P4, PT, R7, UR6, !P0 ;  /* 0x0000000607007c0c */ /* 0x002fe2000c781270 */
[----:B------:R-:W1:Y:S01]  /*7c810*/  LDCU UR6, c[0x0][0x39c] ;  /* 0x00007380ff0677ac */ /* 0x000e620008000800 */
[----:B------:R-:W-:Y:S02]  /*7c820*/  PRMT R7, R13, 0x7771, RZ ;  /* 0x000077710d077816 */ /* 0x000fe400000000ff */
[----:B---3--:R-:W-:-:S04]  /*7c830*/  IADD3 R4, P3, PT, R6, R2, RZ ;  /* 0x0000000206047210 */ /* 0x008fc80007f7e0ff */
[----:B------:R-:W-:Y:S02]  /*7c840*/  LEA.HI.X.SX32 R5, R6, R3, 0x1, P3 ;  /* 0x0000000306057211 */ /* 0x000fe400018f0eff */
[----:B------:R-:W-:-:S03]  /*7c850*/  IADD3 R6, P6, PT, R8, R2, RZ ;  /* 0x0000000208067210 */ /* 0x000fc60007fde0ff */
[----:B------:R3:W-:Y:S01]  /*7c860*/  @P5 STG.E.U8 desc[UR8][R4.64], R7 ;  /* 0x0000000704005986 */ /* 0x0007e2000c101108 */
[----:B------:R-:W-:Y:S01]  /*7c870*/  VIADD R9, R28, 0x8a ;  /* 0x0000008a1c097836 */ /* 0x000fe20000000000 */
[C---:B---3--:R-:W-:Y:S02]  /*7c880*/  LEA.HI.X.SX32 R7, R8.reuse, R3, 0x1, P6 ;  /* 0x0000000308077211 */ /* 0x048fe400030f0eff */
[----:B------:R-:W-:Y:S01]  /*7c890*/  PRMT R4, R29, 0x7770, RZ ;  /* 0x000077701d047816 */ /* 0x000fe200000000ff */
[----:B------:R-:W-:Y:S01]  /*7c8a0*/  VIADD R5, R8, UR4 ;  /* 0x0000000408057c36 */ /* 0x000fe20008000000 */
[----:B0-----:R-:W-:-:S03]  /*7c8b0*/  ISETP.LT.AND P3, PT, R9, UR5, !P0 ;  /* 0x0000000509007c0c */ /* 0x001fc6000c761270 */
[----:B------:R0:W-:Y:S01]  /*7c8c0*/  @P2 STG.E.U8 desc[UR8][R6.64], R4 ;  /* 0x0000000406002986 */ /* 0x0001e2000c101108 */
[----:B------:R-:W-:Y:S01]  /*7c8d0*/  VIADD R8, R5, UR4 ;  /* 0x0000000405087c36 */ /* 0x000fe20008000000 */
[----:B------:R-:W-:Y:S02]  /*7c8e0*/  PRMT R11, R29, 0x7771, RZ ;  /* 0x000077711d0b7816 */ /* 0x000fe400000000ff */
[----:B------:R-:W-:Y:S01]  /*7c8f0*/  PRMT R10, R14, 0x7770, RZ ;  /* 0x000077700e0a7816 */ /* 0x000fe200000000ff */
[C---:B------:R-:W-:Y:S01]  /*7c900*/  VIADD R9, R28.reuse, 0x8b ;  /* 0x0000008b1c097836 */ /* 0x040fe20000000000 */
[----:B------:R-:W3:Y:S01]  /*7c910*/  LDCU UR5, c[0x0][0x39c] ;  /* 0x00007380ff0577ac */ /* 0x000ee20008000800 */
[----:B0-----:R-:W-:Y:S01]  /*7c920*/  VIADD R6, R28, 0x8c ;  /* 0x0000008c1c067836 */ /* 0x001fe20000000000 */
[----:B------:R-:W-:-:S04]  /*7c930*/  IADD3 R4, P5, PT, R5, R2, RZ ;  /* 0x0000000205047210 */ /* 0x000fc80007fbe0ff */
[----:B-1----:R-:W-:Y:S01]  /*7c940*/  ISETP.LT.AND P2, PT, R6, UR6, !P0 ;  /* 0x0000000606007c0c */ /* 0x002fe2000c741270 */
[----:B------:R-:W0:Y:S01]  /*7c950*/  LDCU UR6, c[0x0][0x39c] ;  /* 0x00007380ff0677ac */ /* 0x000e220008000800 */
[----:B------:R-:W-:Y:S02]  /*7c960*/  LEA.HI.X.SX32 R5, R5, R3, 0x1, P5 ;  /* 0x0000000305057211 */ /* 0x000fe400028f0eff */
[----:B------:R-:W-:-:S04]  /*7c970*/  IADD3 R6, P5, PT, R8, R2, RZ ;  /* 0x0000000208067210 */ /* 0x000fc80007fbe0ff */
[----:B------:R-:W-:Y:S01]  /*7c980*/  LEA.HI.X.SX32 R7, R8, R3, 0x1, P5 ;  /* 0x0000000308077211 */ /* 0x000fe200028f0eff */
[----:B------:R-:W-:Y:S04]  /*7c990*/  @P4 STG.E.U8 desc[UR8][R4.64], R11 ;  /* 0x0000000b04004986 */ /* 0x000fe8000c101108 */
[----:B------:R1:W-:Y:S04]  /*7c9a0*/  @P3 STG.E.U8 desc[UR8][R6.64], R10 ;  /* 0x0000000a06003986 */ /* 0x0003e8000c101108 */
[----:B-1----:R-:W4:Y:S01]  /*7c9b0*/  LDL.LU R10, [R1+0x98] ;  /* 0x00009800010a7983 */ /* 0x002f220000300800 */
[----:B--2---:R-:W-:Y:S01]  /*7c9c0*/  ISETP.LT.AND P6, PT, R9, UR7, !P0 ;  /* 0x0000000709007c0c */ /* 0x004fe2000c7c1270 */
[----:B------:R-:W1:Y:S01]  /*7c9d0*/  LDCU UR7, c[0x0][0x39c] ;  /* 0x00007380ff0777ac */ /* 0x000e620008000800 */
[----:B------:R-:W-:-:S02]  /*7c9e0*/  VIADD R9, R28, 0x8d ;  /* 0x0000008d1c097836 */ /* 0x000fc40000000000 */
[----:B------:R-:W-:-:S03]  /*7c9f0*/  VIADD R4, R8, UR4 ;  /* 0x0000000408047c36 */ /* 0x000fc60008000000 */
[----:B---3--:R-:W-:Y:S01]  /*7ca00*/  ISETP.LT.AND P5, PT, R9, UR5, !P0 ;  /* 0x0000000509007c0c */ /* 0x008fe2000c7a1270 */
[----:B------:R-:W-:Y:S01]  /*7ca10*/  VIADD R9, R28, 0x8e ;  /* 0x0000008e1c097836 */ /* 0x000fe20000000000 */
[CC--:B------:R-:W-:Y:S01]  /*7ca20*/  IADD3 R6, P3, PT, R4.reuse, R2.reuse, RZ ;  /* 0x0000000204067210 */ /* 0x0c0fe20007f7e0ff */
[----:B------:R-:W-:Y:S01]  /*7ca30*/  VIADD R8, R4, UR4 ;  /* 0x0000000404087c36 */ /* 0x000fe20008000000 */
[----:B------:R-:W-:Y:S01]  /*7ca40*/  PRMT R5, R14, 0x7771, RZ ;  /* 0x000077710e057816 */ /* 0x000fe200000000ff */
[----:B------:R-:W2:Y:S01]  /*7ca50*/  LDCU UR5, c[0x0][0x3b8] ;  /* 0x00007700ff0577ac */ /* 0x000ea20008000800 */
[-C--:B------:R-:W-:Y:S02]  /*7ca60*/  LEA.HI.X.SX32 R7, R4, R3.reuse, 0x1, P3 ;  /* 0x0000000304077211 */ /* 0x080fe400018f0eff */
[----:B------:R-:W-:Y:S02]  /*7ca70*/  IADD3 R4, P4, PT, R8, R2, RZ ;  /* 0x0000000208047210 */ /* 0x000fe40007f9e0ff */
[----:B-1----:R-:W-:Y:S01]  /*7ca80*/  ISETP.LT.AND P3, PT, R9, UR7, !P0 ;  /* 0x0000000709007c0c */ /* 0x002fe2000c761270 */
[----:B------:R-:W-:Y:S01]  /*7ca90*/  VIADD R9, R28, 0x8f ;  /* 0x0000008f1c097836 */ /* 0x000fe20000000000 */
[----:B------:R1:W-:Y:S01]  /*7caa0*/  @P6 STG.E.U8 desc[UR8][R6.64], R5 ;  /* 0x0000000506006986 */ /* 0x0003e2000c101108 */
[----:B------:R-:W3:Y:S03]  /*7cab0*/  LDCU UR7, c[0x0][0x39c] ;  /* 0x00007380ff0777ac */ /* 0x000ee60008000800 */
[----:B0-----:R-:W-:Y:S01]  /*7cac0*/  ISETP.LT.AND P6, PT, R9, UR6, !P0 ;  /* 0x0000000609007c0c */ /* 0x001fe2000c7c1270 */
[----:B------:R-:W0:Y:S01]  /*7cad0*/  LDCU UR6, c[0x0][0x3b8] ;  /* 0x00007700ff0677ac */ /* 0x000e220008000800 */
[----:B-1----:R-:W-:Y:S01]  /*7cae0*/  LEA.HI.X.SX32 R5, R8, R3, 0x1, P4 ;  /* 0x0000000308057211 */ /* 0x002fe200020f0eff */
[----:B------:R-:W-:-:S02]  /*7caf0*/  VIADD R7, R28, 0x90 ;  /* 0x000000901c077836 */ /* 0x000fc40000000000 */
[----:B------:R-:W-:-:S04]  /*7cb00*/  VIADD R6, R8, UR4 ;  /* 0x0000000408067c36 */ /* 0x000fc80008000000 */
[----:B------:R-:W-:Y:S01]  /*7cb10*/  VIADD R8, R6, UR4 ;  /* 0x0000000406087c36 */ /* 0x000fe20008000000 */
[----:B------:R-:W-:Y:S02]  /*7cb20*/  PRMT R11, R14, 0x7773, RZ ;  /* 0x000077730e0b7816 */ /* 0x000fe400000000ff */
[----:B----4-:R-:W-:-:S05]  /*7cb30*/  PRMT R9, R10, 0x7770, RZ ;  /* 0x000077700a097816 */ /* 0x010fca00000000ff */
[----:B------:R1:W-:Y:S01]  /*7cb40*/  @P2 STG.E.U8 desc[UR8][R4.64], R9 ;  /* 0x0000000904002986 */ /* 0x0003e2000c101108 */
[----:B------:R-:W-:Y:S01]  /*7cb50*/  ISETP.LT.AND P2, PT, R7, UR10, !P0 ;  /* 0x0000000a07007c0c */ /* 0x000fe2000c741270 */
[----:B------:R-:W4:Y:S01]  /*7cb60*/  LDCU UR10, c[0x0][0x39c] ;  /* 0x00007380ff0a77ac */ /* 0x000f220008000800 */
[----:B------:R-:W-:Y:S02]  /*7cb70*/  PRMT R7, R10, 0x7771, RZ ;  /* 0x000077710a077816 */ /* 0x000fe400000000ff */
[----:B-1----:R-:W-:-:S04]  /*7cb80*/  IADD3 R4, P4, PT, R6, R2, RZ ;  /* 0x0000000206047210 */ /* 0x002fc80007f9e0ff */
[----:B------:R-:W-:Y:S02]  /*7cb90*/  LEA.HI.X.SX32 R5, R6, R3, 0x1, P4 ;  /* 0x0000000306057211 */ /* 0x000fe400020f0eff */
[----:B------:R-:W-:-:S03]  /*7cba0*/  IADD3 R6, P4, PT, R8, R2, RZ ;  /* 0x0000000208067210 */ /* 0x000fc60007f9e0ff */
[----:B------:R1:W-:Y:S01]  /*7cbb0*/  @P5 STG.E.U8 desc[UR8][R4.64], R7 ;  /* 0x0000000704005986 */ /* 0x0003e2000c101108 */
[----:B------:R-:W-:Y:S01]  /*7cbc0*/  VIADD R9, R28, 0x91 ;  /* 0x000000911c097836 */ /* 0x000fe20000000000 */
[C---:B-1----:R-:W-:Y:S01]  /*7cbd0*/  LEA.HI.X.SX32 R7, R8.reuse, R3, 0x1, P4 ;  /* 0x0000000308077211 */ /* 0x042fe200020f0eff */
[----:B------:R-:W-:Y:S01]  /*7cbe0*/  VIADD R5, R8, UR4 ;  /* 0x0000000408057c36 */ /* 0x000fe20008000000 */
[----:B------:R-:W-:Y:S01]  /*7cbf0*/  PRMT R4, R15, 0x7770, RZ ;  /* 0x000077700f047816 */ /* 0x000fe200000000ff */
[----:B------:R-:W-:Y:S01]  /*7cc00*/  VIADD R8, R28, 0x92 ;  /* 0x000000921c087836 */ /* 0x000fe20000000000 */
[----:B---3--:R-:W-:Y:S01]  /*7cc10*/  ISETP.LT.AND P5, PT, R9, UR7, !P0 ;  /* 0x0000000709007c0c */ /* 0x008fe2000c7a1270 */
[----:B------:R-:W1:Y:S02]  /*7cc20*/  LDCU UR7, c[0x0][0x3b8] ;  /* 0x00007700ff0777ac */ /* 0x000e640008000800 */
[----:B------:R3:W-:Y:S01]  /*7cc30*/  @P3 STG.E.U8 desc[UR8][R6.64], R4 ;  /* 0x0000000406003986 */ /* 0x0007e2000c101108 */
[----:B----4-:R-:W-:Y:S01]  /*7cc40*/  ISETP.LT.AND P3, PT, R8, UR10, !P0 ;  /* 0x0000000a08007c0c */ /* 0x010fe2000c761270 */
[----:B------:R-:W4:Y:S01]  /*7cc50*/  LDCU UR10, c[0x0][0x39c] ;  /* 0x00007380ff0a77ac */ /* 0x000f220008000800 */
[C---:B--2---:R-:W-:Y:S01]  /*7cc60*/  VIADD R8, R5.reuse, UR5 ;  /* 0x0000000505087c36 */ /* 0x044fe20008000000 */
[----:B------:R-:W2:Y:S01]  /*7cc70*/  LDCU UR4, c[0x0][0x3b8] ;  /* 0x00007700ff0477ac */ /* 0x000ea20008000800 */
[----:B------:R-:W-:Y:S01]  /*7cc80*/  VIADD R9, R28, 0x93 ;  /* 0x000000931c097836 */ /* 0x000fe20000000000 */
[----:B------:R-:W0:Y:S01]  /*7cc90*/  LDCU UR5, c[0x0][0x3b8] ;  /* 0x00007700ff0577ac */ /* 0x000e220008000800 */
[----:B---3--:R-:W-:-:S02]  /*7cca0*/  IADD3 R4, P4, PT, R5, R2, RZ ;  /* 0x0000000205047210 */ /* 0x008fc40007f9e0ff */
[----:B------:R-:W-:Y:S02]  /*7ccb0*/  PRMT R7, R15, 0x7771, RZ ;  /* 0x000077710f077816 */ /* 0x000fe400000000ff */
[----:B------:R-:W-:Y:S02]  /*7ccc0*/  LEA.HI.X.SX32 R5, R5, R3, 0x1, P4 ;  /* 0x0000000305057211 */ /* 0x000fe400020f0eff */
[----:B------:R-:W-:-:S03]  /*7ccd0*/  IADD3 R6, P4, PT, R8, R2, RZ ;  /* 0x0000000208067210 */ /* 0x000fc60007f9e0ff */
[----:B------:R3:W-:Y:S02]  /*7cce0*/  @P6 STG.E.U8 desc[UR8][R4.64], R7 ;  /* 0x0000000704006986 */ /* 0x0007e4000c101108 */
[C---:B---3--:R-:W-:Y:S01]  /*7ccf0*/  LEA.HI.X.SX32 R7, R8.reuse, R3, 0x1, P4 ;  /* 0x0000000308077211 */ /* 0x048fe200020f0eff */
[----:B0-----:R-:W-:Y:S01]  /*7cd00*/  VIADD R5, R8, UR6 ;  /* 0x0000000608057c36 */ /* 0x001fe20008000000 */
[----:B------:R-:W-:Y:S01]  /*7cd10*/  PRMT R4, R18, 0x7772, RZ ;  /* 0x0000777212047816 */ /* 0x000fe200000000ff */
[----:B------:R-:W-:Y:S01]  /*7cd20*/  VIADD R8, R28, 0x94 ;  /* 0x000000941c087836 */ /* 0x000fe20000000000 */
[----:B------:R-:W-:Y:S01]  /*7cd30*/  ISETP.LT.AND P6, PT, R9, UR11, !P0 ;  /* 0x0000000b09007c0c */ /* 0x000fe2000c7c1270 */
[----:B------:R-:W0:Y:S02]  /*7cd40*/  LDCU UR11, c[0x0][0x39c] ;  /* 0x00007380ff0b77ac */ /* 0x000e240008000800 */
[----:B------:R3:W-:Y:S01]  /*7cd50*/  @P2 STG.E.U8 desc[UR8][R6.64], R4 ;  /* 0x0000000406002986 */ /* 0x0007e2000c101108 */
[----:B----4-:R-:W-:Y:S01]  /*7cd60*/  ISETP.LT.AND P2, PT, R8, UR10, !P0 ;  /* 0x0000000a08007c0c */ /* 0x010fe2000c741270 */
[----:B------:R-:W4:Y:S01]  /*7cd70*/  LDCU UR10, c[0x0][0x39c] ;  /* 0x00007380ff0a77ac */ /* 0x000f220008000800 */
[C---:B-1----:R-:W-:Y:S01]  /*7cd80*/  VIADD R8, R5.reuse, UR7 ;  /* 0x0000000705087c36 */ /* 0x042fe20008000000 */
[----:B------:R-:W1:Y:S01]  /*7cd90*/  LDCU UR6, c[0x0][0x3b8] ;  /* 0x00007700ff0677ac */ /* 0x000e620008000800 */
[----:B------:R-:W-:Y:S01]  /*7cda0*/  VIADD R9, R28, 0x95 ;  /* 0x000000951c097836 */ /* 0x000fe20000000000 */
[----:B------:R-:W0:Y:S01]  /*7cdb0*/  LDCU UR7, c[0x0][0x3b8] ;  /* 0x00007700ff0777ac */ /* 0x000e220008000800 */
[----:B---3--:R-:W-:-:S02]  /*7cdc0*/  IADD3 R4, P4, PT, R5, R2, RZ ;  /* 0x0000000205047210 */ /* 0x008fc40007f9e0ff */
[----:B------:R-:W-:Y:S02]  /*7cdd0*/  PRMT R7, R18, 0x7773, RZ ;  /* 0x0000777312077816 */ /* 0x000fe400000000ff */
[----:B------:R-:W-:Y:S01]  /*7cde0*/  LEA.HI.X.SX32 R5, R5, R3, 0x1, P4 ;  /* 0x0000000305057211 */ /* 0x000fe200020f0eff */
[----:B------:R-:W3:Y:S01]  /*7cdf0*/  LDL.LU R18, [R1+0x23f8] ;  /* 0x0023f80001127983 */ /* 0x000ee20000300800 */
[----:B------:R-:W-:-:S03]  /*7ce00*/  IADD3 R6, P4, PT, R8, R2, RZ ;  /* 0x0000000208067210 */ /* 0x000fc60007f9e0ff */
[----:B------:R0:W-:Y:S02]  /*7ce10*/  @P5 STG.E.U8 desc[UR8][R4.64], R7 ;  /* 0x0000000704005986 */ /* 0x0001e4000c101108 */
[C---:B0-----:R-:W-:Y:S01]  /*7ce20*/  LEA.HI.X.SX32 R7, R8.reuse, R3, 0x1, P4 ;  /* 0x0000000308077211 */ /* 0x041fe200020f0eff */
[----:B--2---:R-:W-:Y:S01]  /*7ce30*/  VIADD R5, R8, UR4 ;  /* 0x0000000408057c36 */ /* 0x004fe20008000000 */
[----:B------:R-:W-:Y:S01]  /*7ce40*/  PRMT R4, R19, 0x7772, RZ ;  /* 0x0000777213047816 */ /* 0x000fe200000000ff */
[----:B------:R-:W-:Y:S01]  /*7ce50*/  VIADD R8, R28, 0x96 ;  /* 0x000000961c087836 */ /* 0x000fe20000000000 */
[----:B------:R-:W-:Y:S01]  /*7ce60*/  ISETP.LT.AND P5, PT, R9, UR12, !P0 ;  /* 0x0000000c09007c0c */ /* 0x000fe2000c7a1270 */
[----:B------:R-:W0:Y:S02]  /*7ce70*/  LDCU UR4, c[0x0][0x3b8] ;  /* 0x00007700ff0477ac */ /* 0x000e240008000800 */
[----:B------:R2:W-:Y:S01]  /*7ce80*/  @P3 STG.E.U8 desc[UR8][R6.64], R4 ;  /* 0x0000000406003986 */ /* 0x0005e2000c101108 */
[----:B----4-:R-:W-:Y:S01]  /*7ce90*/  ISETP.LT.AND P3, PT, R8, UR10, !P0 ;  /* 0x0000000a08007c0c */ /* 0x010fe2000c761270 */
[----:B------:R-:W4:Y:S01]  /*7cea0*/  LDCU UR10, c[0x0][0x39c] ;  /* 0x00007380ff0a77ac */ /* 0x000f220008000800 */
[----:B------:R-:W-:-:S02]  /*7ceb0*/  VIADD R8, R5, UR5 ;  /* 0x0000000505087c36 */ /* 0x000fc40008000000 */
[----:B------:R-:W-:Y:S01]  /*7cec0*/  VIADD R9, R28, 0x97 ;  /* 0x000000971c097836 */ /* 0x000fe20000000000 */
[----:B------:R-:W0:Y:S01]  /*7ced0*/  LDCU UR12, c[0x0][0x39c] ;  /* 0x00007380ff0c77ac */ /* 0x000e220008000800 */
[----:B------:R-:W0:Y:S01]  /*7cee0*/  LDCU UR5, c[0x0][0x3b8] ;  /* 0x00007700ff0577ac */ /* 0x000e220008000800 */
[-C--:B--2---:R-:W-:Y:S02]  /*7cef0*/  IADD3 R4, P4, PT, R5, R2.reuse, RZ ;  /* 0x0000000205047210 */ /* 0x084fe40007f9e0ff */
[----:B------:R-:W-:Y:S02]  /*7cf00*/  PRMT R7, R19, 0x7773, RZ ;  /* 0x0000777313077816 */ /* 0x000fe400000000ff */
[----:B------:R-:W-:Y:S01]  /*7cf10*/  LEA.HI.X.SX32 R5, R5, R3, 0x1, P4 ;  /* 0x0000000305057211 */ /* 0x000fe200020f0eff */
[----:B------:R-:W2:Y:S01]  /*7cf20*/  LDL.LU R19, [R1+0x23f4] ;  /* 0x0023f40001137983 */ /* 0x000ea20000300800 */
[----:B------:R-:W-:-:S03]  /*7cf30*/  IADD3 R6, P4, PT, R8, R2, RZ ;  /* 0x0000000208067210 */ /* 0x000fc60007f9e0ff */
[----:B------:R0:W-:Y:S01]  /*7cf40*/  @P6 STG.E.U8 desc[UR8][R4.64], R7 ;  /* 0x0000000704006986 */ /* 0x0001e2000c101108 */
[----:B------:R-:W-:Y:S01]  /*7cf50*/  ISETP.LT.AND P6, PT, R9, UR11, !P0 ;  /* 0x0000000b09007c0c */ /* 0x000fe2000c7c1270 */
[----:B------:R-:W4:Y:S01]  /*7cf60*/  LDCU UR11, c[0x0][0x39c] ;  /* 0x00007380ff0b77ac */ /* 0x000f220008000800 */
[----:B------:R-:W-:Y:S02]  /*7cf70*/  PRMT R9, R12, 0x7772, RZ ;  /* 0x000077720c097816 */ /* 0x000fe400000000ff */
[----:B0-----:R-:W-:Y:S01]  /*7cf80*/  LEA.HI.X.SX32 R7, R8, R3, 0x1, P4 ;  /* 0x0000000308077211 */ /* 0x001fe200020f0eff */
[----:B------:R-:W-:Y:S02]  /*7cf90*/  VIADD R5, R28, 0x98 ;  /* 0x000000981c057836 */ /* 0x000fe40000000000 */
[----:B-1----:R-:W-:Y:S01]  /*7cfa0*/  VIADD R4, R8, UR6 ;  /* 0x0000000608047c36 */ /* 0x002fe20008000000 */
[----:B------:R-:W0:Y:S01]  /*7cfb0*/  LDCU UR6, c[0x0][0x3b8] ;  /* 0x00007700ff0677ac */ /* 0x000e220008000800 */
[----:B------:R1:W-:Y:S01]  /*7cfc0*/  @P2 STG.E.U8 desc[UR8][R6.64], R9 ;  /* 0x0000000906002986 */ /* 0x0003e2000c101108 */
[----:B----4-:R-:W-:Y:S01]  /*7cfd0*/  ISETP.LT.AND P2, PT, R5, UR10, !P0 ;  /* 0x0000000a05007c0c */ /* 0x010fe2000c741270 */
[----:B------:R-:W4:Y:S01]  /*7cfe0*/  LDCU UR10, c[0x0][0x39c] ;  /* 0x00007380ff0a77ac */ /* 0x000f220008000800 */
[----:B------:R-:W-:Y:S01]  /*7cff0*/  VIADD R8, R4, UR7 ;  /* 0x0000000704087c36 */ /* 0x000fe20008000000 */
[----:B------:R-:W-:Y:S01]  /*7d000*/  PRMT R5, R12, 0x7773, RZ ;  /* 0x000077730c057816 */ /* 0x000fe200000000ff */
[----:B------:R-:W0:Y:S01]  /*7d010*/  LDCU UR7, c[0x0][0x3b8] ;  /* 0x00007700ff0777ac */ /* 0x000e220008000800 */
[----:B------:R-:W2:Y:S01]  /*7d020*/  LDL.LU R12, [R1+0x23f0] ;  /* 0x0023f000010c7983 */ /* 0x000ea20000300800 */
[----:B-1----:R-:W-:Y:S01]  /*7d030*/  IADD3 R6, P4, PT, R4, R2, RZ ;  /* 0x0000000204067210 */ /* 0x002fe20007f9e0ff */
[----:B------:R-:W-:-:S03]  /*7d040*/  VIADD R9, R28, 0x99 ;  /* 0x000000991c097836 */ /* 0x000fc60000000000 */
[----:B------:R-:W-:Y:S02]  /*7d050*/  LEA.HI.X.SX32 R7, R4, R3, 0x1, P4 ;  /* 0x0000000304077211 */ /* 0x000fe400020f0eff */
[----:B------:R-:W-:-:S03]  /*7d060*/  IADD3 R4, P4, PT, R8, R2, RZ ;  /* 0x0000000208047210 */ /* 0x000fc60007f9e0ff */
[----:B------:R1:W-:Y:S01]  /*7d070*/  @P5 STG.E.U8 desc[UR8][R6.64], R5 ;  /* 0x0000000506005986 */ /* 0x0003e2000c101108 */
[----:B------:R-:W-:Y:S01]  /*7d080*/  ISETP.LT.AND P5, PT, R9, UR12, !P0 ;  /* 0x0000000c09007c0c */ /* 0x000fe2000c7a1270 */
[----:B------:R-:W0:Y:S01]  /*7d090*/  LDCU UR12, c[0x0][0x39c] ;  /* 0x00007380ff0c77ac */ /* 0x000e220008000800 */
[----:B------:R-:W-:Y:S02]  /*7d0a0*/  PRMT R9, R13, 0x7772, RZ ;  /* 0x000077720d097816 */ /* 0x000fe400000000ff */
[----:B-1----:R-:W-:Y:S01]  /*7d0b0*/  LEA.HI.X.SX32 R5, R8, R3, 0x1, P4 ;  /* 0x0000000308057211 */ /* 0x002fe200020f0eff */
[----:B------:R-:W-:Y:S02]  /*7d0c0*/  VIADD R7, R28, 0x9a ;  /* 0x0000009a1c077836 */ /* 0x000fe40000000000 */
[----:B------:R-:W-:Y:S01]  /*7d0d0*/  VIADD R6, R8, UR4 ;  /* 0x0000000408067c36 */ /* 0x000fe20008000000 */
[----:B------:R-:W1:Y:S01]  /*7d0e0*/  LDCU UR4, c[0x0][0x3b8] ;  /* 0x00007700ff0477ac */ /* 0x000e620008000800 */
[----:B------:R0:W-:Y:S01]  /*7d0f0*/  @P3 STG.E.U8 desc[UR8][R4.64], R9 ;  /* 0x0000000904003986 */ /* 0x0001e2000c101108 */
[----:B----4-:R-:W-:Y:S01]  /*7d100*/  ISETP.LT.AND P3, PT, R7, UR10, !P0 ;  /* 0x0000000a07007c0c */ /* 0x010fe2000c761270 */
[----:B------:R-:W4:Y:S01]  /*7d110*/  LDCU UR10, c[0x0][0x39c] ;  /* 0x00007380ff0a77ac */ /* 0x000f220008000800 */
[C---:B------:R-:W-:Y:S01]  /*7d120*/  VIADD R8, R6.reuse, UR5 ;  /* 0x0000000506087c36 */ /* 0x040fe20008000000 */
[----:B------:R-:W-:Y:S01]  /*7d130*/  PRMT R7, R13, 0x7773, RZ ;  /* 0x000077730d077816 */ /* 0x000fe200000000ff */
[----:B------:R-:W1:Y:S01]  /*7d140*/  LDCU UR5, c[0x0][0x3b8] ;  /* 0x00007700ff0577ac */ /* 0x000e620008000800 */
[----:B------:R-:W3:Y:S01]  /*7d150*/  LDL.LU R13, [R1+0x23ec] ;  /* 0x0023ec00010d7983 */ /* 0x000ee20000300800 */
[----:B0-----:R-:W-:-:S04]  /*7d160*/  IADD3 R4, P4, PT, R6, R2, RZ ;  /* 0x0000000206047210 */ /* 0x001fc80007f9e0ff */
[----:B------:R-:W-:Y:S02]  /*7d170*/  LEA.HI.X.SX32 R5, R6, R3, 0x1, P4 ;  /* 0x0000000306057211 */ /* 0x000fe400020f0eff */
[----:B------:R-:W-:-:S03]  /*7d180*/  IADD3 R6, P4, PT, R8, R2, RZ ;  /* 0x0000000208067210 */ /* 0x000fc60007f9e0ff */
[----:B------:R0:W-:Y:S01]  /*7d190*/  @P6 STG.E.U8 desc[UR8][R4.64], R7 ;  /* 0x0000000704006986 */ /* 0x0001e2000c101108 */
[----:B------:R-:W-:Y:S01]  /*7d1a0*/  VIADD R9, R28, 0x9b ;  /* 0x0000009b1c097836 */ /* 0x000fe20000000000 */
[C---:B0-----:R-:W-:Y:S01]  /*7d1b0*/  LEA.HI.X.SX32 R7, R8.reuse, R3, 0x1, P4 ;  /* 0x0000000308077211 */ /* 0x041fe200020f0eff */
[----:B------:R-:W-:Y:S01]  /*7d1c0*/  VIADD R5, R8, UR6 ;  /* 0x0000000608057c36 */ /* 0x000fe20008000000 */
        /* <DEDUP_REMOVED lines=11> */
[-C--:B-1----:R-:W-:Y:S02]  /*7d280*/  IADD3 R4, P4, PT, R5, R2.reuse, RZ ;  /* 0x0000000205047210 */ /* 0x082fe40007f9e0ff */
[----:B------:R-:W-:Y:S02]  /*7d290*/  PRMT R7, R29, 0x7773, RZ ;  /* 0x000077731d077816 */ /* 0x000fe400000000ff */
[-C--:B------:R-:W-:Y:S02]  /*7d2a0*/  LEA.HI.X.SX32 R5, R5, R3.reuse, 0x1, P4 ;  /* 0x0000000305057211 */ /* 0x080fe400020f0eff */
[-C--:B------:R-:W-:Y:S02]  /*7d2b0*/  IADD3 R6, P4, PT, R8, R2.reuse, RZ ;  /* 0x0000000208067210 */ /* 0x080fe40007f9e0ff */
[----:B------:R-:W-:Y:S01]  /*7d2c0*/  PRMT R29, R14, 0x7772, RZ ;  /* 0x000077720e1d7816 */ /* 0x000fe200000000ff */
[----:B------:R1:W-:Y:S01]  /*7d2d0*/  @P5 STG.E.U8 desc[UR8][R4.64], R7 ;  /* 0x0000000704005986 */ /* 0x0003e2000c101108 */
[----:B------:R-:W-:Y:S01]  /*7d2e0*/  ISETP.LT.AND P5, PT, R9, UR12, !P0 ;  /* 0x0000000c09007c0c */ /* 0x000fe2000c7a1270 */
[----:B------:R-:W-:Y:S01]  /*7d2f0*/  VIADD R9, R28, 0x9e ;  /* 0x0000009e1c097836 */ /* 0x000fe20000000000 */
[----:B------:R-:W0:Y:S01]  /*7d300*/  LDCU UR12, c[0x0][0x39c] ;  /* 0x00007380ff0c77ac */ /* 0x000e220008000800 */
[----:B------:R-:W3:Y:S01]  /*7d310*/  LDL.LU R14, [R1+0x23e8] ;  /* 0x0023e800010e7983 */ /* 0x000ee20000300800 */
[CC--:B-1----:R-:W-:Y:S01]  /*7d320*/  LEA.HI.X.SX32 R7, R8.reuse, R3.reuse, 0x1, P4 ;  /* 0x0000000308077211 */ /* 0x0c2fe200020f0eff */
[----:B------:R-:W-:Y:S01]  /*7d330*/  VIADD R8, R8, UR4 ;  /* 0x0000000408087c36 */ /* 0x000fe20008000000 */
[----:B------:R-:W1:Y:S03]  /*7d340*/  LDCU UR4, c[0x0][0x3b8] ;  /* 0x00007700ff0477ac */ /* 0x000e660008000800 */
[----:B------:R0:W-:Y:S01]  /*7d350*/  @P3 STG.E.U8 desc[UR8][R6.64], R29 ;  /* 0x0000001d06003986 */ /* 0x0001e2000c101108 */
[----:B----4-:R-:W-:Y:S01]  /*7d360*/  ISETP.LT.AND P3, PT, R9, UR10, !P0 ;  /* 0x0000000a09007c0c */ /* 0x010fe2000c761270 */
[C---:B------:R-:W-:Y:S01]  /*7d370*/  VIADD R9, R8.reuse, UR5 ;  /* 0x0000000508097c36 */ /* 0x040fe20008000000 */
[CC--:B------:R-:W-:Y:S01]  /*7d380*/  IADD3 R4, P4, PT, R8.reuse, R2.reuse, RZ ;  /* 0x0000000208047210 */ /* 0x0c0fe20007f9e0ff */
[----:B------:R-:W4:Y:S03]  /*7d390*/  LDCU UR10, c[0x0][0x39c] ;  /* 0x00007380ff0a77ac */ /* 0x000f260008000800 */
[----:B------:R-:W-:Y:S01]  /*7d3a0*/  LEA.HI.X.SX32 R5, R8, R3, 0x1, P4 ;  /* 0x0000000308057211 */ /* 0x000fe200020f0eff */
[----:B------:R-:W1:Y:S01]  /*7d3b0*/  LDCU UR5, c[0x0][0x3b8] ;  /* 0x00007700ff0577ac */ /* 0x000e620008000800 */
[----:B0-----:R-:W-:-:S02]  /*7d3c0*/  IADD3 R6, P4, PT, R9, R2, RZ ;  /* 0x0000000209067210 */ /* 0x001fc40007f9e0ff */
[----:B------:R-:W-:Y:S02]  /*7d3d0*/  PRMT R29, R10, 0x7772, RZ ;  /* 0x000077720a1d7816 */ /* 0x000fe400000000ff */
[C---:B------:R-:W-:Y:S01]  /*7d3e0*/  LEA.HI.X.SX32 R7, R9.reuse, R3, 0x1, P4 ;  /* 0x0000000309077211 */ /* 0x040fe200020f0eff */
[----:B------:R-:W-:Y:S01]  /*7d3f0*/  VIADD R9, R9, UR6 ;  /* 0x0000000609097c36 */ /* 0x000fe20008000000 */
[----:B------:R0:W-:Y:S01]  /*7d400*/  @P6 STG.E.U8 desc[UR8][R4.64], R11 ;  /* 0x0000000b04006986 */ /* 0x0001e2000c101108 */
[----:B------:R-:W-:Y:S01]  /*7d410*/  VIADD R8, R28, 0x9f ;  /* 0x0000009f1c087836 */ /* 0x000fe20000000000 */
[----:B------:R-:W1:Y:S02]  /*7d420*/  LDCU UR6, c[0x0][0x3b8] ;  /* 0x00007700ff0677ac */ /* 0x000e640008000800 */
[----:B------:R4:W-:Y:S01]  /*7d430*/  @P2 STG.E.U8 desc[UR8][R6.64], R29 ;  /* 0x0000001d06002986 */ /* 0x0009e2000c101108 */
[----:B0-----:R-:W-:Y:S02]  /*7d440*/  PRMT R11, R10, 0x7773, RZ ;  /* 0x000077730a0b7816 */ /* 0x001fe400000000ff */
[----:B----4-:R-:W-:-:S04]  /*7d450*/  IADD3 R6, P4, PT, R9, R2, RZ ;  /* 0x0000000209067210 */ /* 0x010fc80007f9e0ff */
[----:B------:R-:W-:Y:S02]  /*7d460*/  LEA.HI.X.SX32 R7, R9, R3, 0x1, P4 ;  /* 0x0000000309077211 */ /* 0x000fe400020f0eff */
[----:B------:R-:W-:-:S03]  /*7d470*/  PRMT R29, R15, 0x7772, RZ ;  /* 0x000077720f1d7816 */ /* 0x000fc600000000ff */
[----:B------:R0:W-:Y:S02]  /*7d480*/  @P5 STG.E.U8 desc[UR8][R6.64], R11 ;  /* 0x0000000b06005986 */ /* 0x0001e4000c101108 */
[----:B0-----:R-:W-:Y:S02]  /*7d490*/  PRMT R11, R15, 0x7773, RZ ;  /* 0x000077730f0b7816 */ /* 0x001fe400000000ff */
[----:B------:R-:W4:Y:S01]  /*7d4a0*/  LDL.LU R15, [R1+0x23e4] ;  /* 0x0023e400010f7983 */ /* 0x000f220000300800 */
[----:B------:R-:W-:Y:S01]  /*7d4b0*/  ISETP.LT.AND P6, PT, R8, UR11, !P0 ;  /* 0x0000000b08007c0c */ /* 0x000fe2000c7c1270 */
[----:B------:R-:W-:Y:S01]  /*7d4c0*/  VIADD R8, R28, 0xa0 ;  /* 0x000000a01c087836 */ /* 0x000fe20000000000 */
[----:B------:R-:W0:Y:S04]  /*7d4d0*/  LDCU UR11, c[0x0][0x39c] ;  /* 0x00007380ff0b77ac */ /* 0x000e280008000800 */
[----:B------:R-:W-:Y:S01]  /*7d4e0*/  ISETP.LT.AND P2, PT, R8, UR10, !P0 ;  /* 0x0000000a08007c0c */ /* 0x000fe2000c741270 */
[----:B------:R-:W0:Y:S01]  /*7d4f0*/  LDCU UR10, c[0x0][0x39c] ;  /* 0x00007380ff0a77ac */ /* 0x000e220008000800 */
[----:B------:R-:W-:-:S02]  /*7d500*/  VIADD R8, R9, UR7 ;  /* 0x0000000709087c36 */ /* 0x000fc40008000000 */
[----:B------:R-:W-:Y:S01]  /*7d510*/  VIADD R5, R28, 0xa1 ;  /* 0x000000a11c057836 */ /* 0x000fe20000000000 */
[----:B------:R-:W0:Y:S02]  /*7d520*/  LDCU UR7, c[0x0][0x3b8] ;  /* 0x00007700ff0777ac */ /* 0x000e240008000800 */
[-C--:B------:R-:W-:Y:S02]  /*7d530*/  IADD3 R4, P4, PT, R8, R2.reuse, RZ ;  /* 0x0000000208047210 */ /* 0x080fe40007f9e0ff */
[----:B------:R-:W-:Y:S01]  /*7d540*/  ISETP.LT.AND P5, PT, R5, UR12, !P0 ;  /* 0x0000000c05007c0c */ /* 0x000fe2000c7a1270 */
[----:B------:R-:W-:Y:S01]  /*7d550*/  VIADD R10, R28, 0xa2 ;  /* 0x000000a21c0a7836 */ /* 0x000fe20000000000 */
[CC--:B------:R-:W-:Y:S01]  /*7d560*/  LEA.HI.X.SX32 R5, R8.reuse, R3.reuse, 0x1, P4 ;  /* 0x0000000308057211 */ /* 0x0c0fe200020f0eff */
[----:B-1----:R-:W-:Y:S01]  /*7d570*/  VIADD R9, R8, UR4 ;  /* 0x0000000408097c36 */ /* 0x002fe20008000000 */
[----:B------:R-:W1:Y:S03]  /*7d580*/  LDCU UR12, c[0x0][0x39c] ;  /* 0x00007380ff0c77ac */ /* 0x000e660008000800 */
[----:B------:R1:W-:Y:S01]  /*7d590*/  @P3 STG.E.U8 desc[UR8][R4.64], R29 ;  /* 0x0000001d04003986 */ /* 0x0003e2000c101108 */
[CC--:B------:R-:W-:Y:S01]  /*7d5a0*/  IADD3 R8, P4, PT, R9.reuse, R2.reuse, RZ ;  /* 0x0000000209087210 */ /* 0x0c0fe20007f9e0ff */
[----:B------:R-:W-:Y:S01]  /*7d5b0*/  VIADD R7, R28, 0xa3 ;  /* 0x000000a31c077836 */ /* 0x000fe20000000000 */
[----:B0-----:R-:W-:Y:S01]  /*7d5c0*/  ISETP.LT.AND P3, PT, R10, UR10, !P0 ;  /* 0x0000000a0a007c0c */ /* 0x001fe2000c761270 */
[----:B------:R-:W0:Y:S01]  /*7d5d0*/  LDCU UR10, c[0x0][0x39c] ;  /* 0x00007380ff0a77ac */ /* 0x000e220008000800 */
[C---:B------:R-:W-:Y:S01]  /*7d5e0*/  VIADD R10, R9.reuse, UR5 ;  /* 0x00000005090a7c36 */ /* 0x040fe20008000000 */
[-C--:B------:R-:W-:Y:S01]  /*7d5f0*/  LEA.HI.X.SX32 R9, R9, R3.reuse, 0x1, P4 ;  /* 0x0000000309097211 */ /* 0x080fe200020f0eff */
[----:B------:R-:W0:Y:S03]  /*7d600*/  LDCU UR4, c[0x0][0x3b8] ;  /* 0x00007700ff0477ac */ /* 0x000e260008000800 */
[-C--:B------:R-:W-:Y:S01]  /*7d610*/  IADD3 R6, P4, PT, R10, R2.reuse, RZ ;  /* 0x000000020a067210 */ /* 0x080fe20007f9e0ff */
[----:B------:R0:W-:Y:S01]  /*7d620*/  @P6 STG.E.U8 desc[UR8][R8.64], R11 ;  /* 0x0000000b08006986 */ /* 0x0001e2000c101108 */
[----:B------:R-:W-:Y:S01]  /*7d630*/  ISETP.LT.AND P6, PT, R7, UR11, !P0 ;  /* 0x0000000b07007c0c */ /* 0x000fe2000c7c1270 */
[----:B-1----:R-:W-:Y:S01]  /*7d640*/  VIADD R5, R28, 0xa4 ;  /* 0x000000a41c057836 */ /* 0x002fe20000000000 */
[C---:B------:R-:W-:Y:S01]  /*7d650*/  LEA.HI.X.SX32 R7, R10.reuse, R3, 0x1, P4 ;  /* 0x000000030a077211 */ /* 0x040fe200020f0eff */
[----:B------:R-:W-:Y:S01]  /*7d660*/  VIADD R10, R10, UR6 ;  /* 0x000000060a0a7c36 */ /* 0x000fe20008000000 */
[----:B------:R-:W1:Y:S04]  /*7d670*/  LDCU UR5, c[0x0][0x3b8] ;  /* 0x00007700ff0577ac */ /* 0x000e680008000800 */
[C---:B------:R-:W-:Y:S01]  /*7d680*/  IADD3 R4, P4, PT, R10.reuse, R2, RZ ;  /* 0x000000020a047210 */ /* 0x040fe20007f9e0ff */
[----:B------:R-:W1:Y:S01]  /*7d690*/  LDCU UR11, c[0x0][0x39c] ;  /* 0x00007380ff0b77ac */ /* 0x000e620008000800 */
[----:B0-----:R-:W-:-:S02]  /*7d6a0*/  VIADD R11, R10, UR7 ;  /* 0x000000070a0b7c36 */ /* 0x001fc40008000000 */
[----:B------:R-:W-:Y:S01]  /*7d6b0*/  VIADD R9, R28, 0xa5 ;  /* 0x000000a51c097836 */ /* 0x000fe20000000000 */
[----:B------:R-:W0:Y:S01]  /*7d6c0*/  LDCU UR6, c[0x0][0x3b8] ;  /* 0x00007700ff0677ac */ /* 0x000e220008000800 */
[----:B------:R-:W0:Y:S01]  /*7d6d0*/  LDCU UR7, c[0x0][0x3b8] ;  /* 0x00007700ff0777ac */ /* 0x000e220008000800 */
[----:B--2---:R-:W-:-:S05]  /*7d6e0*/  PRMT R29, R12, 0x7770, RZ ;  /* 0x000077700c1d7816 */ /* 0x004fca00000000ff */
[----:B------:R2:W-:Y:S01]  /*7d6f0*/  @P2 STG.E.U8 desc[UR8][R6.64], R29 ;  /* 0x0000001d06002986 */ /* 0x0005e2000c101108 */
[----:B------:R-:W-:Y:S01]  /*7d700*/  ISETP.LT.AND P2, PT, R5, UR10, !P0 ;  /* 0x0000000a05007c0c */ /* 0x000fe2000c741270 */
[----:B------:R-:W0:Y:S01]  /*7d710*/  LDCU UR10, c[0x0][0x39c] ;  /* 0x00007380ff0a77ac */ /* 0x000e220008000800 */
[----:B------:R-:W-:Y:S02]  /*7d720*/  LEA.HI.X.SX32 R5, R10, R3, 0x1, P4 ;  /* 0x000000030a057211 */ /* 0x000fe400020f0eff */
[----:B------:R-:W-:Y:S02]  /*7d730*/  PRMT R10, R12, 0x7771, RZ ;  /* 0x000077710c0a7816 */ /* 0x000fe400000000ff */
[----:B------:R-:W-:-:S03]  /*7d740*/  IADD3 R8, P4, PT, R11, R2, RZ ;  /* 0x000000020b087210 */ /* 0x000fc60007f9e0ff */
[----:B------:R1:W-:Y:S01]  /*7d750*/  @P5 STG.E.U8 desc[UR8][R4.64], R10 ;  /* 0x0000000a04005986 */ /* 0x0003e2000c101108 */
[----:B------:R-:W-:Y:S01]  /*7d760*/  ISETP.LT.AND P5, PT, R9, UR12, !P0 ;  /* 0x0000000c09007c0c */ /* 0x000fe2000c7a1270 */
[C---:B--2---:R-:W-:Y:S01]  /*7d770*/  VIADD R7, R28.reuse, 0xa6 ;  /* 0x000000a61c077836 */ /* 0x044fe20000000000 */
[CC--:B------:R-:W-:Y:S01]  /*7d780*/  LEA.HI.X.SX32 R9, R11.reuse, R3.reuse, 0x1, P4 ;  /* 0x000000030b097211 */ /* 0x0c0fe200020f0eff */
[----:B------:R-:W-:Y:S01]  /*7d790*/  VIADD R11, R11, UR4 ;  /* 0x000000040b0b7c36 */ /* 0x000fe20008000000 */
[----:B------:R-:W2:Y:S04]  /*7d7a0*/  LDCU UR12, c[0x0][0x39c] ;  /* 0x00007380ff0c77ac */ /* 0x000ea80008000800 */
[C---:B------:R-:W-:Y:S01]  /*7d7b0*/  IADD3 R6, P4, PT, R11.reuse, R2, RZ ;  /* 0x000000020b067210 */ /* 0x040fe20007f9e0ff */
[----:B------:R-:W0:Y:S01]  /*7d7c0*/  LDCU UR4, c[0x0][0x3b8] ;  /* 0x00007700ff0477ac */ /* 0x000e220008000800 */
[----:B-1----:R-:W-:Y:S01]  /*7d7d0*/  VIADD R10, R11, UR5 ;  /* 0x000000050b0a7c36 */ /* 0x002fe20008000000 */
[----:B---3--:R-:W-:Y:S01]  /*7d7e0*/  PRMT R29, R13, 0x7770, RZ ;  /* 0x000077700d1d7816 */ /* 0x008fe200000000ff */
[----:B------:R-:W-:Y:S01]  /*7d7f0*/  VIADD R5, R28, 0xa7 ;  /* 0x000000a71c057836 */ /* 0x000fe20000000000 */
[----:B------:R-:W1:Y:S03]  /*7d800*/  LDCU UR5, c[0x0][0x3b8] ;  /* 0x00007700ff0577ac */ /* 0x000e660008000800 */
[----:B------:R3:W-:Y:S01]  /*7d810*/  @P3 STG.E.U8 desc[UR8][R8.64], R29 ;  /* 0x0000001d08003986 */ /* 0x0007e2000c101108 */
[----:B0-----:R-:W-:Y:S01]  /*7d820*/  ISETP.LT.AND P3, PT, R7, UR10, !P0 ;  /* 0x0000000a07007c0c */ /* 0x001fe2000c761270 */
[----:B------:R-:W0:Y:S01]  /*7d830*/  LDCU UR10, c[0x0][0x39c] ;  /* 0x00007380ff0a77ac */ /* 0x000e220008000800 */
[----:B------:R-:W-:-:S02]  /*7d840*/  LEA.HI.X.SX32 R7, R11, R3, 0x1, P4 ;  /* 0x000000030b077211 */ /* 0x000fc400020f0eff */
[----:B------:R-:W-:Y:S02]  /*7d850*/  PRMT R11, R13, 0x7771, RZ ;  /* 0x000077710d0b7816 */ /* 0x000fe400000000ff */
[----:B------:R-:W-:-:S03]  /*7d860*/  IADD3 R4, P4, PT, R10, R2, RZ ;  /* 0x000000020a047210 */ /* 0x000fc60007f9e0ff */
[----:B------:R0:W-:Y:S01]  /*7d870*/  @P6 STG.E.U8 desc[UR8][R6.64], R11 ;  /* 0x0000000b06006986 */ /* 0x0001e2000c101108 */
[----:B------:R-:W-:Y:S01]  /*7d880*/  ISETP.LT.AND P6, PT, R5, UR11, !P0 ;  /* 0x0000000b05007c0c */ /* 0x000fe2000c7c1270 */
[----:B---3--:R-:W-:Y:S01]  /*7d890*/  VIADD R9, R28, 0xa8 ;  /* 0x000000a81c097836 */ /* 0x008fe20000000000 */
[C---:B------:R-:W-:Y:S01]  /*7d8a0*/  LEA.HI.X.SX32 R5, R10.reuse, R3, 0x1, P4 ;  /* 0x000000030a057211 */ /* 0x040fe200020f0eff */
[----:B------:R-:W-:Y:S01]  /*7d8b0*/  VIADD R10, R10, UR6 ;  /* 0x000000060a0a7c36 */ /* 0x000fe20008000000 */
[----:B------:R-:W3:Y:S04]  /*7d8c0*/  LDCU UR11, c[0x0][0x39c] ;  /* 0x00007380ff0b77ac */ /* 0x000ee80008000800 */
[C---:B------:R-:W-:Y:S01]  /*7d8d0*/  IADD3 R8, P4, PT, R10.reuse, R2, RZ ;  /* 0x000000020a087210 */ /* 0x040fe20007f9e0ff */
[----:B------:R-:W1:Y:S01]  /*7d8e0*/  LDCU UR6, c[0x0][0x3b8] ;  /* 0x00007700ff0677ac */ /* 0x000e620008000800 */
[----:B0-----:R-:W-:-:S02]  /*7d8f0*/  VIADD R11, R10, UR7 ;  /* 0x000000070a0b7c36 */ /* 0x001fc40008000000 */
[----:B------:R-:W-:Y:S01]  /*7d900*/  VIADD R7, R28, 0xa9 ;  /* 0x000000a91c077836 */ /* 0x000fe20000000000 */
[----:B------:R-:W0:Y:S01]  /*7d910*/  LDCU UR7, c[0x0][0x3b8] ;  /* 0x00007700ff0777ac */ /* 0x000e220008000800 */
[----:B------:R-:W-:-:S05]  /*7d920*/  PRMT R29, R14, 0x7770, RZ ;  /* 0x000077700e1d7816 */ /* 0x000fca00000000ff */
[----:B------:R0:W-:Y:S01]  /*7d930*/  @P2 STG.E.U8 desc[UR8][R4.64], R29 ;  /* 0x0000001d04002986 */ /* 0x0001e2000c101108 */
[----:B------:R-:W-:Y:S01]  /*7d940*/  ISETP.LT.AND P2, PT, R9, UR10, !P0 ;  /* 0x0000000a09007c0c */ /* 0x000fe2000c741270 */
[----:B------:R-:W1:Y:S01]  /*7d950*/  LDCU UR10, c[0x0][0x39c] ;  /* 0x00007380ff0a77ac */ /* 0x000e620008000800 */
[----:B------:R-:W-:Y:S02]  /*7d960*/  LEA.HI.X.SX32 R9, R10, R3, 0x1, P4 ;  /* 0x000000030a097211 */ /* 0x000fe400020f0eff */
[----:B------:R-:W-:Y:S02]  /*7d970*/  PRMT R10, R14, 0x7771, RZ ;  /* 0x000077710e0a7816 */ /* 0x000fe400000000ff */
[----:B------:R-:W-:-:S03]  /*7d980*/  IADD3 R6, P4, PT, R11, R2, RZ ;  /* 0x000000020b067210 */ /* 0x000fc60007f9e0ff */
[----:B------:R1:W-:Y:S01]  /*7d990*/  @P5 STG.E.U8 desc[UR8][R8.64], R10 ;  /* 0x0000000a08005986 */ /* 0x0003e2000c101108 */
[----:B--2---:R-:W-:Y:S01]  /*7d9a0*/  ISETP.LT.AND P5, PT, R7, UR12, !P0 ;  /* 0x0000000c07007c0c */ /* 0x004fe2000c7a1270 */
[----:B0-----:R-:W-:Y:S01]  /*7d9b0*/  VIADD R5, R28, 0xaa ;  /* 0x000000aa1c057836 */ /* 0x001fe20000000000 */
[C---:B------:R-:W-:Y:S01]  /*7d9c0*/  LEA.HI.X.SX32 R7, R11.reuse, R3, 0x1, P4 ;  /* 0x000000030b077211 */ /* 0x040fe200020f0eff */
[----:B------:R-:W-:Y:S01]  /*7d9d0*/  VIADD R11, R11, UR4 ;  /* 0x000000040b0b7c36 */ /* 0x000fe20008000000 */
[----:B------:R-:W0:Y:S04]  /*7d9e0*/  LDCU UR12, c[0x0][0x39c] ;  /* 0x00007380ff0c77ac */ /* 0x000e280008000800 */
[C---:B------:R-:W-:Y:S01]  /*7d9f0*/  IADD3 R4, P4, PT, R11.reuse, R2, RZ ;  /* 0x000000020b047210 */ /* 0x040fe20007f9e0ff */
[----:B------:R-:W2:Y:S01]  /*7da00*/  LDCU UR4, c[0x0][0x3b8] ;  /* 0x00007700ff0477ac */ /* 0x000ea20008000800 */
[----:B-1----:R-:W-:-:S02]  /*7da10*/  VIADD R10, R11, UR5 ;  /* 0x000000050b0a7c36 */ /* 0x002fc40008000000 */
[----:B------:R-:W-:Y:S01]  /*7da20*/  VIADD R9, R28, 0xab ;  /* 0x000000ab1c097836 */ /* 0x000fe20000000000 */
[----:B------:R-:W1:Y:S01]  /*7da30*/  LDCU UR5, c[0x0][0x3b8] ;  /* 0x00007700ff0577ac */ /* 0x000e620008000800 */
[----:B----4-:R-:W-:-:S05]  /*7da40*/  PRMT R29, R15, 0x7770, RZ ;  /* 0x000077700f1d7816 */ /* 0x010fca00000000ff */
[----:B------:R4:W-:Y:S01]  /*7da50*/  @P3 STG.E.U8 desc[UR8][R6.64], R29 ;  /* 0x0000001d06003986 */ /* 0x0009e2000c101108 */
[----:B------:R-:W-:Y:S01]  /*7da60*/  ISETP.LT.AND P3, PT, R5, UR10, !P0 ;  /* 0x0000000a05007c0c */ /* 0x000fe2000c761270 */
[----:B------:R-:W0:Y:S01]  /*7da70*/  LDCU UR10, c[0x0][0x39c] ;  /* 0x00007380ff0a77ac */ /* 0x000e220008000800 */
[----:B------:R-:W-:Y:S02]  /*7da80*/  LEA.HI.X.SX32 R5, R11, R3, 0x1, P4 ;  /* 0x000000030b057211 */ /* 0x000fe400020f0eff */
[----:B------:R-:W-:Y:S02]  /*7da90*/  PRMT R11, R15, 0x7771, RZ ;  /* 0x000077710f0b7816 */ /* 0x000fe400000000ff */
[----:B------:R-:W-:-:S03]  /*7daa0*/  IADD3 R8, P4, PT, R10, R2, RZ ;  /* 0x000000020a087210 */ /* 0x000fc60007f9e0ff */
[----:B------:R1:W-:Y:S01]  /*7dab0*/  @P6 STG.E.U8 desc[UR8][R4.64], R11 ;  /* 0x0000000b04006986 */ /* 0x0003e2000c101108 */
[----:B---3--:R-:W-:Y:S01]  /*7dac0*/  ISETP.LT.AND P6, PT, R9, UR11, !P0 ;  /* 0x0000000b09007c0c */ /* 0x008fe2000c7c1270 */
[----:B----4-:R-:W-:Y:S01]  /*7dad0*/  VIADD R7, R28, 0xac ;  /* 0x000000ac1c077836 */ /* 0x010fe20000000000 */
[----:B------:R-:W-:Y:S02]  /*7dae0*/  LEA.HI.X.SX32 R9, R10, R3, 0x1, P4 ;  /* 0x000000030a097211 */ /* 0x000fe400020f0eff */
[----:B------:R-:W-:Y:S01]  /*7daf0*/  PRMT R29, R16, 0x7770, RZ ;  /* 0x00007770101d7816 */ /* 0x000fe200000000ff */
[----:B------:R-:W-:Y:S01]  /*7db00*/  VIADD R10, R10, UR6 ;  /* 0x000000060a0a7c36 */ /* 0x000fe20008000000 */
[----:B------:R-:W3:Y:S03]  /*7db10*/  LDCU UR11, c[0x0][0x39c] ;  /* 0x00007380ff0b77ac */ /* 0x000ee60008000800 */
[----:B------:R4:W-:Y:S01]  /*7db20*/  @P2 STG.E.U8 desc[UR8][R8.64], R29 ;  /* 0x0000001d08002986 */ /* 0x0009e2000c101108 */
[----:B0-----:R-:W-:Y:S01]  /*7db30*/  ISETP.LT.AND P2, PT, R7, UR10, !P0 ;  /* 0x0000000a07007c0c */ /* 0x001fe2000c741270 */
[----:B------:R-:W0:Y:S01]  /*7db40*/  LDCU UR10, c[0x0][0x39c] ;  /* 0x00007380ff0a77ac */ /* 0x000e220008000800 */
[C---:B------:R-:W-:Y:S01]  /*7db50*/  IADD3 R6, P4, PT, R10.reuse, R2, RZ ;  /* 0x000000020a067210 */ /* 0x040fe20007f9e0ff */
[----:B-1----:R-:W-:-:S02]  /*7db60*/  VIADD R11, R10, UR7 ;  /* 0x000000070a0b7c36 */ /* 0x002fc40008000000 */
[----:B------:R-:W-:Y:S01]  /*7db70*/  VIADD R5, R28, 0xad ;  /* 0x000000ad1c057836 */ /* 0x000fe20000000000 */
[-C--:B------:R-:W-:Y:S01]  /*7db80*/  LEA.HI.X.SX32 R7, R10, R3.reuse, 0x1, P4 ;  /* 0x000000030a077211 */ /* 0x080fe200020f0eff */
[----:B------:R-:W1:Y:S01]  /*7db90*/  LDCU UR6, c[0x0][0x3b8] ;  /* 0x00007700ff0677ac */ /* 0x000e620008000800 */
[----:B------:R-:W-:Y:S02]  /*7dba0*/  PRMT R10, R16, 0x7771, RZ ;  /* 0x00007771100a7816 */ /* 0x000fe400000000ff */
[-C--:B------:R-:W-:Y:S01]  /*7dbb0*/  IADD3 R4, P4, PT, R11, R2.reuse, RZ ;  /* 0x000000020b047210 */ /* 0x080fe20007f9e0ff */
[----:B----4-:R-:W-:Y:S01]  /*7dbc0*/  VIADD R9, R28, 0xae ;  /* 0x000000ae1c097836 */ /* 0x010fe20000000000 */
[----:B------:R-:W-:Y:S01]  /*7dbd0*/  PRMT R29, R17, 0x7770, RZ ;  /* 0x00007770111d7816 */ /* 0x000fe200000000ff */
[----:B------:R4:W-:Y:S01]  /*7dbe0*/  @P5 STG.E.U8 desc[UR8][R6.64], R10 ;  /* 0x0000000a06005986 */ /* 0x0009e2000c101108 */
[----:B------:R-:W-:Y:S01]  /*7dbf0*/  ISETP.LT.AND P5, PT, R5, UR12, !P0 ;  /* 0x0000000c05007c0c */ /* 0x000fe2000c7a1270 */
[----:B------:R-:W1:Y:S01]  /*7dc00*/  LDCU UR7, c[0x0][0x3b8] ;  /* 0x00007700ff0777ac */ /* 0x000e620008000800 */
[C---:B------:R-:W-:Y:S01]  /*7dc10*/  LEA.HI.X.SX32 R5, R11.reuse, R3, 0x1, P4 ;  /* 0x000000030b057211 */ /* 0x040fe200020f0eff */
[----:B--2---:R-:W-:Y:S01]  /*7dc20*/  VIADD R11, R11, UR4 ;  /* 0x000000040b0b7c36 */ /* 0x004fe20008000000 */
[----:B------:R-:W2:Y:S03]  /*7dc30*/  LDCU UR12, c[0x0][0x39c] ;  /* 0x00007380ff0c77ac */ /* 0x000ea60008000800 */
[----:B------:R1:W-:Y:S01]  /*7dc40*/  @P3 STG.E.U8 desc[UR8][R4.64], R29 ;  /* 0x0000001d04003986 */ /* 0x0003e2000c101108 */
[----:B0-----:R-:W-:Y:S01]  /*7dc50*/  ISETP.LT.AND P3, PT, R9, UR10, !P0 ;  /* 0x0000000a09007c0c */ /* 0x001fe2000c761270 */
[----:B------:R-:W0:Y:S01]  /*7dc60*/  LDCU UR10, c[0x0][0x39c] ;  /* 0x00007380ff0a77ac */ /* 0x000e220008000800 */
[C---:B------:R-:W-:Y:S01]  /*7dc70*/  IADD3 R8, P4, PT, R11.reuse, R2, RZ ;  /* 0x000000020b087210 */ /* 0x040fe20007f9e0ff */
[----:B----4-:R-:W-:-:S02]  /*7dc80*/  VIADD R10, R11, UR5 ;  /* 0x000000050b0a7c36 */ /* 0x010fc40008000000 */
[----:B------:R-:W-:Y:S01]  /*7dc90*/  VIADD R7, R28, 0xaf ;  /* 0x000000af1c077836 */ /* 0x000fe20000000000 */
[-C--:B------:R-:W-:Y:S01]  /*7dca0*/  LEA.HI.X.SX32 R9, R11, R3.reuse, 0x1, P4 ;  /* 0x000000030b097211 */ /* 0x080fe200020f0eff */
[----:B------:R-:W4:Y:S01]  /*7dcb0*/  LDCU UR4, c[0x0][0x3b8] ;  /* 0x00007700ff0477ac */ /* 0x000f220008000800 */
[----:B------:R-:W-:Y:S02]  /*7dcc0*/  PRMT R11, R17, 0x7771, RZ ;  /* 0x00007771110b7816 */ /* 0x000fe400000000ff */
[-C--:B------:R-:W-:Y:S01]  /*7dcd0*/  IADD3 R6, P4, PT, R10, R2.reuse, RZ ;  /* 0x000000020a067210 */ /* 0x080fe20007f9e0ff */
[----:B-1----:R-:W-:Y:S01]  /*7dce0*/  VIADD R5, R28, 0xb0 ;  /* 0x000000b01c057836 */ /* 0x002fe20000000000 */
[----:B------:R-:W-:Y:S01]  /*7dcf0*/  PRMT R29, R18, 0x7770, RZ ;  /* 0x00007770121d7816 */ /* 0x000fe200000000ff */
[----:B------:R1:W-:Y:S01]  /*7dd00*/  @P6 STG.E.U8 desc[UR8][R8.64], R11 ;  /* 0x0000000b08006986 */ /* 0x0003e2000c101108 */
[----:B---3--:R-:W-:Y:S01]  /*7dd10*/  ISETP.LT.AND P6, PT, R7, UR11, !P0 ;  /* 0x0000000b07007c0c */ /* 0x008fe2000c7c1270 */
[----:B------:R-:W3:Y:S01]  /*7dd20*/  LDCU UR5, c[0x0][0x3b8] ;  /* 0x00007700ff0577ac */ /* 0x000ee20008000800 */
[C---:B------:R-:W-:Y:S01]  /*7dd30*/  LEA.HI.X.SX32 R7, R10.reuse, R3, 0x1, P4 ;  /* 0x000000030a077211 */ /* 0x040fe200020f0eff */
[----:B------:R-:W-:Y:S01]  /*7dd40*/  VIADD R10, R10, UR6 ;  /* 0x000000060a0a7c36 */ /* 0x000fe20008000000 */
[----:B------:R-:W2:Y:S03]  /*7dd50*/  LDCU UR11, c[0x0][0x39c] ;  /* 0x00007380ff0b77ac */ /* 0x000ea60008000800 */
        /* <DEDUP_REMOVED lines=10> */
[----:B---3--:R-:W-:Y:S01]  /*7de00*/  VIADD R7, R28, 0xb2 ;  /* 0x000000b21c077836 */ /* 0x008fe20000000000 */
[----:B------:R-:W-:Y:S01]  /*7de10*/  PRMT R29, R19, 0x7770, RZ ;  /* 0x00007770131d7816 */ /* 0x000fe200000000ff */
[----:B------:R3:W-:Y:S01]  /*7de20*/  @P5 STG.E.U8 desc[UR8][R4.64], R10 ;  /* 0x0000000a04005986 */ /* 0x0007e2000c101108 */
[----:B--2---:R-:W-:Y:S01]  /*7de30*/  ISETP.LT.AND P5, PT, R9, UR12, !P0 ;  /* 0x0000000c09007c0c */ /* 0x004fe2000c7a1270 */
[----:B------:R-:W2:Y:S01]  /*7de40*/  LDCU UR7, c[0x0][0x3b8] ;  /* 0x00007700ff0777ac */ /* 0x000ea20008000800 */
[C---:B------:R-:W-:Y:S01]  /*7de50*/  LEA.HI.X.SX32 R9, R11.reuse, R3, 0x1, P4 ;  /* 0x000000030b097211 */ /* 0x040fe200020f0eff */
[----:B----4-:R-:W-:Y:S01]  /*7de60*/  VIADD R11, R11, UR4 ;  /* 0x000000040b0b7c36 */ /* 0x010fe20008000000 */
[----:B------:R-:W4:Y:S03]  /*7de70*/  LDCU UR12, c[0x0][0x39c] ;  /* 0x00007380ff0c77ac */ /* 0x000f260008000800 */
[----:B------:R1:W-:Y:S01]  /*7de80*/  @P3 STG.E.U8 desc[UR8][R8.64], R29 ;  /* 0x0000001d08003986 */ /* 0x0003e2000c101108 */
[----:B0-----:R-:W-:Y:S01]  /*7de90*/  ISETP.LT.AND P3, PT, R7, UR10, !P0 ;  /* 0x0000000a07007c0c */ /* 0x001fe2000c761270 */
[----:B------:R-:W0:Y:S01]  /*7dea0*/  LDCU UR10, c[0x0][0x39c] ;  /* 0x00007380ff0a77ac */ /* 0x000e220008000800 */
[C---:B------:R-:W-:Y:S01]  /*7deb0*/  IADD3 R6, P4, PT, R11.reuse, R2, RZ ;  /* 0x000000020b067210 */ /* 0x040fe20007f9e0ff */
[----:B---3--:R-:W-:-:S02]  /*7dec0*/  VIADD R10, R11, UR5 ;  /* 0x000000050b0a7c36 */ /* 0x008fc40008000000 */
[----:B------:R-:W-:Y:S01]  /*7ded0*/  VIADD R5, R28, 0xb3 ;  /* 0x000000b31c057836 */ /* 0x000fe20000000000 */
[-C--:B------:R-:W-:Y:S01]  /*7dee0*/  LEA.HI.X.SX32 R7, R11, R3.reuse, 0x1, P4 ;  /* 0x000000030b077211 */ /* 0x080fe200020f0eff */
[----:B------:R-:W3:Y:S01]  /*7def0*/  LDCU UR4, c[0x0][0x3b8] ;  /* 0x00007700ff0477ac */ /* 0x000ee20008000800 */
[----:B------:R-:W-:Y:S02]  /*7df00*/  PRMT R11, R19, 0x7771, RZ ;  /* 0x00007771130b7816 */ /* 0x000fe400000000ff */
[-C--:B------:R-:W-:Y:S01]  /*7df10*/  IADD3 R4, P4, PT, R10, R2.reuse, RZ ;  /* 0x000000020a047210 */ /* 0x080fe20007f9e0ff */
[----:B-1----:R-:W-:Y:S01]  /*7df20*/  VIADD R9, R28, 0xb4 ;  /* 0x000000b41c097836 */ /* 0x002fe20000000000 */
[----:B------:R-:W-:Y:S01]  /*7df30*/  PRMT R29, R12, 0x7772, RZ ;  /* 0x000077720c1d7816 */ /* 0x000fe200000000ff */
[----:B------:R2:W-:Y:S01]  /*7df40*/  @P6 STG.E.U8 desc[UR8][R6.64], R11 ;  /* 0x0000000b06006986 */ /* 0x0005e2000c101108 */
[----:B------:R-:W-:Y:S01]  /*7df50*/  ISETP.LT.AND P6, PT, R5, UR11, !P0 ;  /* 0x0000000b05007c0c */ /* 0x000fe2000c7c1270 */
[----:B------:R-:W1:Y:S01]  /*7df60*/  LDCU UR5, c[0x0][0x3b8] ;  /* 0x00007700ff0577ac */ /* 0x000e620008000800 */
[C---:B------:R-:W-:Y:S01]  /*7df70*/  LEA.HI.X.SX32 R5, R10.reuse, R3, 0x1, P4 ;  /* 0x000000030a057211 */ /* 0x040fe200020f0eff */
[----:B------:R-:W-:Y:S01]  /*7df80*/  VIADD R10, R10, UR6 ;  /* 0x000000060a0a7c36 */ /* 0x000fe20008000000 */
[----:B------:R-:W-:Y:S01]  /*7df90*/  PRMT R12, R12, 0x7773, RZ ;  /* 0x000077730c0c7816 */ /* 0x000fe200000000ff */
[----:B------:R-:W1:Y:S02]  /*7dfa0*/  LDCU UR11, c[0x0][0x39c] ;  /* 0x00007380ff0b77ac */ /* 0x000e640008000800 */
[----:B------:R3:W-:Y:S01]  /*7dfb0*/  @P2 STG.E.U8 desc[UR8][R4.64], R29 ;  /* 0x0000001d04002986 */ /* 0x0007e2000c101108 */
[----:B0-----:R-:W-:Y:S01]  /*7dfc0*/  ISETP.LT.AND P2, PT, R9, UR10, !P0 ;  /* 0x0000000a09007c0c */ /* 0x001fe2000c741270 */
[----:B------:R-:W0:Y:S01]  /*7dfd0*/  LDCU UR10, c[0x0][0x39c] ;  /* 0x00007380ff0a77ac */ /* 0x000e220008000800 */
[C---:B------:R-:W-:Y:S01]  /*7dfe0*/  IADD3 R8, P4, PT, R10.reuse, R2, RZ ;  /* 0x000000020a087210 */ /* 0x040fe20007f9e0ff */
[----:B--2---:R-:W-:-:S02]  /*7dff0*/  VIADD R11, R10, UR7 ;  /* 0x000000070a0b7c36 */ /* 0x004fc40008000000 */
[----:B------:R-:W-:Y:S01]  /*7e000*/  VIADD R7, R28, 0xb5 ;  /* 0x000000b51c077836 */ /* 0x000fe20000000000 */
[----:B------:R-:W-:Y:S01]  /*7e010*/  LEA.HI.X.SX32 R9, R10, R3, 0x1, P4 ;  /* 0x000000030a097211 */ /* 0x000fe200020f0eff */
[----:B------:R-:W2:Y:S01]  /*7e020*/  LDCU UR6, c[0x0][0x3b8] ;  /* 0x00007700ff0677ac */ /* 0x000ea20008000800 */
[----:B------:R-:W-:-:S03]  /*7e030*/  IADD3 R6, P4, PT, R11, R2, RZ ;  /* 0x000000020b067210 */ /* 0x000fc60007f9e0ff */
[----:B------:R1:W-:Y:S01]  /*7e040*/  @P5 STG.E.U8 desc[UR8][R8.64], R12 ;  /* 0x0000000c08005986 */ /* 0x0003e2000c101108 */
[----:B----4-:R-:W-:Y:S01]  /*7e050*/  ISETP.LT.AND P5, PT, R7, UR12, !P0 ;  /* 0x0000000c07007c0c */ /* 0x010fe2000c7a1270 */
[----:B---3--:R-:W-:Y:S01]  /*7e060*/  VIADD R5, R28, 0xb6 ;  /* 0x000000b61c057836 */ /* 0x008fe20000000000 */
        /* <DEDUP_REMOVED lines=15> */
[----:B------:R-:W4:Y:S01]  /*7e160*/  LDCU UR4, c[0x0][0x3b8] ;  /* 0x00007700ff0477ac */ /* 0x000f220008000800 */
[----:B------:R3:W-:Y:S01]  /*7e170*/  @P6 STG.E.U8 desc[UR8][R4.64], R11 ;  /* 0x0000000b04006986 */ /* 0x0007e2000c101108 */
[----:B------:R-:W-:Y:S02]  /*7e180*/  ISETP.LT.AND P6, PT, R9, UR11, !P0 ;  /* 0x0000000b09007c0c */ /* 0x000fe4000c7c1270 */
[----:B------:R-:W-:Y:S01]  /*7e190*/  LEA.HI.X.SX32 R9, R10, R3, 0x1, P4 ;  /* 0x000000030a097211 */ /* 0x000fe200020f0eff */
[----:B------:R-:W1:Y:S01]  /*7e1a0*/  LDCU UR5, c[0x0][0x3b8] ;  /* 0x00007700ff0577ac */ /* 0x000e620008000800 */
[----:B------:R-:W-:Y:S01]  /*7e1b0*/  PRMT R13, R14, 0x7772, RZ ;  /* 0x000077720e0d7816 */ /* 0x000fe200000000ff */
[----:B--2---:R-:W-:Y:S01]  /*7e1c0*/  VIADD R10, R10, UR6 ;  /* 0x000000060a0a7c36 */ /* 0x004fe20008000000 */
[----:B------:R-:W-:Y:S01]  /*7e1d0*/  PRMT R29, R14, 0x7773, RZ ;  /* 0x000077730e1d7816 */ /* 0x000fe200000000ff */
[----:B------:R-:W2:Y:S02]  /*7e1e0*/  LDCU UR11, c[0x0][0x39c] ;  /* 0x00007380ff0b77ac */ /* 0x000ea40008000800 */
[----:B------:R1:W-:Y:S01]  /*7e1f0*/  @P2 STG.E.U8 desc[UR8][R8.64], R13 ;  /* 0x0000000d08002986 */ /* 0x0003e2000c101108 */
[----:B0-----:R-:W-:Y:S01]  /*7e200*/  ISETP.LT.AND P2, PT, R7, UR10, !P0 ;  /* 0x0000000a07007c0c */ /* 0x001fe2000c741270 */
[----:B------:R-:W0:Y:S01]  /*7e210*/  LDCU UR10, c[0x0][0x39c] ;  /* 0x00007380ff0a77ac */ /* 0x000e220008000800 */
[C---:B------:R-:W-:Y:S01]  /*7e220*/  IADD3 R6, P4, PT, R10.reuse, R2, RZ ;  /* 0x000000020a067210 */ /* 0x040fe20007f9e0ff */
[----:B---3--:R-:W-:-:S02]  /*7e230*/  VIADD R11, R10, UR7 ;  /* 0x000000070a0b7c36 */ /* 0x008fc40008000000 */
[----:B------:R-:W-:Y:S01]  /*7e240*/  VIADD R5, R28, 0xb9 ;  /* 0x000000b91c057836 */ /* 0x000fe20000000000 */
[----:B------:R-:W-:Y:S01]  /*7e250*/  LEA.HI.X.SX32 R7, R10, R3, 0x1, P4 ;  /* 0x000000030a077211 */ /* 0x000fe200020f0eff */
[----:B------:R-:W3:Y:S01]  /*7e260*/  LDCU UR6, c[0x0][0x3b8] ;  /* 0x00007700ff0677ac */ /* 0x000ee20008000800 */
[----:B------:R-:W-:-:S03]  /*7e270*/  IADD3 R4, P4, PT, R11, R2, RZ ;  /* 0x000000020b047210 */ /* 0x000fc60007f9e0ff */
[----:B------:R2:W-:Y:S01]  /*7e280*/  @P5 STG.E.U8 desc[UR8][R6.64], R29 ;  /* 0x0000001d06005986 */ /* 0x0005e2000c101108 */
[----:B-1----:R-:W-:Y:S01]  /*7e290*/  ISETP.LT.AND P5, PT, R5, UR12, !P0 ;  /* 0x0000000c05007c0c */ /* 0x002fe2000c7a1270 */
[C---:B------:R-:W-:Y:S01]  /*7e2a0*/  VIADD R9, R28.reuse, 0xba ;  /* 0x000000ba1c097836 */ /* 0x040fe20000000000 */
[-C--:B------:R-:W-:Y:S02]  /*7e2b0*/  LEA.HI.X.SX32 R5, R11, R3.reuse, 0x1, P4 ;  /* 0x000000030b057211 */ /* 0x080fe400020f0eff */
[----:B------:R-:W-:Y:S01]  /*7e2c0*/  PRMT R13, R15, 0x7772, RZ ;  /* 0x000077720f0d7816 */ /* 0x000fe200000000ff */
[----:B----4-:R-:W-:Y:S01]  /*7e2d0*/  VIADD R11, R11, UR4 ;  /* 0x000000040b0b7c36 */ /* 0x010fe20008000000 */
[----:B------:R-:W1:Y:S03]  /*7e2e0*/  LDCU UR7, c[0x0][0x3b8] ;  /* 0x00007700ff0777ac */ /* 0x000e660008000800 */
[----:B------:R4:W-:Y:S01]  /*7e2f0*/  @P3 STG.E.U8 desc[UR8][R4.64], R13 ;  /* 0x0000000d04003986 */ /* 0x0009e2000c101108 */
[----:B0-----:R-:W-:Y:S01]  /*7e300*/  ISETP.LT.AND P3, PT, R9, UR10, !P0 ;  /* 0x0000000a09007c0c */ /* 0x001fe2000c761270 */
[----:B------:R-:W0:Y:S01]  /*7e310*/  LDCU UR10, c[0x0][0x39c] ;  /* 0x00007380ff0a77ac */ /* 0x000e220008000800 */
[CC--:B------:R-:W-:Y:S01]  /*7e320*/  IADD3 R8, P4, PT, R11.reuse, R2.reuse, RZ ;  /* 0x000000020b087210 */ /* 0x0c0fe20007f9e0ff */
[----:B------:R-:W-:Y:S01]  /*7e330*/  VIADD R10, R11, UR5 ;  /* 0x000000050b0a7c36 */ /* 0x000fe20008000000 */
[----:B------:R-:W-:Y:S01]  /*7e340*/  PRMT R15, R15, 0x7773, RZ ;  /* 0x000077730f0f7816 */ /* 0x000fe200000000ff */
[----:B--2---:R-:W-:Y:S01]  /*7e350*/  VIADD R7, R28, 0xbb ;  /* 0x000000bb1c077836 */ /* 0x004fe20000000000 */
[----:B------:R-:W-:Y:S01]  /*7e360*/  LEA.HI.X.SX32 R9, R11, R3, 0x1, P4 ;  /* 0x000000030b097211 */ /* 0x000fe200020f0eff */
[----:B------:R-:W2:Y:S01]  /*7e370*/  LDCU UR4, c[0x0][0x3b8] ;  /* 0x00007700ff0477ac */ /* 0x000ea20008000800 */
[----:B------:R-:W-:-:S03]  /*7e380*/  IADD3 R6, P4, PT, R10, R2, RZ ;  /* 0x000000020a067210 */ /* 0x000fc60007f9e0ff */
[----:B------:R1:W-:Y:S01]  /*7e390*/  @P6 STG.E.U8 desc[UR8][R8.64], R15 ;  /* 0x0000000f08006986 */ /* 0x0003e2000c101108 */
[----:B------:R-:W-:Y:S01]  /*7e3a0*/  ISETP.LT.AND P6, PT, R7, UR11, !P0 ;  /* 0x0000000b07007c0c */ /* 0x000fe2000c7c1270 */
[----:B----4-:R-:W-:Y:S01]  /*7e3b0*/  VIADD R5, R28, 0xbc ;  /* 0x000000bc1c057836 */ /* 0x010fe20000000000 */
[-C--:B------:R-:W-:Y:S01]  /*7e3c0*/  LEA.HI.X.SX32 R7, R10, R3.reuse, 0x1, P4 ;  /* 0x000000030a077211 */ /* 0x080fe200020f0eff */
[----:B------:R-:W4:Y:S01]  /*7e3d0*/  LDCU UR12, c[0x0][0x39c] ;  /* 0x00007380ff0c77ac */ /* 0x000f220008000800 */
[----:B------:R-:W-:Y:S01]  /*7e3e0*/  PRMT R13, R16, 0x7772, RZ ;  /* 0x00007772100d7816 */ /* 0x000fe200000000ff */
[----:B---3--:R-:W-:Y:S01]  /*7e3f0*/  VIADD R4, R10, UR6 ;  /* 0x000000060a047c36 */ /* 0x008fe20008000000 */
[----:B------:R-:W3:Y:S03]  /*7e400*/  LDCU UR5, c[0x0][0x3b8] ;  /* 0x00007700ff0577ac */ /* 0x000ee60008000800 */
[----:B------:R2:W-:Y:S01]  /*7e410*/  @P2 STG.E.U8 desc[UR8][R6.64], R13 ;  /* 0x0000000d06002986 */ /* 0x0005e2000c101108 */
[----:B0-----:R-:W-:Y:S01]  /*7e420*/  ISETP.LT.AND P2, PT, R5, UR10, !P0 ;  /* 0x0000000a05007c0c */ /* 0x001fe2000c741270 */
[----:B------:R-:W0:Y:S01]  /*7e430*/  LDCU UR10, c[0x0][0x39c] ;  /* 0x00007380ff0a77ac */ /* 0x000e220008000800 */
[C---:B------:R-:W-:Y:S01]  /*7e440*/  IADD3 R10, P4, PT, R4.reuse, R2, RZ ;  /* 0x00000002040a7210 */ /* 0x040fe20007f9e0ff */
[----:B-1----:R-:W-:Y:S01]  /*7e450*/  VIADD R5, R4, UR7 ;  /* 0x0000000704057c36 */ /* 0x002fe20008000000 */
[----:B------:R-:W-:Y:S01]  /*7e460*/  PRMT R15, R16, 0x7773, RZ ;  /* 0x00007773100f7816 */ /* 0x000fe200000000ff */
[----:B------:R-:W1:Y:S01]  /*7e470*/  LDCU UR11, c[0x0][0x39c] ;  /* 0x00007380ff0b77ac */ /* 0x000e620008000800 */
[----:B------:R-:W-:-:S02]  /*7e480*/  LEA.HI.X.SX32 R11, R4, R3, 0x1, P4 ;  /* 0x00000003040b7211 */ /* 0x000fc400020f0eff */
[-C--:B------:R-:W-:Y:S01]  /*7e490*/  IADD3 R8, P4, PT, R5, R2.reuse, RZ ;  /* 0x0000000205087210 */ /* 0x080fe20007f9e0ff */
[C---:B------:R-:W-:Y:S01]  /*7e4a0*/  VIADD R4, R28.reuse, 0xbd ;  /* 0x000000bd1c047836 */ /* 0x040fe20000000000 */
[----:B------:R-:W1:Y:S01]  /*7e4b0*/  LDCU UR6, c[0x0][0x3b8] ;  /* 0x00007700ff0677ac */ /* 0x000e620008000800 */
[----:B--2---:R-:W-:Y:S01]  /*7e4c0*/  PRMT R13, R17, 0x7772, RZ ;  /* 0x00007772110d7816 */ /* 0x004fe200000000ff */
[----:B------:R-:W-:Y:S01]  /*7e4d0*/  VIADD R6, R28, 0xbe ;  /* 0x000000be1c067836 */ /* 0x000fe20000000000 */
[CC--:B------:R-:W-:Y:S01]  /*7e4e0*/  LEA.HI.X.SX32 R9, R5.reuse, R3.reuse, 0x1, P4 ;  /* 0x0000000305097211 */ /* 0x0c0fe200020f0eff */
[----:B------:R-:W-:Y:S01]  /*7e4f0*/  VIADD R5, R5, UR4 ;  /* 0x0000000405057c36 */ /* 0x000fe20008000000 */
[----:B------:R3:W-:Y:S01]  /*7e500*/  @P5 STG.E.U8 desc[UR8][R10.64], R15 ;  /* 0x0000000f0a005986 */ /* 0x0007e2000c101108 */
[----:B----4-:R-:W-:Y:S01]  /*7e510*/  ISETP.LT.AND P5, PT, R4, UR12, !P0 ;  /* 0x0000000c04007c0c */ /* 0x010fe2000c7a1270 */
[----:B------:R-:W2:Y:S02]  /*7e520*/  LDCU UR7, c[0x0][0x3b8] ;  /* 0x00007700ff0777ac */ /* 0x000ea40008000800 */
[----:B------:R4:W-:Y:S01]  /*7e530*/  @P3 STG.E.U8 desc[UR8][R8.64], R13 ;  /* 0x0000000d08003986 */ /* 0x0009e2000c101108 */
[----:B0-----:R-:W-:Y:S01]  /*7e540*/  ISETP.LT.AND P3, PT, R6, UR10, !P0 ;  /* 0x0000000a06007c0c */ /* 0x001fe2000c761270 */
[----:B------:R-:W0:Y:S01]  /*7e550*/  LDCU UR10, c[0x0][0x39c] ;  /* 0x00007380ff0a77ac */ /* 0x000e220008000800 */
[-C--:B------:R-:W-:Y:S01]  /*7e560*/  IADD3 R4, P4, PT, R5, R2.reuse, RZ ;  /* 0x0000000205047210 */ /* 0x080fe20007f9e0ff */
[----:B------:R-:W-:Y:S01]  /*7e570*/  VIADD R7, R28, 0xbf ;  /* 0x000000bf1c077836 */ /* 0x000fe20000000000 */
[----:B------:R-:W-:Y:S01]  /*7e580*/  PRMT R17, R17, 0x7773, RZ ;  /* 0x0000777311117816 */ /* 0x000fe200000000ff */
[----:B------:R-:W0:Y:S01]  /*7e590*/  LDCU UR12, c[0x0][0x39c] ;  /* 0x00007380ff0c77ac */ /* 0x000e220008000800 */
[C---:B---3--:R-:W-:Y:S01]  /*7e5a0*/  VIADD R10, R5.reuse, UR5 ;  /* 0x00000005050a7c36 */ /* 0x048fe20008000000 */
[-C--:B------:R-:W-:Y:S01]  /*7e5b0*/  LEA.HI.X.SX32 R5, R5, R3.reuse, 0x1, P4 ;  /* 0x0000000305057211 */ /* 0x080fe200020f0eff */
[----:B------:R-:W3:Y:S03]  /*7e5c0*/  LDCU UR4, c[0x0][0x3b8] ;  /* 0x00007700ff0477ac */ /* 0x000ee60008000800 */
[----:B------:R-:W-:Y:S01]  /*7e5d0*/  IADD3 R6, P4, PT, R10, R2, RZ ;  /* 0x000000020a067210 */ /* 0x000fe20007f9e0ff */
[----:B------:R2:W-:Y:S01]  /*7e5e0*/  @P6 STG.E.U8 desc[UR8][R4.64], R17 ;  /* 0x0000001104006986 */ /* 0x0005e2000c101108 */
[----:B-1----:R-:W-:Y:S01]  /*7e5f0*/  ISETP.LT.AND P6, PT, R7, UR11, !P0 ;  /* 0x0000000b07007c0c */ /* 0x002fe2000c7c1270 */
[----:B----4-:R-:W-:Y:S01]  /*7e600*/  VIADD R9, R28, 0xc0 ;  /* 0x000000c01c097836 */ /* 0x010fe20000000000 */
[----:B------:R-:W-:-:S02]  /*7e610*/  LEA.HI.X.SX32 R7, R10, R3, 0x1, P4 ;  /* 0x000000030a077211 */ /* 0x000fc400020f0eff */
[----:B------:R-:W-:Y:S01]  /*7e620*/  PRMT R13, R18, 0x7772, RZ ;  /* 0x00007772120d7816 */ /* 0x000fe200000000ff */
[----:B------:R-:W-:Y:S01]  /*7e630*/  VIADD R10, R10, UR6 ;  /* 0x000000060a0a7c36 */ /* 0x000fe20008000000 */
[----:B------:R-:W1:Y:S03]  /*7e640*/  LDCU UR5, c[0x0][0x3b8] ;  /* 0x00007700ff0577ac */ /* 0x000e660008000800 */
[----:B------:R4:W-:Y:S01]  /*7e650*/  @P2 STG.E.U8 desc[UR8][R6.64], R13 ;  /* 0x0000000d06002986 */ /* 0x0009e2000c101108 */
[----:B0-----:R-:W-:Y:S01]  /*7e660*/  ISETP.LT.AND P2, PT, R9, UR10, !P0 ;  /* 0x0000000a09007c0c */ /* 0x001fe2000c741270 */
[----:B------:R-:W0:Y:S01]  /*7e670*/  LDCU UR10, c[0x0][0x39c] ;  /* 0x00007380ff0a77ac */ /* 0x000e220008000800 */
[CC--:B------:R-:W-:Y:S01]  /*7e680*/  IADD3 R8, P4, PT, R10.reuse, R2.reuse, RZ ;  /* 0x000000020a087210 */ /* 0x0c0fe20007f9e0ff */
[----:B--2---:R-:W-:Y:S01]  /*7e690*/  VIADD R11, R10, UR7 ;  /* 0x000000070a0b7c36 */ /* 0x004fe20008000000 */
[----:B------:R-:W-:Y:S01]  /*7e6a0*/  PRMT R15, R18, 0x7773, RZ ;  /* 0x00007773120f7816 */ /* 0x000fe200000000ff */
[----:B------:R-:W-:Y:S01]  /*7e6b0*/  VIADD R5, R28, 0xc1 ;  /* 0x000000c11c057836 */ /* 0x000fe20000000000 */
[----:B------:R-:W-:Y:S01]  /*7e6c0*/  LEA.HI.X.SX32 R9, R10, R3, 0x1, P4 ;  /* 0x000000030a097211 */ /* 0x000fe200020f0eff */
[----:B------:R-:W2:Y:S01]  /*7e6d0*/  LDCU UR11, c[0x0][0x39c] ;  /* 0x00007380ff0b77ac */ /* 0x000ea20008000800 */
[----:B------:R-:W-:-:S03]  /*7e6e0*/  IADD3 R4, P4, PT, R11, R2, RZ ;  /* 0x000000020b047210 */ /* 0x000fc60007f9e0ff */
[----:B------:R1:W-:Y:S01]  /*7e6f0*/  @P5 STG.E.U8 desc[UR8][R8.64], R15 ;  /* 0x0000000f08005986 */ /* 0x0003e2000c101108 */
[----:B------:R-:W-:Y:S01]  /*7e700*/  ISETP.LT.AND P5, PT, R5, UR12, !P0 ;  /* 0x0000000c05007c0c */ /* 0x000fe2000c7a1270 */
[----:B----4-:R-:W-:Y:S01]  /*7e710*/  VIADD R7, R28, 0xc2 ;  /* 0x000000c21c077836 */ /* 0x010fe20000000000 */
[----:B------:R-:W-:Y:S01]  /*7e720*/  LEA.HI.X.SX32 R5, R11, R3, 0x1, P4 ;  /* 0x000000030b057211 */ /* 0x000fe200020f0eff */
[----:B------:R-:W4:Y:S01]  /*7e730*/  LDCU UR6, c[0x0][0x3b8] ;  /* 0x00007700ff0677ac */ /* 0x000f220008000800 */
[----:B------:R-:W-:Y:S01]  /*7e740*/  PRMT R13, R19, 0x7772, RZ ;  /* 0x00007772130d7816 */ /* 0x000fe200000000ff */
[----:B---3--:R-:W-:Y:S01]  /*7e750*/  VIADD R11, R11, UR4 ;  /* 0x000000040b0b7c36 */ /* 0x008fe20008000000 */
[----:B------:R-:W-:Y:S01]  /*7e760*/  PRMT R19, R19, 0x7773, RZ ;  /* 0x0000777313137816 */ /* 0x000fe200000000ff */
[----:B------:R-:W3:Y:S02]  /*7e770*/  LDCU UR7, c[0x0][0x3b8] ;  /* 0x00007700ff0777ac */ /* 0x000ee40008000800 */
[----:B------:R2:W-:Y:S01]  /*7e780*/  @P3 STG.E.U8 desc[UR8][R4.64], R13 ;  /* 0x0000000d04003986 */ /* 0x0005e2000c101108 */
[----:B0-----:R-:W-:Y:S01]  /*7e790*/  ISETP.LT.AND P3, PT, R7, UR10, !P0 ;  /* 0x0000000a07007c0c */ /* 0x001fe2000c761270 */
[----:B------:R-:W0:Y:S01]  /*7e7a0*/  LDCU UR10, c[0x0][0x39c] ;  /* 0x00007380ff0a77ac */ /* 0x000e220008000800 */
[C---:B------:R-:W-:Y:S01]  /*7e7b0*/  IADD3 R6, P4, PT, R11.reuse, R2, RZ ;  /* 0x000000020b067210 */ /* 0x040fe20007f9e0ff */
[----:B-1----:R-:W-:-:S02]  /*7e7c0*/  VIADD R10, R11, UR5 ;  /* 0x000000050b0a7c36 */ /* 0x002fc40008000000 */
[----:B------:R-:W-:Y:S01]  /*7e7d0*/  VIADD R9, R28, 0xc3 ;  /* 0x000000c31c097836 */ /* 0x000fe20000000000 */
[----:B------:R-:W-:Y:S01]  /*7e7e0*/  LEA.HI.X.SX32 R7, R11, R3, 0x1, P4 ;  /* 0x000000030b077211 */ /* 0x000fe200020f0eff */
[----:B------:R-:W1:Y:S01]  /*7e7f0*/  LDCU UR12, c[0x0][0x39c] ;  /* 0x00007380ff0c77ac */ /* 0x000e620008000800 */
[----:B------:R-:W-:-:S03]  /*7e800*/  IADD3 R8, P4, PT, R10, R2, RZ ;  /* 0x000000020a087210 */ /* 0x000fc60007f9e0ff */
[----:B------:R1:W-:Y:S01]  /*7e810*/  @P6 STG.E.U8 desc[UR8][R6.64], R19 ;  /* 0x0000001306006986 */ /* 0x0003e2000c101108 */
[----:B--2---:R-:W-:Y:S01]  /*7e820*/  ISETP.LT.AND P6, PT, R9, UR11, !P0 ;  /* 0x0000000b09007c0c */ /* 0x004fe2000c7c1270 */
[----:B------:R-:W-:Y:S01]  /*7e830*/  VIADD R5, R28, 0xc4 ;  /* 0x000000c41c057836 */ /* 0x000fe20000000000 */
[----:B------:R-:W-:Y:S01]  /*7e840*/  LEA.HI.X.SX32 R9, R10, R3, 0x1, P4 ;  /* 0x000000030a097211 */ /* 0x000fe200020f0eff */
[----:B------:R-:W2:Y:S01]  /*7e850*/  LDCU UR4, c[0x0][0x3b8] ;  /* 0x00007700ff0477ac */ /* 0x000ea20008000800 */
[----:B------:R-:W-:Y:S01]  /*7e860*/  PRMT R13, R20, 0x7770, RZ ;  /* 0x00007770140d7816 */ /* 0x000fe200000000ff */
[----:B----4-:R-:W-:Y:S01]  /*7e870*/  VIADD R10, R10, UR6 ;  /* 0x000000060a0a7c36 */ /* 0x010fe20008000000 */
[----:B------:R-:W-:Y:S01]  /*7e880*/  PRMT R15, R20, 0x7771, RZ ;  /* 0x00007771140f7816 */ /* 0x000fe200000000ff */
[----:B------:R-:W4:Y:S02]  /*7e890*/  LDCU UR5, c[0x0][0x3b8] ;  /* 0x00007700ff0577ac */ /* 0x000f240008000800 */
[----:B------:R2:W-:Y:S01]  /*7e8a0*/  @P2 STG.E.U8 desc[UR8][R8.64], R13 ;  /* 0x0000000d08002986 */ /* 0x0005e2000c101108 */
[----:B0-----:R-:W-:Y:S01]  /*7e8b0*/  ISETP.LT.AND P2, PT, R5, UR10, !P0 ;  /* 0x0000000a05007c0c */ /* 0x001fe2000c741270 */
[----:B------:R-:W0:Y:S01]  /*7e8c0*/  LDCU UR10, c[0x0][0x39c] ;  /* 0x00007380ff0a77ac */ /* 0x000e220008000800 */
[C---:B------:R-:W-:Y:S01]  /*7e8d0*/  IADD3 R4, P4, PT, R10.reuse, R2, RZ ;  /* 0x000000020a047210 */ /* 0x040fe20007f9e0ff */
[----:B---3--:R-:W-:-:S02]  /*7e8e0*/  VIADD R11, R10, UR7 ;  /* 0x000000070a0b7c36 */ /* 0x008fc40008000000 */
[----:B-1----:R-:W-:Y:S01]  /*7e8f0*/  VIADD R7, R28, 0xc5 ;  /* 0x000000c51c077836 */ /* 0x002fe20000000000 */
[----:B------:R-:W-:Y:S01]  /*7e900*/  LEA.HI.X.SX32 R5, R10, R3, 0x1, P4 ;  /* 0x000000030a057211 */ /* 0x000fe200020f0eff */
[----:B------:R-:W1:Y:S01]  /*7e910*/  LDCU UR11, c[0x0][0x39c] ;  /* 0x00007380ff0b77ac */ /* 0x000e620008000800 */
[----:B------:R-:W-:-:S03]  /*7e920*/  IADD3 R6, P4, PT, R11, R2, RZ ;  /* 0x000000020b067210 */ /* 0x000fc60007f9e0ff */
[----:B------:R3:W-:Y:S01]  /*7e930*/  @P5 STG.E.U8 desc[UR8][R4.64], R15 ;  /* 0x0000000f04005986 */ /* 0x0007e2000c101108 */
[----:B------:R-:W-:Y:S01]  /*7e940*/  ISETP.LT.AND P5, PT, R7, UR12, !P0 ;  /* 0x0000000c07007c0c */ /* 0x000fe2000c7a1270 */
[----:B--2---:R-:W-:Y:S01]  /*7e950*/  VIADD R9, R28, 0xc6 ;  /* 0x000000c61c097836 */ /* 0x004fe20000000000 */
[----:B------:R-:W-:Y:S01]  /*7e960*/  LEA.HI.X.SX32 R7, R11, R3, 0x1, P4 ;  /* 0x000000030b077211 */ /* 0x000fe200020f0eff */
[----:B------:R-:W2:Y:S01]  /*7e970*/  LDCU UR6, c[0x0][0x3b8] ;  /* 0x00007700ff0677ac */ /* 0x000ea20008000800 */
[----:B------:R-:W-:Y:S01]  /*7e980*/  PRMT R13, R21, 0x7770, RZ ;  /* 0x00007770150d7816 */ /* 0x000fe200000000ff */
[----:B------:R-:W-:Y:S01]  /*7e990*/  VIADD R11, R11, UR4 ;  /* 0x000000040b0b7c36 */ /* 0x000fe20008000000 */
[----:B------:R-:W1:Y:S03]  /*7e9a0*/  LDCU UR7, c[0x0][0x3b8] ;  /* 0x00007700ff0777ac */ /* 0x000e660008000800 */
[----:B------:R2:W-:Y:S01]  /*7e9b0*/  @P3 STG.E.U8 desc[UR8][R6.64], R13 ;  /* 0x0000000d06003986 */ /* 0x0005e2000c101108 */
[----:B0-----:R-:W-:Y:S01]  /*7e9c0*/  ISETP.LT.AND P3, PT, R9, UR10, !P0 ;  /* 0x0000000a09007c0c */ /* 0x001fe2000c761270 */
[----:B------:R-:W0:Y:S01]  /*7e9d0*/  LDCU UR10, c[0x0][0x39c] ;  /* 0x00007380ff0a77ac */ /* 0x000e220008000800 */
[C---:B------:R-:W-:Y:S01]  /*7e9e0*/  IADD3 R8, P4, PT, R11.reuse, R2, RZ ;  /* 0x000000020b087210 */ /* 0x040fe20007f9e0ff */
[----:B----4-:R-:W-:-:S02]  /*7e9f0*/  VIADD R10, R11, UR5 ;  /* 0x000000050b0a7c36 */ /* 0x010fc40008000000 */
[----:B---3--:R-:W-:Y:S01]  /*7ea00*/  VIADD R5, R28, 0xc7 ;  /* 0x000000c71c057836 */ /* 0x008fe20000000000 */
[-C--:B------:R-:W-:Y:S01]  /*7ea10*/  LEA.HI.X.SX32 R9, R11, R3.reuse, 0x1, P4 ;  /* 0x000000030b097211 */ /* 0x080fe200020f0eff */
[----:B------:R-:W3:Y:S01]  /*7ea20*/  LDCU UR12, c[0x0][0x39c] ;  /* 0x00007380ff0c77ac */ /* 0x000ee20008000800 */
[----:B------:R-:W-:Y:S02]  /*7ea30*/  PRMT R11, R21, 0x7771, RZ ;  /* 0x00007771150b7816 */ /* 0x000fe400000000ff */
[-C--:B------:R-:W-:Y:S01]  /*7ea40*/  IADD3 R4, P4, PT, R10, R2.reuse, RZ ;  /* 0x000000020a047210 */ /* 0x080fe20007f9e0ff */
[----:B--2---:R-:W-:Y:S01]  /*7ea50*/  VIADD R7, R28, 0xc8 ;  /* 0x000000c81c077836 */ /* 0x004fe20000000000 */
[----:B------:R-:W-:Y:S01]  /*7ea60*/  PRMT R13, R22, 0x7770, RZ ;  /* 0x00007770160d7816 */ /* 0x000fe200000000ff */
[----:B------:R2:W-:Y:S01]  /*7ea70*/  @P6 STG.E.U8 desc[UR8][R8.64], R11 ;  /* 0x0000000b08006986 */ /* 0x0005e2000c101108 */
[----:B-1----:R-:W-:Y:S01]  /*7ea80*/  ISETP.LT.AND P6, PT, R5, UR11, !P0 ;  /* 0x0000000b05007c0c */ /* 0x002fe2000c7c1270 */
[----:B------:R-:W1:Y:S01]  /*7ea90*/  LDCU UR4, c[0x0][0x3b8] ;  /* 0x00007700ff0477ac */ /* 0x000e620008000800 */
[C---:B------:R-:W-:Y:S01]  /*7eaa0*/  LEA.HI.X.SX32 R5, R10.reuse, R3, 0x1, P4 ;  /* 0x000000030a057211 */ /* 0x040fe200020f0eff */
[----:B------:R-:W-:Y:S01]  /*7eab0*/  VIADD R10, R10, UR6 ;  /* 0x000000060a0a7c36 */ /* 0x000fe20008000000 */
[----:B------:R-:W-:Y:S01]  /*7eac0*/  PRMT R15, R22, 0x7771, RZ ;  /* 0x00007771160f7816 */ /* 0x000fe200000000ff */
[----:B------:R-:W4:Y:S02]  /*7ead0*/  LDCU UR5, c[0x0][0x3b8] ;  /* 0x00007700ff0577ac */ /* 0x000f240008000800 */
        /* <DEDUP_REMOVED lines=10> */
[----:B---3--:R-:W-:Y:S01]  /*7eb80*/  ISETP.LT.AND P5, PT, R9, UR12, !P0 ;  /* 0x0000000c09007c0c */ /* 0x008fe2000c7a1270 */
[----:B-1----:R-:W-:Y:S01]  /*7eb90*/  VIADD R5, R28, 0xca ;  /* 0x000000ca1c057836 */ /* 0x002fe20000000000 */
[----:B------:R-:W-:Y:S01]  /*7eba0*/  LEA.HI.X.SX32 R9, R11, R3, 0x1, P4 ;  /* 0x000000030b097211 */ /* 0x000fe200020f0eff */
[----:B------:R-:W1:Y:S01]  /*7ebb0*/  LDCU UR6, c[0x0][0x3b8] ;  /* 0x00007700ff0677ac */ /* 0x000e620008000800 */
[----:B------:R-:W-:Y:S01]  /*7ebc0*/  PRMT R13, R23, 0x7770, RZ ;  /* 0x00007770170d7816 */ /* 0x000fe200000000ff */
[----:B------:R-:W-:Y:S01]  /*7ebd0*/  VIADD R11, R11, UR4 ;  /* 0x000000040b0b7c36 */ /* 0x000fe20008000000 */
[----:B------:R-:W3:Y:S03]  /*7ebe0*/  LDCU UR7, c[0x0][0x3b8] ;  /* 0x00007700ff0777ac */ /* 0x000ee60008000800 */
[----:B------:R1:W-:Y:S01]  /*7ebf0*/  @P3 STG.E.U8 desc[UR8][R8.64], R13 ;  /* 0x0000000d08003986 */ /* 0x0003e2000c101108 */
[----:B0-----:R-:W-:Y:S01]  /*7ec00*/  ISETP.LT.AND P3, PT, R5, UR10, !P0 ;  /* 0x0000000a05007c0c */ /* 0x001fe2000c761270 */
[----:B------:R-:W0:Y:S01]  /*7ec10*/  LDCU UR10, c[0x0][0x39c] ;  /* 0x00007380ff0a77ac */ /* 0x000e220008000800 */
[C---:B------:R-:W-:Y:S01]  /*7ec20*/  IADD3 R4, P4, PT, R11.reuse, R2, RZ ;  /* 0x000000020b047210 */ /* 0x040fe20007f9e0ff */
[----:B----4-:R-:W-:-:S02]  /*7ec30*/  VIADD R10, R11, UR5 ;  /* 0x000000050b0a7c36 */ /* 0x010fc40008000000 */
[----:B--2---:R-:W-:Y:S01]  /*7ec40*/  VIADD R7, R28, 0xcb ;  /* 0x000000cb1c077836 */ /* 0x004fe20000000000 */
[-C--:B------:R-:W-:Y:S01]  /*7ec50*/  LEA.HI.X.SX32 R5, R11, R3.reuse, 0x1, P4 ;  /* 0x000000030b057211 */ /* 0x080fe200020f0eff */
[----:B------:R-:W2:Y:S01]  /*7ec60*/  LDCU UR12, c[0x0][0x39c] ;  /* 0x00007380ff0c77ac */ /* 0x000ea20008000800 */
        /* <DEDUP_REMOVED lines=21> */
[----:B--2---:R-:W-:Y:S01]  /*7edc0*/  ISETP.LT.AND P5, PT, R5, UR12, !P0 ;  /* 0x0000000c05007c0c */ /* 0x004fe2000c7a1270 */
[----:B-1----:R-:W-:Y:S01]  /*7edd0*/  VIADD R7, R28, 0xce ;  /* 0x000000ce1c077836 */ /* 0x002fe20000000000 */
[----:B------:R-:W-:Y:S01]  /*7ede0*/  LEA.HI.X.SX32 R5, R11, R3, 0x1, P4 ;  /* 0x000000030b057211 */ /* 0x000fe200020f0eff */
[----:B------:R-:W1:Y:S01]  /*7edf0*/  LDCU UR6, c[0x0][0x3b8] ;  /* 0x00007700ff0677ac */ /* 0x000e620008000800 */
[----:B------:R-:W-:Y:S01]  /*7ee00*/  PRMT R13, R25, 0x7770, RZ ;  /* 0x00007770190d7816 */ /* 0x000fe200000000ff */
[----:B------:R-:W-:Y:S01]  /*7ee10*/  VIADD R11, R11, UR4 ;  /* 0x000000040b0b7c36 */ /* 0x000fe20008000000 */
[----:B------:R-:W2:Y:S03]  /*7ee20*/  LDCU UR7, c[0x0][0x3b8] ;  /* 0x00007700ff0777ac */ /* 0x000ea60008000800 */
        /* <DEDUP_REMOVED lines=71> */
[----:B------:R-:W-:Y:S01]  /*7f2a0*/  PRMT R21, R21, 0x7773, RZ ;  /* 0x0000777315157816 */ /* 0x000fe200000000ff */
[----:B------:R-:W2:Y:S02]  /*7f2b0*/  LDCU UR7, c[0x0][0x3b8] ;  /* 0x00007700ff0777ac */ /* 0x000ea40008000800 */
[----:B------:R1:W-:Y:S01]  /*7f2c0*/  @P3 STG.E.U8 desc[UR8][R8.64], R13 ;  /* 0x0000000d08003986 */ /* 0x0003e2000c101108 */
[----:B0-----:R-:W-:Y:S01]  /*7f2d0*/  ISETP.LT.AND P3, PT, R5, UR10, !P0 ;  /* 0x0000000a05007c0c */ /* 0x001fe2000c761270 */
[----:B------:R-:W0:Y:S01]  /*7f2e0*/  LDCU UR10, c[0x0][0x39c] ;  /* 0x00007380ff0a77ac */ /* 0x000e220008000800 */
[C---:B------:R-:W-:Y:S01]  /*7f2f0*/  IADD3 R4, P4, PT, R11.reuse, R2, RZ ;  /* 0x000000020b047210 */ /* 0x040fe20007f9e0ff */
[----:B----4-:R-:W-:-:S02]  /*7f300*/  VIADD R10, R11, UR5 ;  /* 0x000000050b0a7c36 */ /* 0x010fc40008000000 */
[----:B---3--:R-:W-:Y:S01]  /*7f310*/  VIADD R7, R28, 0xd7 ;  /* 0x000000d71c077836 */ /* 0x008fe20000000000 */
[----:B------:R-:W-:Y:S01]  /*7f320*/  LEA.HI.X.SX32 R5, R11, R3, 0x1, P4 ;  /* 0x000000030b057211 */ /* 0x000fe200020f0eff */
[----:B------:R-:W3:Y:S01]  /*7f330*/  LDCU UR12, c[0x0][0x39c] ;  /* 0x00007380ff0c77ac */ /* 0x000ee20008000800 */
[----:B------:R-:W-:-:S03]  /*7f340*/  IADD3 R6, P4, PT, R10, R2, RZ ;  /* 0x000000020a067210 */ /* 0x000fc60007f9e0ff */
[----:B------:R4:W-:Y:S01]  /*7f350*/  @P6 STG.E.U8 desc[UR8][R4.64], R21 ;  /* 0x0000001504006986 */ /* 0x0009e2000c101108 */
[----:B------:R-:W-:Y:S01]  /*7f360*/  ISETP.LT.AND P6, PT, R7, UR11, !P0 ;  /* 0x0000000b07007c0c */ /* 0x000fe2000c7c1270 */
[----:B-1----:R-:W-:Y:S01]  /*7f370*/  VIADD R9, R28, 0xd8 ;  /* 0x000000d81c097836 */ /* 0x002fe20000000000 */
[----:B------:R-:W-:Y:S01]  /*7f380*/  LEA.HI.X.SX32 R7, R10, R3, 0x1, P4 ;  /* 0x000000030a077211 */ /* 0x000fe200020f0eff */
[----:B------:R-:W1:Y:S01]  /*7f390*/  LDCU UR4, c[0x0][0x3b8] ;  /* 0x00007700ff0477ac */ /* 0x000e620008000800 */
[----:B------:R-:W-:Y:S01]  /*7f3a0*/  PRMT R13, R22, 0x7772, RZ ;  /* 0x00007772160d7816 */ /* 0x000fe200000000ff */
        /* <DEDUP_REMOVED lines=8> */
[----:B----4-:R-:W-:Y:S01]  /*7f430*/  VIADD R5, R28, 0xd9 ;  /* 0x000000d91c057836 */ /* 0x010fe20000000000 */
[----:B------:R-:W-:Y:S01]  /*7f440*/  LEA.HI.X.SX32 R9, R10, R3, 0x1, P4 ;  /* 0x000000030a097211 */ /* 0x000fe200020f0eff */
[----:B------:R-:W2:Y:S01]  /*7f450*/  LDCU UR11, c[0x0][0x39c] ;  /* 0x00007380ff0b77ac */ /* 0x000ea20008000800 */
[----:B------:R-:W-:-:S03]  /*7f460*/  IADD3 R4, P4, PT, R11, R2, RZ ;  /* 0x000000020b047210 */ /* 0x000fc60007f9e0ff */
[----:B------:R4:W-:Y:S01]  /*7f470*/  @P5 STG.E.U8 desc[UR8][R8.64], R15 ;  /* 0x0000000f08005986 */ /* 0x0009e2000c101108 */
[----:B---3--:R-:W-:Y:S01]  /*7f480*/  ISETP.LT.AND P5, PT, R5, UR12, !P0 ;  /* 0x0000000c05007c0c */ /* 0x008fe2000c7a1270 */
[----:B------:R-:W-:Y:S01]  /*7f490*/  VIADD R7, R28, 0xda ;  /* 0x000000da1c077836 */ /* 0x000fe20000000000 */
[----:B------:R-:W-:Y:S01]  /*7f4a0*/  LEA.HI.X.SX32 R5, R11, R3, 0x1, P4 ;  /* 0x000000030b057211 */ /* 0x000fe200020f0eff */
[----:B------:R-:W3:Y:S01]  /*7f4b0*/  LDCU UR6, c[0x0][0x3b8] ;  /* 0x00007700ff0677ac */ /* 0x000ee20008000800 */
[----:B------:R-:W-:Y:S01]  /*7f4c0*/  PRMT R13, R23, 0x7772, RZ ;  /* 0x00007772170d7816 */ /* 0x000fe200000000ff */
[----:B-1----:R-:W-:Y:S01]  /*7f4d0*/  VIADD R11, R11, UR4 ;  /* 0x000000040b0b7c36 */ /* 0x002fe20008000000 */
[----:B------:R-:W-:Y:S01]  /*7f4e0*/  PRMT R23, R23, 0x7773, RZ ;  /* 0x0000777317177816 */ /* 0x000fe200000000ff */
[----:B------:R-:W1:Y:S02]  /*7f4f0*/  LDCU UR7, c[0x0][0x3b8] ;  /* 0x00007700ff0777ac */ /* 0x000e640008000800 */
[----:B------:R1:W-:Y:S01]  /*7f500*/  @P3 STG.E.U8 desc[UR8][R4.64], R13 ;  /* 0x0000000d04003986 */ /* 0x0003e2000c101108 */
[----:B0-----:R-:W-:Y:S01]  /*7f510*/  ISETP.LT.AND P3, PT, R7, UR10, !P0 ;  /* 0x0000000a07007c0c */ /* 0x001fe2000c761270 */
[----:B------:R-:W0:Y:S01]  /*7f520*/  LDCU UR10, c[0x0][0x39c] ;  /* 0x00007380ff0a77ac */ /* 0x000e220008000800 */
[C---:B------:R-:W-:Y:S01]  /*7f530*/  IADD3 R6, P4, PT, R11.reuse, R2, RZ ;  /* 0x000000020b067210 */ /* 0x040fe20007f9e0ff */
[----:B------:R-:W-:-:S02]  /*7f540*/  VIADD R10, R11, UR5 ;  /* 0x000000050b0a7c36 */ /* 0x000fc40008000000 */
[----:B----4-:R-:W-:Y:S01]  /*7f550*/  VIADD R9, R28, 0xdb ;  /* 0x000000db1c097836 */ /* 0x010fe20000000000 */
[----:B------:R-:W-:Y:S01]  /*7f560*/  LEA.HI.X.SX32 R7, R11, R3, 0x1, P4 ;  /* 0x000000030b077211 */ /* 0x000fe200020f0eff */
[----:B------:R-:W4:Y:S01]  /*7f570*/  LDCU UR12, c[0x0][0x39c] ;  /* 0x00007380ff0c77ac */ /* 0x000f220008000800 */
[----:B------:R-:W-:-:S03]  /*7f580*/  IADD3 R8, P4, PT, R10, R2, RZ ;  /* 0x000000020a087210 */ /* 0x000fc60007f9e0ff */
[----:B------:R4:W-:Y:S01]  /*7f590*/  @P6 STG.E.U8 desc[UR8][R6.64], R23 ;  /* 0x0000001706006986 */ /* 0x0009e2000c101108 */
[----:B--2---:R-:W-:Y:S01]  /*7f5a0*/  ISETP.LT.AND P6, PT, R9, UR11, !P0 ;  /* 0x0000000b09007c0c */ /* 0x004fe2000c7c1270 */
[----:B------:R-:W2:Y:S01]  /*7f5b0*/  LDCU UR4, c[0x0][0x3b8] ;  /* 0x00007700ff0477ac */ /* 0x000ea20008000800 */
[-C--:B------:R-:W-:Y:S01]  /*7f5c0*/  LEA.HI.X.SX32 R9, R10, R3.reuse, 0x1, P4 ;  /* 0x000000030a097211 */ /* 0x080fe200020f0eff */
[----:B-1----:R-:W-:Y:S01]  /*7f5d0*/  VIADD R5, R28, 0xdc ;  /* 0x000000dc1c057836 */ /* 0x002fe20000000000 */
[----:B------:R-:W-:Y:S01]  /*7f5e0*/  PRMT R15, R24, 0x7772, RZ ;  /* 0x00007772180f7816 */ /* 0x000fe200000000ff */
[----:B---3--:R-:W-:Y:S01]  /*7f5f0*/  VIADD R10, R10, UR6 ;  /* 0x000000060a0a7c36 */ /* 0x008fe20008000000 */
[----:B------:R-:W1:Y:S03]  /*7f600*/  LDCU UR5, c[0x0][0x3b8] ;  /* 0x00007700ff0577ac */ /* 0x000e660008000800 */
[----:B------:R2:W-:Y:S01]  /*7f610*/  @P2 STG.E.U8 desc[UR8][R8.64], R15 ;  /* 0x0000000f08002986 */ /* 0x0005e2000c101108 */
[----:B0-----:R-:W-:Y:S01]  /*7f620*/  ISETP.LT.AND P2, PT, R5, UR10, !P0 ;  /* 0x0000000a05007c0c */ /* 0x001fe2000c741270 */
[----:B------:R-:W0:Y:S01]  /*7f630*/  LDCU UR10, c[0x0][0x39c] ;  /* 0x00007380ff0a77ac */ /* 0x000e220008000800 */
[CC--:B------:R-:W-:Y:S01]  /*7f640*/  IADD3 R4, P4, PT, R10.reuse, R2.reuse, RZ ;  /* 0x000000020a047210 */ /* 0x0c0fe20007f9e0ff */
[----:B------:R-:W-:Y:S01]  /*7f650*/  VIADD R11, R10, UR7 ;  /* 0x000000070a0b7c36 */ /* 0x000fe20008000000 */
[----:B------:R-:W-:Y:S01]  /*7f660*/  PRMT R13, R24, 0x7773, RZ ;  /* 0x00007773180d7816 */ /* 0x000fe200000000ff */
[----:B----4-:R-:W-:Y:S01]  /*7f670*/  VIADD R7, R28, 0xdd ;  /* 0x000000dd1c077836 */ /* 0x010fe20000000000 */
[----:B------:R-:W-:Y:S01]  /*7f680*/  LEA.HI.X.SX32 R5, R10, R3, 0x1, P4 ;  /* 0x000000030a057211 */ /* 0x000fe200020f0eff */
[----:B------:R-:W3:Y:S01]  /*7f690*/  LDCU UR11, c[0x0][0x39c] ;  /* 0x00007380ff0b77ac */ /* 0x000ee20008000800 */
[----:B------:R-:W-:-:S03]  /*7f6a0*/  IADD3 R6, P4, PT, R11, R2, RZ ;  /* 0x000000020b067210 */ /* 0x000fc60007f9e0ff */
[----:B------:R4:W-:Y:S01]  /*7f6b0*/  @P5 STG.E.U8 desc[UR8][R4.64], R13 ;  /* 0x0000000d04005986 */ /* 0x0009e2000c101108 */
[----:B------:R-:W3:Y:S01]  /*7f6c0*/  LDCU UR6, c[0x0][0x3b8] ;  /* 0x00007700ff0677ac */ /* 0x000ee20008000800 */
[----:B------:R-:W-:Y:S01]  /*7f6d0*/  ISETP.LT.AND P5, PT, R7, UR12, !P0 ;  /* 0x0000000c07007c0c */ /* 0x000fe2000c7a1270 */
[C---:B--2---:R-:W-:Y:S01]  /*7f6e0*/  VIADD R8, R11.reuse, UR4 ;  /* 0x000000040b087c36 */ /* 0x044fe20008000000 */
[----:B------:R-:W-:Y:S01]  /*7f6f0*/  LEA.HI.X.SX32 R7, R11, R3, 0x1, P4 ;  /* 0x000000030b077211 */ /* 0x000fe200020f0eff */
[----:B------:R-:W-:Y:S01]  /*7f700*/  VIADD R12, R28, 0xde ;  /* 0x000000de1c0c7836 */ /* 0x000fe20000000000 */
[----:B------:R-:W-:Y:S01]  /*7f710*/  PRMT R9, R25, 0x7772, RZ ;  /* 0x0000777219097816 */ /* 0x000fe200000000ff */
[----:B------:R-:W2:Y:S01]  /*7f720*/  LDCU UR7, c[0x0][0x3b8] ;  /* 0x00007700ff0777ac */ /* 0x000ea20008000800 */
[----:B------:R-:W-:-:S03]  /*7f730*/  IADD3 R10, P4, PT, R8, R2, RZ ;  /* 0x00000002080a7210 */ /* 0x000fc60007f9e0ff */
[----:B------:R2:W-:Y:S01]  /*7f740*/  @P3 STG.E.U8 desc[UR8][R6.64], R9 ;  /* 0x0000000906003986 */ /* 0x0005e2000c101108 */
[----:B0-----:R-:W-:Y:S01]  /*7f750*/  ISETP.LT.AND P3, PT, R12, UR10, !P0 ;  /* 0x0000000a0c007c0c */ /* 0x001fe2000c761270 */
[----:B------:R-:W0:Y:S01]  /*7f760*/  LDCU UR10, c[0x0][0x39c] ;  /* 0x00007380ff0a77ac */ /* 0x000e220008000800 */
[----:B----4-:R-:W-:Y:S01]  /*7f770*/  VIADD R4, R28, 0xdf ;  /* 0x000000df1c047836 */ /* 0x010fe20000000000 */
[CC--:B------:R-:W-:Y:S01]  /*7f780*/  LEA.HI.X.SX32 R11, R8.reuse, R3.reuse, 0x1, P4 ;  /* 0x00000003080b7211 */ /* 0x0c0fe200020f0eff */
[----:B-1----:R-:W-:Y:S01]  /*7f790*/  VIADD R8, R8, UR5 ;  /* 0x0000000508087c36 */ /* 0x002fe20008000000 */
[----:B------:R-:W-:Y:S01]  /*7f7a0*/  PRMT R25, R25, 0x7773, RZ ;  /* 0x0000777319197816 */ /* 0x000fe200000000ff */
[----:B------:R-:W1:Y:S01]  /*7f7b0*/  LDCU UR4, c[0x0][0x3b8] ;  /* 0x00007700ff0477ac */ /* 0x000e620008000800 */
[----:B---3--:R-:W-:Y:S01]  /*7f7c0*/  ISETP.LT.AND P4, PT, R4, UR11, !P0 ;  /* 0x0000000b04007c0c */ /* 0x008fe2000c781270 */
[C---:B------:R-:W-:Y:S01]  /*7f7d0*/  VIADD R14, R8.reuse, UR6 ;  /* 0x00000006080e7c36 */ /* 0x040fe20008000000 */
[----:B------:R-:W3:Y:S01]  /*7f7e0*/  LDS.128 R4, [R0] ;  /* 0x0000000000047984 */ /* 0x000ee20000000c00 */
[----:B------:R-:W4:Y:S03]  /*7f7f0*/  LDCU UR11, c[0x0][0x39c] ;  /* 0x00007380ff0b77ac */ /* 0x000f260008000800 */
[----:B------:R1:W-:Y:S01]  /*7f800*/  @P6 STG.E.U8 desc[UR8][R10.64], R25 ;  /* 0x000000190a006986 */ /* 0x0003e2000c101108 */
[----:B------:R-:W-:Y:S01]  /*7f810*/  IADD3 R12, P6, PT, R8, R2, RZ ;  /* 0x00000002080c7210 */ /* 0x000fe20007fde0ff */
[----:B--2---:R-:W-:Y:S01]  /*7f820*/  VIADD R9, R28, 0xe0 ;  /* 0x000000e01c097836 */ /* 0x004fe20000000000 */
[----:B------:R-:W-:Y:S01]  /*7f830*/  PRMT R19, R26, 0x7772, RZ ;  /* 0x000077721a137816 */ /* 0x000fe200000000ff */
[----:B------:R-:W2:Y:S01]  /*7f840*/  LDCU UR12, c[0x0][0x39c] ;  /* 0x00007380ff0c77ac */ /* 0x000ea20008000800 */
[----:B------:R-:W-:-:S02]  /*7f850*/  LEA.HI.X.SX32 R13, R8, R3, 0x1, P6 ;  /* 0x00000003080d7211 */ /* 0x000fc400030f0eff */
[-C--:B------:R-:W-:Y:S01]  /*7f860*/  IADD3 R8, P6, PT, R14, R2.reuse, RZ ;  /* 0x000000020e087210 */ /* 0x080fe20007fde0ff */
[----:B------:R-:W2:Y:S02]  /*7f870*/  LDCU UR5, c[0x0][0x3b8] ;  /* 0x00007700ff0577ac */ /* 0x000ea40008000800 */
[----:B------:R4:W-:Y:S01]  /*7f880*/  @P2 STG.E.U8 desc[UR8][R12.64], R19 ;  /* 0x000000130c002986 */ /* 0x0009e2000c101108 */
[----:B0-----:R-:W-:Y:S01]  /*7f890*/  ISETP.LT.AND P2, PT, R9, UR10, !P0 ;  /* 0x0000000a09007c0c */ /* 0x001fe2000c741270 */
[----:B-1----:R-:W-:Y:S01]  /*7f8a0*/  VIADD R11, R28, 0xe1 ;  /* 0x000000e11c0b7836 */ /* 0x002fe20000000000 */
[-C--:B------:R-:W-:Y:S02]  /*7f8b0*/  LEA.HI.X.SX32 R9, R14, R3.reuse, 0x1, P6 ;  /* 0x000000030e097211 */ /* 0x080fe400030f0eff */
[----:B------:R-:W-:Y:S01]  /*7f8c0*/  PRMT R17, R26, 0x7773, RZ ;  /* 0x000077731a117816 */ /* 0x000fe200000000ff */
[----:B------:R-:W-:Y:S01]  /*7f8d0*/  VIADD R10, R14, UR7 ;  /* 0x000000070e0a7c36 */ /* 0x000fe20008000000 */
[----:B------:R-:W0:Y:S03]  /*7f8e0*/  LDCU UR6, c[0x0][0x3b8] ;  /* 0x00007700ff0677ac */ /* 0x000e260008000800 */
[----:B------:R1:W-:Y:S01]  /*7f8f0*/  @P5 STG.E.U8 desc[UR8][R8.64], R17 ;  /* 0x0000001108005986 */ /* 0x0003e2000c101108 */
[----:B----4-:R-:W-:Y:S01]  /*7f900*/  ISETP.LT.AND P5, PT, R11, UR11, !P0 ;  /* 0x0000000b0b007c0c */ /* 0x010fe2000c7a1270 */
[----:B------:R-:W4:Y:S01]  /*7f910*/  LDCU UR11, c[0x0][0x39c] ;  /* 0x00007380ff0b77ac */ /* 0x000f220008000800 */
[CC--:B------:R-:W-:Y:S01]  /*7f920*/  IADD3 R14, P6, PT, R10.reuse, R2.reuse, RZ ;  /* 0x000000020a0e7210 */ /* 0x0c0fe20007fde0ff */
[----:B------:R-:W-:Y:S01]  /*7f930*/  VIADD R12, R10, UR4 ;  /* 0x000000040a0c7c36 */ /* 0x000fe20008000000 */
[----:B------:R-:W-:Y:S01]  /*7f940*/  PRMT R13, R27, 0x7772, RZ ;  /* 0x000077721b0d7816 */ /* 0x000fe200000000ff */
[----:B------:R-:W-:Y:S01]  /*7f950*/  VIADD R11, R28, 0xe2 ;  /* 0x000000e21c0b7836 */ /* 0x000fe20000000000 */
[----:B------:R-:W-:Y:S01]  /*7f960*/  LEA.HI.X.SX32 R15, R10, R3, 0x1, P6 ;  /* 0x000000030a0f7211 */ /* 0x000fe200030f0eff */
[----:B------:R-:W0:Y:S01]  /*7f970*/  LDCU UR10, c[0x0][0x3b8] ;  /* 0x00007700ff0a77ac */ /* 0x000e220008000800 */
[----:B------:R-:W-:-:S03]  /*7f980*/  IADD3 R10, P6, PT, R12, R2, RZ ;  /* 0x000000020c0a7210 */ /* 0x000fc60007fde0ff */
[----:B------:R0:W-:Y:S01]  /*7f990*/  @P3 STG.E.U8 desc[UR8][R14.64], R13 ;  /* 0x0000000d0e003986 */ /* 0x0001e2000c101108 */
[----:B--2---:R-:W-:Y:S01]  /*7f9a0*/  ISETP.LT.AND P3, PT, R11, UR12, !P0 ;  /* 0x0000000c0b007c0c */ /* 0x004fe2000c761270 */
[----:B-1----:R-:W-:Y:S01]  /*7f9b0*/  VIADD R9, R28, 0xe3 ;  /* 0x000000e31c097836 */ /* 0x002fe20000000000 */
[CC--:B------:R-:W-:Y:S01]  /*7f9c0*/  LEA.HI.X.SX32 R11, R12.reuse, R3.reuse, 0x1, P6 ;  /* 0x000000030c0b7211 */ /* 0x0c0fe200030f0eff */
[----:B------:R-:W1:Y:S01]  /*7f9d0*/  LDCU UR4, c[0x0][0x3b8] ;  /* 0x00007700ff0477ac */ /* 0x000e620008000800 */
[----:B------:R-:W-:Y:S01]  /*7f9e0*/  PRMT R27, R27, 0x7773, RZ ;  /* 0x000077731b1b7816 */ /* 0x000fe200000000ff */
[----:B------:R-:W-:Y:S01]  /*7f9f0*/  VIADD R12, R12, UR5 ;  /* 0x000000050c0c7c36 */ /* 0x000fe20008000000 */
[----:B---3--:R-:W-:Y:S01]  /*7fa00*/  PRMT R17, R4, 0x7771, RZ ;  /* 0x0000777104117816 */ /* 0x008fe200000000ff */
[----:B------:R-:W2:Y:S02]  /*7fa10*/  LDCU UR12, c[0x0][0x39c] ;  /* 0x00007380ff0c77ac */ /* 0x000ea40008000800 */
[----:B------:R3:W-:Y:S01]  /*7fa20*/  @P4 STG.E.U8 desc[UR8][R10.64], R27 ;  /* 0x0000001b0a004986 */ /* 0x0007e2000c101108 */
[----:B----4-:R-:W-:Y:S01]  /*7fa30*/  ISETP.LT.AND P4, PT, R9, UR11, !P0 ;  /* 0x0000000b09007c0c */ /* 0x010fe2000c781270 */
[----:B------:R-:W4:Y:S01]  /*7fa40*/  LDCU UR11, c[0x0][0x39c] ;  /* 0x00007380ff0b77ac */ /* 0x000f220008000800 */
[CC--:B------:R-:W-:Y:S01]  /*7fa50*/  IADD3 R8, P6, PT, R12.reuse, R2.reuse, RZ ;  /* 0x000000020c087210 */ /* 0x0c0fe20007fde0ff */
[----:B0-----:R-:W-:Y:S01]  /*7fa60*/  VIADD R14, R12, UR6 ;  /* 0x000000060c0e7c36 */ /* 0x001fe20008000000 */
[----:B------:R-:W-:Y:S01]  /*7fa70*/  PRMT R15, R4, 0x7770, RZ ;  /* 0x00007770040f7816 */ /* 0x000fe200000000ff */
[----:B------:R-:W-:Y:S01]  /*7fa80*/  VIADD R13, R28, 0xe4 ;  /* 0x000000e41c0d7836 */ /* 0x000fe20000000000 */
[----:B------:R-:W-:Y:S01]  /*7fa90*/  LEA.HI.X.SX32 R9, R12, R3, 0x1, P6 ;  /* 0x000000030c097211 */ /* 0x000fe200030f0eff */
[----:B------:R-:W0:Y:S01]  /*7faa0*/  LDCU UR7, c[0x0][0x3b8] ;  /* 0x00007700ff0777ac */ /* 0x000e220008000800 */
[----:B------:R-:W-:-:S03]  /*7fab0*/  IADD3 R12, P6, PT, R14, R2, RZ ;  /* 0x000000020e0c7210 */ /* 0x000fc60007fde0ff */
[----:B------:R1:W-:Y:S01]  /*7fac0*/  @P2 STG.E.U8 desc[UR8][R8.64], R15 ;  /* 0x0000000f08002986 */ /* 0x0003e2000c101108 */
[----:B------:R-:W-:Y:S01]  /*7fad0*/  ISETP.LT.AND P2, PT, R13, UR13, !P0 ;  /* 0x0000000d0d007c0c */ /* 0x000fe2000c741270 */
[----:B---3--:R-:W-:Y:S01]  /*7fae0*/  VIADD R11, R28, 0xe5 ;  /* 0x000000e51c0b7836 */ /* 0x008fe20000000000 */
[CC--:B------:R-:W-:Y:S01]  /*7faf0*/  LEA.HI.X.SX32 R13, R14.reuse, R3.reuse, 0x1, P6 ;  /* 0x000000030e0d7211 */ /* 0x0c0fe200030f0eff */
[----:B------:R-:W-:Y:S01]  /*7fb00*/  VIADD R14, R14, UR10 ;  /* 0x0000000a0e0e7c36 */ /* 0x000fe20008000000 */
[----:B------:R-:W3:Y:S03]  /*7fb10*/  LDCU UR5, c[0x0][0x3b8] ;  /* 0x00007700ff0577ac */ /* 0x000ee60008000800 */
[----:B------:R0:W-:Y:S01]  /*7fb20*/  @P5 STG.E.U8 desc[UR8][R12.64], R17 ;  /* 0x000000110c005986 */ /* 0x0001e2000c101108 */
[----:B----4-:R-:W-:Y:S01]  /*7fb30*/  ISETP.LT.AND P5, PT, R11, UR11, !P0 ;  /* 0x0000000b0b007c0c */ /* 0x010fe2000c7a1270 */
[----:B------:R-:W4:Y:S01]  /*7fb40*/  LDCU UR11, c[0x0][0x39c] ;  /* 0x00007380ff0b77ac */ /* 0x000f220008000800 */
[CC--:B------:R-:W-:Y:S01]  /*7fb50*/  IADD3 R10, P6, PT, R14.reuse, R2.reuse, RZ ;  /* 0x000000020e0a7210 */ /* 0x0c0fe20007fde0ff */
[----:B-1----:R-:W-:Y:S01]  /*7fb60*/  VIADD R8, R14, UR4 ;  /* 0x000000040e087c36 */ /* 0x002fe20008000000 */
[----:B------:R-:W-:Y:S01]  /*7fb70*/  PRMT R9, R5, 0x7770, RZ ;  /* 0x0000777005097816 */ /* 0x000fe200000000ff */
[----:B------:R-:W-:Y:S01]  /*7fb80*/  VIADD R15, R28, 0xe6 ;  /* 0x000000e61c0f7836 */ /* 0x000fe20000000000 */
[----:B------:R-:W-:Y:S01]  /*7fb90*/  LEA.HI.X.SX32 R11, R14, R3, 0x1, P6 ;  /* 0x000000030e0b7211 */ /* 0x000fe200030f0eff */
[----:B------:R-:W1:Y:S01]  /*7fba0*/  LDCU UR13, c[0x0][0x39c] ;  /* 0x00007380ff0d77ac */ /* 0x000e620008000800 */
[----:B------:R-:W-:-:S03]  /*7fbb0*/  IADD3 R14, P6, PT, R8, R2, RZ ;  /* 0x00000002080e7210 */ /* 0x000fc60007fde0ff */
[----:B------:R-:W-:Y:S01]  /*7fbc0*/  @P3 STG.E.U8 desc[UR8][R10.64], R9 ;  /* 0x000000090a003986 */ /* 0x000fe2000c101108 */
[----:B--2---:R-:W-:Y:S01]  /*7fbd0*/  ISETP.LT.AND P3, PT, R15, UR12, !P0 ;  /* 0x0000000c0f007c0c */ /* 0x004fe2000c761270 */
[C---:B0-----:R-:W-:Y:S01]  /*7fbe0*/  VIADD R12, R8.reuse, UR7 ;  /* 0x00000007080c7c36 */ /* 0x041fe20008000000 */
[-C--:B------:R-:W-:Y:S01]  /*7fbf0*/  LEA.HI.X.SX32 R15, R8, R3.reuse, 0x1, P6 ;  /* 0x00000003080f7211 */ /* 0x080fe200030f0eff */
[----:B------:R-:W-:Y:S01]  /*7fc00*/  VIADD R8, R28, 0xe7 ;  /* 0x000000e71c087836 */ /* 0x000fe20000000000 */
[----:B------:R-:W-:Y:S01]  /*7fc10*/  PRMT R13, R5, 0x7771, RZ ;  /* 0x00007771050d7816 */ /* 0x000fe200000000ff */
[----:B------:R-:W0:Y:S04]  /*7fc20*/  LDCU UR6, c[0x0][0x3b8] ;  /* 0x00007700ff0677ac */ /* 0x000e280008000800 */
[----:B------:R2:W-:Y:S01]  /*7fc30*/  @P4 STG.E.U8 desc[UR8][R14.64], R13 ;  /* 0x0000000d0e004986 */ /* 0x0005e2000c101108 */
[----:B----4-:R-:W-:Y:S01]  /*7fc40*/  ISETP.LT.AND P4, PT, R8, UR11, !P0 ;  /* 0x0000000b08007c0c */ /* 0x010fe2000c781270 */
[----:B------:R-:W4:Y:S02]  /*7fc50*/  LDCU UR4, c[0x0][0x3b8] ;  /* 0x00007700ff0477ac */ /* 0x000f240008000800 */
[----:B------:R0:W4:Y:S01]  /*7fc60*/  LDS.128 R8, [R0+0x400] ;  /* 0x0004000000087984 */ /* 0x0001220000000c00 */
[-C--:B------:R-:W-:Y:S01]  /*7fc70*/  IADD3 R16, P6, PT, R12, R2.reuse, RZ ;  /* 0x000000020c107210 */ /* 0x080fe20007fde0ff */
[----:B------:R-:W4:Y:S01]  /*7fc80*/  LDCU UR11, c[0x0][0x39c] ;  /* 0x00007380ff0b77ac */ /* 0x000f220008000800 */
[----:B------:R-:W-:Y:S01]  /*7fc90*/  PRMT R19, R6, 0x7770, RZ ;  /* 0x0000777006137816 */ /* 0x000fe200000000ff */
[----:B------:R-:W-:Y:S01]  /*7fca0*/  VIADD R18, R28, 0xe8 ;  /* 0x000000e81c127836 */ /* 0x000fe20000000000 */
[CC--:B------:R-:W-:Y:S01]  /*7fcb0*/  LEA.HI.X.SX32 R17, R12.reuse, R3.reuse, 0x1, P6 ;  /* 0x000000030c117211 */ /* 0x0c0fe200030f0eff */
[----:B---3--:R-:W-:Y:S01]  /*7fcc0*/  VIADD R12, R12, UR5 ;  /* 0x000000050c0c7c36 */ /* 0x008fe20008000000 */
[----:B------:R-:W3:Y:S03]  /*7fcd0*/  LDCU UR12, c[0x0][0x39c] ;  /* 0x00007380ff0c77ac */ /* 0x000ee60008000800 */
[----:B------:R3:W-:Y:S01]  /*7fce0*/  @P2 STG.E.U8 desc[UR8][R16.64], R19 ;  /* 0x0000001310002986 */ /* 0x0007e2000c101108 */
[----:B------:R-:W4:Y:S01]  /*7fcf0*/  LDCU UR10, c[0x0][0x3b8] ;  /* 0x00007700ff0a77ac */ /* 0x000f220008000800 */
[----:B-1----:R-:W-:Y:S01]  /*7fd00*/  ISETP.LT.AND P2, PT, R18, UR13, !P0 ;  /* 0x0000000d12007c0c */ /* 0x002fe2000c741270 */
[C---:B0-----:R-:W-:Y:S01]  /*7fd10*/  VIADD R18, R12.reuse, UR6 ;  /* 0x000000060c127c36 */ /* 0x041fe20008000000 */
[----:B--2---:R-:W-:Y:S01]  /*7fd20*/  IADD3 R14, P6, PT, R12, R2, RZ ;  /* 0x000000020c0e7210 */ /* 0x004fe20007fde0ff */
[----:B------:R-:W-:Y:S01]  /*7fd30*/  VIADD R0, R28, 0xe9 ;  /* 0x000000e91c007836 */ /* 0x000fe20000000000 */
[----:B------:R-:W-:Y:S01]  /*7fd40*/  PRMT R21, R6, 0x7771, RZ ;  /* 0x0000777106157816 */ /* 0x000fe200000000ff */
[----:B------:R-:W0:Y:S01]  /*7fd50*/  LDCU UR13, c[0x0][0x39c] ;  /* 0x00007380ff0d77ac */ /* 0x000e220008000800 */
[----:B------:R-:W-:-:S02]  /*7fd60*/  LEA.HI.X.SX32 R15, R12, R3, 0x1, P6 ;  /* 0x000000030c0f7211 */ /* 0x000fc400030f0eff */
[CC--:B------:R-:W-:Y:S01]  /*7fd70*/  IADD3 R12, P6, PT, R18.reuse, R2.reuse, RZ ;  /* 0x00000002120c7210 */ /* 0x0c0fe20007fde0ff */
[----:B------:R-:W1:Y:S01]  /*7fd80*/  LDCU UR7, c[0x0][0x3b8] ;  /* 0x00007700ff0777ac */ /* 0x000e620008000800 */
[----:B---3--:R-:W-:Y:S01]  /*7fd90*/  PRMT R19, R7, 0x7770, RZ ;  /* 0x0000777007137816 */ /* 0x008fe200000000ff */
[----:B------:R2:W-:Y:S01]  /*7fda0*/  @P5 STG.E.U8 desc[UR8][R14.64], R21 ;  /* 0x000000150e005986 */ /* 0x0005e2000c101108 */
[C---:B------:R-:W-:Y:S01]  /*7fdb0*/  LEA.HI.X.SX32 R13, R18.reuse, R3, 0x1, P6 ;  /* 0x00000003120d7211 */ /* 0x040fe200030f0eff */
[----:B----4-:R-:W-:Y:S01]  /*7fdc0*/  VIADD R18, R18, UR4 ;  /* 0x0000000412127c36 */ /* 0x010fe20008000000 */
[----:B------:R-:W-:Y:S01]  /*7fdd0*/  ISETP.LT.AND P5, PT, R0, UR11, !P0 ;  /* 0x0000000b00007c0c */ /* 0x000fe2000c7a1270 */
[----:B------:R-:W-:Y:S01]  /*7fde0*/  VIADD R0, R28, 0xea ;  /* 0x000000ea1c007836 */ /* 0x000fe20000000000 */
[----:B------:R-:W3:Y:S01]  /*7fdf0*/  LDCU UR11, c[0x0][0x39c] ;  /* 0x00007380ff0b77ac */ /* 0x000ee20008000800 */
[----:B------:R4:W-:Y:S01]  /*7fe00*/  @P3 STG.E.U8 desc[UR8][R12.64], R19 ;  /* 0x000000130c003986 */ /* 0x0009e2000c101108 */
[----:B------:R-:W-:-:S02]  /*7fe10*/  IADD3 R16, P6, PT, R18, R2, RZ ;  /* 0x0000000212107210 */ /* 0x000fc40007fde0ff */
[----:B------:R-:W-:Y:S01]  /*7fe20*/  ISETP.LT.AND P3, PT, R0, UR12, !P0 ;  /* 0x0000000c00007c0c */ /* 0x000fe2000c761270 */
[C---:B------:R-:W-:Y:S01]  /*7fe30*/  VIADD R0, R18.reuse, UR10 ;  /* 0x0000000a12007c36 */ /* 0x040fe20008000000 */
[----:B------:R-:W3:Y:S01]  /*7fe40*/  LDCU UR5, c[0x0][0x3b8] ;  /* 0x00007700ff0577ac */ /* 0x000ee20008000800 */
[----:B------:R-:W-:Y:S01]  /*7fe50*/  LEA.HI.X.SX32 R17, R18, R3, 0x1, P6 ;  /* 0x0000000312117211 */ /* 0x000fe200030f0eff */
[----:B--2---:R-:W-:Y:S01]  /*7fe60*/  VIADD R15, R28, 0xeb ;  /* 0x000000eb1c0f7836 */ /* 0x004fe20000000000 */
[----:B------:R-:W-:Y:S01]  /*7fe70*/  PRMT R21, R7, 0x7771, RZ ;  /* 0x0000777107157816 */ /* 0x000fe200000000ff */
[----:B------:R-:W2:Y:S01]  /*7fe80*/  LDCU UR12, c[0x0][0x39c] ;  /* 0x00007380ff0c77ac */ /* 0x000ea20008000800 */
[----:B------:R-:W-:-:S03]  /*7fe90*/  IADD3 R14, P6, PT, R0, R2, RZ ;  /* 0x00000002000e7210 */ /* 0x000fc60007fde0ff */
[----:B------:R2:W-:Y:S01]  /*7fea0*/  @P4 STG.E.U8 desc[UR8][R16.64], R21 ;  /* 0x0000001510004986 */ /* 0x0005e2000c101108 */
[----:B0-----:R-:W-:Y:S01]  /*7feb0*/  ISETP.LT.AND P4, PT, R15, UR13, !P0 ;  /* 0x0000000d0f007c0c */ /* 0x001fe2000c781270 */
[----:B----4-:R-:W-:Y:S01]  /*7fec0*/  VIADD R12, R28, 0xec ;  /* 0x000000ec1c0c7836 */ /* 0x010fe20000000000 */
[-C--:B------:R-:W-:Y:S02]  /*7fed0*/  LEA.HI.X.SX32 R15, R0, R3.reuse, 0x1, P6 ;  /* 0x00000003000f7211 */ /* 0x080fe400030f0eff */
[----:B------:R-:W-:Y:S01]  /*7fee0*/  PRMT R23, R8, 0x7770, RZ ;  /* 0x0000777008177816 */ /* 0x000fe200000000ff */
[----:B-1----:R-:W-:Y:S01]  /*7fef0*/  VIADD R0, R0, UR7 ;  /* 0x0000000700007c36 */ /* 0x002fe20008000000 */
[----:B------:R-:W0:Y:S03]  /*7ff00*/  LDCU UR6, c[0x0][0x3b8] ;  /* 0x00007700ff0677ac */ /* 0x000e260008000800 */
[----:B------:R1:W-:Y:S01]  /*7ff10*/  @P2 STG.E.U8 desc[UR8][R14.64], R23 ;  /* 0x000000170e002986 */ /* 0x0003e2000c101108 */
[----:B---3--:R-:W-:Y:S01]  /*7ff20*/  ISETP.LT.AND P2, PT, R12, UR11, !P0 ;  /* 0x0000000b0c007c0c */ /* 0x008fe2000c741270 */
[----:B------:R-:W3:Y:S01]  /*7ff30*/  LDCU UR11, c[0x0][0x39c] ;  /* 0x00007380ff0b77ac */ /* 0x000ee20008000800 */
[C---:B------:R-:W-:Y:S01]  /*7ff40*/  IADD3 R18, P6, PT, R0.reuse, R2, RZ ;  /* 0x0000000200127210 */ /* 0x040fe20007fde0ff */
[C---:B--2---:R-:W-:Y:S01]  /*7ff50*/  VIADD R16, R0.reuse, UR5 ;  /* 0x0000000500107c36 */ /* 0x044fe20008000000 */
[----:B------:R-:W2:Y:S02]  /*7ff60*/  LDCU UR4, c[0x0][0x3b8] ;  /* 0x00007700ff0477ac */ /* 0x000ea40008000800 */
[----:B------:R-:W-:-:S02]  /*7ff70*/  LEA.HI.X.SX32 R19, R0, R3, 0x1, P6 ;  /* 0x0000000300137211 */ /* 0x000fc400030f0eff */
[-C--:B------:R-:W-:Y:S01]  /*7ff80*/  IADD3 R12, P6, PT, R16, R2.reuse, RZ ;  /* 0x00000002100c7210 */ /* 0x080fe20007fde0ff */
[----:B------:R-:W-:Y:S01]  /*7ff90*/  VIADD R0, R28, 0xed ;  /* 0x000000ed1c007836 */ /* 0x000fe20000000000 */
[----:B------:R-:W-:Y:S01]  /*7ffa0*/  PRMT R21, R8, 0x7771, RZ ;  /* 0x0000777108157816 */ /* 0x000fe200000000ff */
[----:B-1----:R-:W-:Y:S01]  /*7ffb0*/  VIADD R14, R28, 0xee ;  /* 0x000000ee1c0e7836 */ /* 0x002fe20000000000 */
[----:B------:R-:W-:Y:S01]  /*7ffc0*/  LEA.HI.X.SX32 R13, R16, R3, 0x1, P6 ;  /* 0x00000003100d7211 */ /* 0x000fe200030f0eff */
[----:B------:R-:W1:Y:S01]  /*7ffd0*/  LDCU UR13, c[0x0][0x39c] ;  /* 0x00007380ff0d77ac */ /* 0x000e620008000800 */
[----:B------:R-:W-:Y:S01]  /*7ffe0*/  PRMT R23, R9, 0x7770, RZ ;  /* 0x0000777009177816 */ /* 0x000fe200000000ff */
[----:B------:R2:W-:Y:S01]  /*7fff0*/  @P5 STG.E.U8 desc[UR8][R18.64], R21 ;  /* 0x0000001512005986 */ /* 0x0005e2000c101108 */
[----:B------:R-:W-:Y:S01]  /*80000*/  ISETP.LT.AND P5, PT, R0, UR12, !P0 ;  /* 0x0000000c00007c0c */ /* 0x000fe2000c7a1270 */
[----:B0-----:R-:W-:Y:S01]  /*80010*/  VIADD R0, R16, UR6 ;  /* 0x0000000610007c36 */ /* 0x001fe20008000000 */
[----:B------:R-:W0:Y:S01]  /*80020*/  LDCU UR10, c[0x0][0x3b8] ;  /* 0x00007700ff0a77ac */ /* 0x000e220008000800 */
[----:B------:R4:W-:Y:S01]  /*80030*/  @P3 STG.E.U8 desc[UR8][R12.64], R23 ;  /* 0x000000170c003986 */ /* 0x0009e2000c101108 */
[----:B---3--:R-:W-:Y:S01]  /*80040*/  ISETP.LT.AND P3, PT, R14, UR11, !P0 ;  /* 0x0000000b0e007c0c */ /* 0x008fe2000c761270 */
[----:B------:R-:W3:Y:S01]  /*80050*/  LDCU UR11, c[0x0][0x39c] ;  /* 0x00007380ff0b77ac */ /* 0x000ee20008000800 */
[C---:B------:R-:W-:Y:S01]  /*80060*/  IADD3 R16, P6, PT, R0.reuse, R2, RZ ;  /* 0x0000000200107210 */ /* 0x040fe20007fde0ff */
[----:B------:R-:W3:Y:S01]  /*80070*/  LDCU UR5, c[0x0][0x3b8] ;  /* 0x00007700ff0577ac */ /* 0x000ee20008000800 */
[----:B--2---:R-:W-:-:S02]  /*80080*/  VIADD R18, R0, UR4 ;  /* 0x0000000400127c36 */ /* 0x004fc40008000000 */
[-C--:B------:R-:W-:Y:S01]  /*80090*/  LEA.HI.X.SX32 R17, R0, R3.reuse, 0x1, P6 ;  /* 0x0000000300117211 */ /* 0x080fe200030f0eff */
[C---:B------:R-:W-:Y:S01]  /*800a0*/  VIADD R0, R28.reuse, 0xef ;  /* 0x000000ef1c007836 */ /* 0x040fe20000000000 */
[----:B------:R-:W-:Y:S01]  /*800b0*/  PRMT R21, R9, 0x7771, RZ ;  /* 0x0000777109157816 */ /* 0x000fe200000000ff */
[----:B----4-:R-:W-:Y:S01]  /*800c0*/  VIADD R12, R28, 0xf0 ;  /* 0x000000f01c0c7836 */ /* 0x010fe20000000000 */
[-C--:B------:R-:W-:Y:S01]  /*800d0*/  IADD3 R14, P6, PT, R18, R2.reuse, RZ ;  /* 0x00000002120e7210 */ /* 0x080fe20007fde0ff */
[----:B------:R-:W2:Y:S01]  /*800e0*/  LDCU UR12, c[0x0][0x39c] ;  /* 0x00007380ff0c77ac */ /* 0x000ea20008000800 */
[----:B------:R-:W-:Y:S02]  /*800f0*/  PRMT R23, R10, 0x7770, RZ ;  /* 0x000077700a177816 */ /* 0x000fe400000000ff */
[----:B------:R-:W-:Y:S01]  /*80100*/  LEA.HI.X.SX32 R15, R18, R3, 0x1, P6 ;  /* 0x00000003120f7211 */ /* 0x000fe200030f0eff */
[----:B------:R4:W-:Y:S01]  /*80110*/  @P4 STG.E.U8 desc[UR8][R16.64], R21 ;  /* 0x0000001510004986 */ /* 0x0009e2000c101108 */
[----:B-1----:R-:W-:Y:S01]  /*80120*/  ISETP.LT.AND P4, PT, R0, UR13, !P0 ;  /* 0x0000000d00007c0c */ /* 0x002fe2000c781270 */
[----:B0-----:R-:W-:Y:S01]  /*80130*/  VIADD R0, R18, UR10 ;  /* 0x0000000a12007c36 */ /* 0x001fe20008000000 */
[----:B------:R-:W0:Y:S01]  /*80140*/  LDCU UR7, c[0x0][0x3b8] ;  /* 0x00007700ff0777ac */ /* 0x000e220008000800 */
[----:B------:R1:W-:Y:S01]  /*80150*/  @P2 STG.E.U8 desc[UR8][R14.64], R23 ;  /* 0x000000170e002986 */ /* 0x0003e2000c101108 */
[----:B---3--:R-:W-:Y:S01]  /*80160*/  ISETP.LT.AND P2, PT, R12, UR11, !P0 ;  /* 0x0000000b0c007c0c */ /* 0x008fe2000c741270 */
[----:B------:R-:W3:Y:S01]  /*80170*/  LDCU UR11, c[0x0][0x39c] ;  /* 0x00007380ff0b77ac */ /* 0x000ee20008000800 */
[C---:B------:R-:W-:Y:S01]  /*80180*/  IADD3 R18, P6, PT, R0.reuse, R2, RZ ;  /* 0x0000000200127210 */ /* 0x040fe20007fde0ff */
[----:B------:R-:W3:Y:S01]  /*80190*/  LDCU UR4, c[0x0][0x3b8] ;  /* 0x00007700ff0477ac */ /* 0x000ee20008000800 */
[----:B----4-:R-:W-:-:S02]  /*801a0*/  VIADD R16, R0, UR5 ;  /* 0x0000000500107c36 */ /* 0x010fc40008000000 */
[-C--:B------:R-:W-:Y:S01]  /*801b0*/  LEA.HI.X.SX32 R19, R0, R3.reuse, 0x1, P6 ;  /* 0x0000000300137211 */ /* 0x080fe200030f0eff */
[----:B------:R-:W-:Y:S01]  /*801c0*/  VIADD R0, R28, 0xf1 ;  /* 0x000000f11c007836 */ /* 0x000fe20000000000 */
[----:B------:R-:W-:Y:S01]  /*801d0*/  PRMT R21, R10, 0x7771, RZ ;  /* 0x000077710a157816 */ /* 0x000fe200000000ff */
[----:B-1----:R-:W-:Y:S01]  /*801e0*/  VIADD R14, R28, 0xf2 ;  /* 0x000000f21c0e7836 */ /* 0x002fe20000000000 */
[CC--:B------:R-:W-:Y:S01]  /*801f0*/  IADD3 R12, P6, PT, R16.reuse, R2.reuse, RZ ;  /* 0x00000002100c7210 */ /* 0x0c0fe20007fde0ff */
[----:B------:R-:W1:Y:S01]  /*80200*/  LDCU UR13, c[0x0][0x39c] ;  /* 0x00007380ff0d77ac */ /* 0x000e620008000800 */
[----:B------:R-:W-:Y:S02]  /*80210*/  PRMT R23, R11, 0x7770, RZ ;  /* 0x000077700b177816 */ /* 0x000fe400000000ff */
[----:B------:R-:W-:Y:S01]  /*80220*/  LEA.HI.X.SX32 R13, R16, R3, 0x1, P6 ;  /* 0x00000003100d7211 */ /* 0x000fe200030f0eff */
[----:B------:R4:W-:Y:S01]  /*80230*/  @P5 STG.E.U8 desc[UR8][R18.64], R21 ;  /* 0x0000001512005986 */ /* 0x0009e2000c101108 */
[----:B--2---:R-:W-:Y:S01]  /*80240*/  ISETP.LT.AND P5, PT, R0, UR12, !P0 ;  /* 0x0000000c00007c0c */ /* 0x004fe2000c7a1270 */
[----:B------:R-:W2:Y:S01]  /*80250*/  LDCU UR6, c[0x0][0x3b8] ;  /* 0x00007700ff0677ac */ /* 0x000ea20008000800 */
[----:B0-----:R-:W-:Y:S01]  /*80260*/  VIADD R0, R16, UR7 ;  /* 0x0000000710007c36 */ /* 0x001fe20008000000 */
[----:B------:R0:W-:Y:S01]  /*80270*/  @P3 STG.E.U8 desc[UR8][R12.64], R23 ;  /* 0x000000170c003986 */ /* 0x0001e2000c101108 */
[----:B---3--:R-:W-:Y:S01]  /*80280*/  ISETP.LT.AND P3, PT, R14, UR11, !P0 ;  /* 0x0000000b0e007c0c */ /* 0x008fe2000c761270 */
[----:B------:R-:W3:Y:S02]  /*80290*/  LDCU UR11, c[0x0][0x39c] ;  /* 0x00007380ff0b77ac */ /* 0x000ee40008000800 */
[C---:B------:R-:W-:Y:S01]  /*802a0*/  IADD3 R16, P6, PT, R0.reuse, R2, RZ ;  /* 0x0000000200107210 */ /* 0x040fe20007fde0ff */
[----:B------:R-:W3:Y:S01]  /*802b0*/  LDCU UR5, c[0x0][0x3b8] ;  /* 0x00007700ff0577ac */ /* 0x000ee20008000800 */
[----:B----4-:R-:W-:-:S02]  /*802c0*/  VIADD R18, R0, UR4 ;  /* 0x0000000400127c36 */ /* 0x010fc40008000000 */
[-C--:B------:R-:W-:Y:S01]  /*802d0*/  LEA.HI.X.SX32 R17, R0, R3.reuse, 0x1, P6 ;  /* 0x0000000300117211 */ /* 0x080fe200030f0eff */
[----:B------:R-:W-:Y:S01]  /*802e0*/  VIADD R0, R28, 0xf3 ;  /* 0x000000f31c007836 */ /* 0x000fe20000000000 */
[----:B------:R-:W-:Y:S01]  /*802f0*/  PRMT R21, R11, 0x7771, RZ ;  /* 0x000077710b157816 */ /* 0x000fe200000000ff */
[----:B------:R-:W4:Y:S01]  /*80300*/  LDCU UR10, c[0x0][0x3b8] ;  /* 0x00007700ff0a77ac */ /* 0x000f220008000800 */
[-C--:B------:R-:W-:Y:S01]  /*80310*/  IADD3 R14, P6, PT, R18, R2.reuse, RZ ;  /* 0x00000002120e7210 */ /* 0x080fe20007fde0ff */
[----:B0-----:R-:W-:Y:S01]  /*80320*/  VIADD R12, R28, 0xf4 ;  /* 0x000000f41c0c7836 */ /* 0x001fe20000000000 */
[----:B------:R-:W-:Y:S01]  /*80330*/  PRMT R23, R4, 0x7772, RZ ;  /* 0x0000777204177816 */ /* 0x000fe200000000ff */
[----:B------:R-:W0:Y:S01]  /*80340*/  LDCU UR12, c[0x0][0x39c] ;  /* 0x00007380ff0c77ac */ /* 0x000e220008000800 */
[----:B------:R-:W-:Y:S01]  /*80350*/  LEA.HI.X.SX32 R15, R18, R3, 0x1, P6 ;  /* 0x00000003120f7211 */ /* 0x000fe200030f0eff */
[----:B------:R4:W-:Y:S01]  /*80360*/  @P4 STG.E.U8 desc[UR8][R16.64], R21 ;  /* 0x0000001510004986 */ /* 0x0009e2000c101108 */
[----:B-1----:R-:W-:Y:S01]  /*80370*/  ISETP.LT.AND P4, PT, R0, UR13, !P0 ;  /* 0x0000000d00007c0c */ /* 0x002fe2000c781270 */
[----:B--2---:R-:W-:Y:S01]  /*80380*/  VIADD R0, R18, UR6 ;  /* 0x0000000612007c36 */ /* 0x004fe20008000000 */
[----:B------:R-:W1:Y:S01]  /*80390*/  LDCU UR4, c[0x0][0x3b8] ;  /* 0x00007700ff0477ac */ /* 0x000e620008000800 */
[----:B------:R2:W-:Y:S01]  /*803a0*/  @P2 STG.E.U8 desc[UR8][R14.64], R23 ;  /* 0x000000170e002986 */ /* 0x0005e2000c101108 */
[----:B---3--:R-:W-:Y:S01]  /*803b0*/  ISETP.LT.AND P2, PT, R12, UR11, !P0 ;  /* 0x0000000b0c007c0c */ /* 0x008fe2000c741270 */
[----:B------:R-:W3:Y:S01]  /*803c0*/  LDCU UR11, c[0x0][0x39c] ;  /* 0x00007380ff0b77ac */ /* 0x000ee20008000800 */
[C---:B------:R-:W-:Y:S01]  /*803d0*/  IADD3 R18, P6, PT, R0.reuse, R2, RZ ;  /* 0x0000000200127210 */ /* 0x040fe20007fde0ff */
[----:B------:R-:W1:Y:S01]  /*803e0*/  LDCU UR13, c[0x0][0x39c] ;  /* 0x00007380ff0d77ac */ /* 0x000e620008000800 */
[----:B----4-:R-:W-:-:S02]  /*803f0*/  VIADD R16, R0, UR5 ;  /* 0x0000000500107c36 */ /* 0x010fc40008000000 */
[-C--:B------:R-:W-:Y:S01]  /*80400*/  LEA.HI.X.SX32 R19, R0, R3.reuse, 0x1, P6 ;  /* 0x0000000300137211 */ /* 0x080fe200030f0eff */
[----:B------:R-:W-:Y:S01]  /*80410*/  VIADD R0, R28, 0xf5 ;  /* 0x000000f51c007836 */ /* 0x000fe20000000000 */
[----:B------:R-:W-:Y:S01]  /*80420*/  PRMT R21, R4, 0x7773, RZ ;  /* 0x0000777304157816 */ /* 0x000fe200000000ff */
[----:B------:R-:W4:Y:S01]  /*80430*/  LDCU UR7, c[0x0][0x3b8] ;  /* 0x00007700ff0777ac */ /* 0x000f220008000800 */
[CC--:B------:R-:W-:Y:S02]  /*80440*/  IADD3 R12, P6, PT, R16.reuse, R2.reuse, RZ ;  /* 0x00000002100c7210 */ /* 0x0c0fe40007fde0ff */
[----:B------:R-:W-:Y:S01]  /*80450*/  PRMT R17, R5, 0x7772, RZ ;  /* 0x0000777205117816 */ /* 0x000fe200000000ff */
[----:B------:R4:W-:Y:S01]  /*80460*/  @P5 STG.E.U8 desc[UR8][R18.64], R21 ;  /* 0x0000001512005986 */ /* 0x0009e2000c101108 */
[C---:B------:R-:W-:Y:S01]  /*80470*/  LEA.HI.X.SX32 R13, R16.reuse, R3, 0x1, P6 ;  /* 0x00000003100d7211 */ /* 0x040fe200030f0eff */
[----:B------:R-:W-:Y:S01]  /*80480*/  VIADD R16, R16, UR10 ;  /* 0x0000000a10107c36 */ /* 0x000fe20008000000 */
[----:B0-----:R-:W-:Y:S01]  /*80490*/  ISETP.LT.AND P5, PT, R0, UR12, !P0 ;  /* 0x0000000c00007c0c */ /* 0x001fe2000c7a1270 */
[----:B------:R-:W-:Y:S01]  /*804a0*/  VIADD R0, R28, 0xf6 ;  /* 0x000000f61c007836 */ /* 0x000fe20000000000 */
[----:B------:R-:W0:Y:S01]  /*804b0*/  LDCU UR5, c[0x0][0x3b8] ;  /* 0x00007700ff0577ac */ /* 0x000e220008000800 */
[----:B------:R0:W-:Y:S01]  /*804c0*/  @P3 STG.E.U8 desc[UR8][R12.64], R17 ;  /* 0x000000110c003986 */ /* 0x0001e2000c101108 */
[----:B--2---:R-:W-:-:S02]  /*804d0*/  IADD3 R14, P3, PT, R16, R2, RZ ;  /* 0x00000002100e7210 */ /* 0x004fc40007f7e0ff */
[----:B---3--:R-:W-:Y:S01]  /*804e0*/  ISETP.LT.AND P6, PT, R0, UR11, !P0 ;  /* 0x0000000b00007c0c */ /* 0x008fe2000c7c1270 */
[----:B------:R-:W2:Y:S01]  /*804f0*/  LDCU UR11, c[0x0][0x39c] ;  /* 0x00007380ff0b77ac */ /* 0x000ea20008000800 */
[C---:B-1----:R-:W-:Y:S01]  /*80500*/  VIADD R0, R16.reuse, UR4 ;  /* 0x0000000410007c36 */ /* 0x042fe20008000000 */
[-C--:B------:R-:W-:Y:S02]  /*80510*/  LEA.HI.X.SX32 R15, R16, R3.reuse, 0x1, P3 ;  /* 0x00000003100f7211 */ /* 0x080fe400018f0eff */
[----:B----4-:R-:W-:Y:S01]  /*80520*/  PRMT R19, R5, 0x7773, RZ ;  /* 0x0000777305137816 */ /* 0x010fe200000000ff */
[----:B------:R-:W-:Y:S01]  /*80530*/  VIADD R5, R28, 0xf7 ;  /* 0x000000f71c057836 */ /* 0x000fe20000000000 */
[C---:B------:R-:W-:Y:S01]  /*80540*/  IADD3 R4, P3, PT, R0.reuse, R2, RZ ;  /* 0x0000000200047210 */ /* 0x040fe20007f7e0ff */
[----:B------:R-:W1:Y:S02]  /*80550*/  LDCU UR12, c[0x0][0x39c] ;  /* 0x00007380ff0c77ac */ /* 0x000e640008000800 */
[----:B------:R3:W-:Y:S01]  /*80560*/  @P4 STG.E.U8 desc[UR8][R14.64], R19 ;  /* 0x000000130e004986 */ /* 0x0007e2000c101108 */
[----:B------:R-:W-:Y:S01]  /*80570*/  ISETP.LT.AND P4, PT, R5, UR13, !P0 ;  /* 0x0000000d05007c0c */ /* 0x000fe2000c781270 */
[----:B------:R-:W4:Y:S01]  /*80580*/  LDCU UR6, c[0x0][0x3b8] ;  /* 0x00007700ff0677ac */ /* 0x000f220008000800 */
[C---:B------:R-:W-:Y:S01]  /*80590*/  LEA.HI.X.SX32 R5, R0.reuse, R3, 0x1, P3 ;  /* 0x0000000300057211 */ /* 0x040fe200018f0eff */
[----:B------:R-:W-:Y:S01]  /*805a0*/  VIADD R0, R0, UR7 ;  /* 0x0000000700007c36 */ /* 0x000fe20008000000 */
[----:B0-----:R-:W-:Y:S01]  /*805b0*/  PRMT R17, R6, 0x7772, RZ ;  /* 0x0000777206117816 */ /* 0x001fe200000000ff */
[----:B------:R-:W0:Y:S01]  /*805c0*/  LDCU UR4, c[0x0][0x3b8] ;  /* 0x00007700ff0477ac */ /* 0x000e220008000800 */
[----:B------:R-:W-:-:S03]  /*805d0*/  VIADD R13, R28, 0xf8 ;  /* 0x000000f81c0d7836 */ /* 0x000fc60000000000 */
[----:B------:R0:W-:Y:S01]  /*805e0*/  @P2 STG.E.U8 desc[UR8][R4.64], R17 ;  /* 0x0000001104002986 */ /* 0x0001e2000c101108 */
[----:B------:R-:W-:Y:S01]  /*805f0*/  IADD3 R12, P2, PT, R0, R2, RZ ;  /* 0x00000002000c7210 */ /* 0x000fe20007f5e0ff */
[----:B---3--:R-:W-:Y:S01]  /*80600*/  VIADD R14, R28, 0xf9 ;  /* 0x000000f91c0e7836 */ /* 0x008fe20000000000 */
[----:B--2---:R-:W-:Y:S01]  /*80610*/  ISETP.LT.AND P3, PT, R13, UR11, !P0 ;  /* 0x0000000b0d007c0c */ /* 0x004fe2000c761270 */
[----:B------:R-:W2:Y:S01]  /*80620*/  LDCU UR10, c[0x0][0x3b8] ;  /* 0x00007700ff0a77ac */ /* 0x000ea20008000800 */
[C---:B------:R-:W-:Y:S01]  /*80630*/  LEA.HI.X.SX32 R13, R0.reuse, R3, 0x1, P2 ;  /* 0x00000003000d7211 */ /* 0x040fe200010f0eff */
[----:B------:R-:W-:Y:S01]  /*80640*/  VIADD R0, R0, UR5 ;  /* 0x0000000500007c36 */ /* 0x000fe20008000000 */
[----:B------:R-:W-:Y:S01]  /*80650*/  PRMT R19, R6, 0x7773, RZ ;  /* 0x0000777306137816 */ /* 0x000fe200000000ff */
[----:B------:R-:W3:Y:S01]  /*80660*/  LDCU UR13, c[0x0][0x39c] ;  /* 0x00007380ff0d77ac */ /* 0x000ee20008000800 */
[----:B-1----:R-:W-:Y:S01]  /*80670*/  ISETP.LT.AND P2, PT, R14, UR12, !P0 ;  /* 0x0000000c0e007c0c */ /* 0x002fe2000c741270 */
[----:B----4-:R-:W-:-:S02]  /*80680*/  VIADD R14, R0, UR6 ;  /* 0x00000006000e7c36 */ /* 0x010fc40008000000 */
[----:B------:R1:W-:Y:S01]  /*80690*/  @P5 STG.E.U8 desc[UR8][R12.64], R19 ;  /* 0x000000130c005986 */ /* 0x0003e2000c101108 */
[CC--:B0-----:R-:W-:Y:S01]  /*806a0*/  IADD3 R4, P5, PT, R0.reuse, R2.reuse, RZ ;  /* 0x0000000200047210 */ /* 0x0c1fe20007fbe0ff */
[----:B------:R-:W0:Y:S01]  /*806b0*/  LDCU UR7, c[0x0][0x3b8] ;  /* 0x00007700ff0777ac */ /* 0x000e220008000800 */
[C---:B------:R-:W-:Y:S02]  /*806c0*/  PRMT R17, R7.reuse, 0x7772, RZ ;  /* 0x0000777207117816 */ /* 0x040fe400000000ff */
[-C--:B------:R-:W-:Y:S01]  /*806d0*/  LEA.HI.X.SX32 R5, R0, R3.reuse, 0x1, P5 ;  /* 0x0000000300057211 */ /* 0x080fe200028f0eff */
[----:B------:R-:W-:Y:S01]  /*806e0*/  VIADD R0, R14, UR4 ;  /* 0x000000040e007c36 */ /* 0x000fe20008000000 */
[----:B------:R-:W4:Y:S03]  /*806f0*/  LDCU UR11, c[0x0][0x3b8] ;  /* 0x00007700ff0b77ac */ /* 0x000f260008000800 */
[----:B------:R0:W-:Y:S01]  /*80700*/  @P6 STG.E.U8 desc[UR8][R4.64], R17 ;  /* 0x0000001104006986 */ /* 0x0001e2000c101108 */
[----:B------:R-:W4:Y:S01]  /*80710*/  LDCU UR12, c[0x0][0x39c] ;  /* 0x00007380ff0c77ac */ /* 0x000f220008000800 */
[-C--:B-1----:R-:W-:Y:S01]  /*80720*/  IADD3 R12, P6, PT, R0, R2.reuse, RZ ;  /* 0x00000002000c7210 */ /* 0x082fe20007fde0ff */
[----:B------:R-:W1:Y:S01]  /*80730*/  LDCU UR4, c[0x0][0x3b8] ;  /* 0x00007700ff0477ac */ /* 0x000e620008000800 */
[----:B------:R-:W-:Y:S01]  /*80740*/  IADD3 R6, P5, PT, R14, R2, RZ ;  /* 0x000000020e067210 */ /* 0x000fe20007fbe0ff */
[----:B------:R-:W-:Y:S01]  /*80750*/  VIADD R16, R28, 0xfa ;  /* 0x000000fa1c107836 */ /* 0x000fe20000000000 */
[C---:B------:R-:W-:Y:S01]  /*80760*/  LEA.HI.X.SX32 R13, R0.reuse, R3, 0x1, P6 ;  /* 0x00000003000d7211 */ /* 0x040fe200030f0eff */
[----:B------:R-:W1:Y:S01]  /*80770*/  LDCU UR5, c[0x0][0x3b8] ;  /* 0x00007700ff0577ac */ /* 0x000e620008000800 */
[----:B--2---:R-:W-:Y:S01]  /*80780*/  VIADD R0, R0, UR10 ;  /* 0x0000000a00007c36 */ /* 0x004fe20008000000 */
[----:B------:R-:W-:-:S02]  /*80790*/  PRMT R15, R7, 0x7773, RZ ;  /* 0x00007773070f7816 */ /* 0x000fc400000000ff */
[-C--:B------:R-:W-:Y:S01]  /*807a0*/  LEA.HI.X.SX32 R7, R14, R3.reuse, 0x1, P5 ;  /* 0x000000030e077211 */ /* 0x080fe200028f0eff */
[----:B------:R-:W2:Y:S01]  /*807b0*/  LDCU UR6, c[0x0][0x3b8] ;  /* 0x00007700ff0677ac */ /* 0x000ea20008000800 */
[----:B---3--:R-:W-:Y:S01]  /*807c0*/  ISETP.LT.AND P5, PT, R16, UR13, !P0 ;  /* 0x0000000d10007c0c */ /* 0x008fe2000c7a1270 */
[C---:B0-----:R-:W-:Y:S01]  /*807d0*/  VIADD R5, R0.reuse, UR7 ;  /* 0x0000000700057c36 */ /* 0x041fe20008000000 */
[----:B------:R-:W-:Y:S01]  /*807e0*/  IADD3 R16, P6, PT, R0, R2, RZ ;  /* 0x0000000200107210 */ /* 0x000fe20007fde0ff */
[----:B------:R-:W-:Y:S01]  /*807f0*/  VIADD R14, R28, 0xfb ;  /* 0x000000fb1c0e7836 */ /* 0x000fe20000000000 */
[----:B------:R1:W-:Y:S01]  /*80800*/  @P4 STG.E.U8 desc[UR8][R6.64], R15 ;  /* 0x0000000f06004986 */ /* 0x0003e2000c101108 */
[----:B------:R-:W-:Y:S01]  /*80810*/  PRMT R21, R8, 0x7772, RZ ;  /* 0x0000777208157816 */ /* 0x000fe200000000ff */
[----:B------:R-:W0:Y:S01]  /*80820*/  LDCU UR10, c[0x0][0x39c] ;  /* 0x00007380ff0a77ac */ /* 0x000e220008000800 */
[----:B------:R-:W-:Y:S01]  /*80830*/  LEA.HI.X.SX32 R17, R0, R3, 0x1, P6 ;  /* 0x0000000300117211 */ /* 0x000fe200030f0eff */
[----:B----4-:R-:W-:Y:S01]  /*80840*/  VIADD R0, R5, UR11 ;  /* 0x0000000b05007c36 */ /* 0x010fe20008000000 */
[----:B------:R-:W-:Y:S01]  /*80850*/  ISETP.LT.AND P4, PT, R14, UR12, !P0 ;  /* 0x0000000c0e007c0c */ /* 0x000fe2000c781270 */
[----:B------:R-:W3:Y:S01]  /*80860*/  LDCU UR12, c[0x0][0x39c] ;  /* 0x00007380ff0c77ac */ /* 0x000ee20008000800 */
[----:B------:R-:W-:Y:S01]  /*80870*/  PRMT R19, R8, 0x7773, RZ ;  /* 0x0000777308137816 */ /* 0x000fe200000000ff */
[----:B------:R-:W-:Y:S01]  /*80880*/  VIADD R4, R28, 0xfc ;  /* 0x000000fc1c047836 */ /* 0x000fe20000000000 */
[----:B------:R-:W4:Y:S01]  /*80890*/  LDCU UR7, c[0x0][0x3b8] ;  /* 0x00007700ff0777ac */ /* 0x000f220008000800 */
[----:B-1----:R-:W-:Y:S01]  /*808a0*/  VIADD R7, R0, UR4 ;  /* 0x0000000400077c36 */ /* 0x002fe20008000000 */
[----:B------:R1:W-:Y:S03]  /*808b0*/  @P3 STG.E.U8 desc[UR8][R12.64], R21 ;  /* 0x000000150c003986 */ /* 0x0003e6000c101108 */
[----:B------:R-:W-:Y:S01]  /*808c0*/  VIADD R8, R7, UR5 ;  /* 0x0000000507087c36 */ /* 0x000fe20008000000 */
[----:B------:R0:W-:Y:S03]  /*808d0*/  @P2 STG.E.U8 desc[UR8][R16.64], R19 ;  /* 0x0000001310002986 */ /* 0x0001e6000c101108 */
[----:B--2---:R-:W-:Y:S01]  /*808e0*/  VIADD R18, R8, UR6 ;  /* 0x0000000608127c36 */ /* 0x004fe20008000000 */
[----:B------:R-:W-:-:S02]  /*808f0*/  ISETP.LT.AND P3, PT, R4, UR14, !P0 ;  /* 0x0000000e04007c0c */ /* 0x000fc4000c761270 */
[-C--:B-1----:R-:W-:Y:S01]  /*80900*/  IADD3 R12, P2, PT, R0, R2.reuse, RZ ;  /* 0x00000002000c7210 */ /* 0x082fe20007f5e0ff */
[----:B------:R-:W-:Y:S01]  /*80910*/  VIADD R20, R28, 0xfd ;  /* 0x000000fd1c147836 */ /* 0x000fe20000000000 */
[CC--:B------:R-:W-:Y:S02]  /*80920*/  IADD3 R4, P6, PT, R5.reuse, R2.reuse, RZ ;  /* 0x0000000205047210 */ /* 0x0c0fe40007fde0ff */
[-C--:B------:R-:W-:Y:S01]  /*80930*/  LEA.HI.X.SX32 R13, R0, R3.reuse, 0x1, P2 ;  /* 0x00000003000d7211 */ /* 0x080fe200010f0eff */
[----:B0-----:R-:W-:Y:S01]  /*80940*/  VIADD R19, R28, 0xfe ;  /* 0x000000fe1c137836 */ /* 0x001fe20000000000 */
[-C--:B------:R-:W-:Y:S02]  /*80950*/  IADD3 R16, P2, PT, R18, R2.reuse, RZ ;  /* 0x0000000212107210 */ /* 0x080fe40007f5e0ff */
[----:B------:R-:W-:Y:S02]  /*80960*/  LEA.HI.X.SX32 R5, R5, R3, 0x1, P6 ;  /* 0x0000000305057211 */ /* 0x000fe400030f0eff */
[----:B------:R-:W-:-:S02]  /*80970*/  IADD3 R6, P6, PT, R7, R2, RZ ;  /* 0x0000000207067210 */ /* 0x000fc40007fde0ff */
[-C--:B------:R-:W-:Y:S02]  /*80980*/  LEA.HI.X.SX32 R17, R18, R3.reuse, 0x1, P2 ;  /* 0x0000000312117211 */ /* 0x080fe400010f0eff */
[----:B---3--:R-:W-:Y:S02]  /*80990*/  ISETP.LT.AND P2, PT, R20, UR12, !P0 ;  /* 0x0000000c14007c0c */ /* 0x008fe4000c741270 */
[----:B------:R-:W-:Y:S02]  /*809a0*/  ISETP.LT.AND P0, PT, R19, UR10, !P0 ;  /* 0x0000000a13007c0c */ /* 0x000fe4000c701270 */
[----:B------:R-:W-:Y:S02]  /*809b0*/  LEA.HI.X.SX32 R7, R7, R3, 0x1, P6 ;  /* 0x0000000307077211 */ /* 0x000fe400030f0eff */
[----:B------:R-:W-:Y:S02]  /*809c0*/  IADD3 R14, P6, PT, R8, R2, RZ ;  /* 0x00000002080e7210 */ /* 0x000fe40007fde0ff */
[----:B------:R-:W-:-:S02]  /*809d0*/  PRMT R25, R9, 0x7772, RZ ;  /* 0x0000777209197816 */ /* 0x000fc400000000ff */
[----:B------:R-:W-:Y:S01]  /*809e0*/  PRMT R23, R9, 0x7773, RZ ;  /* 0x0000777309177816 */ /* 0x000fe200000000ff */
[----:B----4-:R-:W-:Y:S01]  /*809f0*/  VIADD R0, R18, UR7 ;  /* 0x0000000712007c36 */ /* 0x010fe20008000000 */
[----:B------:R-:W-:Y:S02]  /*80a00*/  PRMT R21, R10, 0x7772, RZ ;  /* 0x000077720a157816 */ /* 0x000fe400000000ff */
[----:B------:R-:W-:Y:S02]  /*80a10*/  LEA.HI.X.SX32 R15, R8, R3, 0x1, P6 ;  /* 0x00000003080f7211 */ /* 0x000fe400030f0eff */
[----:B------:R-:W-:Y:S02]  /*80a20*/  PRMT R19, R10, 0x7773, RZ ;  /* 0x000077730a137816 */ /* 0x000fe400000000ff */
[C---:B------:R-:W-:Y:S01]  /*80a30*/  PRMT R9, R11.reuse, 0x7773, RZ ;  /* 0x000077730b097816 */ /* 0x040fe200000000ff */
[----:B------:R0:W-:Y:S01]  /*80a40*/  @P5 STG.E.U8 desc[UR8][R4.64], R25 ;  /* 0x0000001904005986 */ /* 0x0001e2000c101108 */
[----:B------:R-:W-:-:S03]  /*80a50*/  PRMT R11, R11, 0x7772, RZ ;  /* 0x000077720b0b7816 */ /* 0x000fc600000000ff */
[----:B------:R0:W-:Y:S01]  /*80a60*/  @P4 STG.E.U8 desc[UR8][R12.64], R23 ;  /* 0x000000170c004986 */ /* 0x0001e2000c101108 */
[----:B------:R-:W-:-:S03]  /*80a70*/  IADD3 R2, P6, PT, R0, R2, RZ ;  /* 0x0000000200027210 */ /* 0x000fc60007fde0ff */
[----:B------:R0:W-:Y:S04]  /*80a80*/  @P3 STG.E.U8 desc[UR8][R6.64], R21 ;  /* 0x0000001506003986 */ /* 0x0001e8000c101108 */
[----:B------:R0:W-:Y:S01]  /*80a90*/  @P2 STG.E.U8 desc[UR8][R14.64], R19 ;  /* 0x000000130e002986 */ /* 0x0001e2000c101108 */
[----:B------:R-:W-:-:S03]  /*80aa0*/  LEA.HI.X.SX32 R3, R0, R3, 0x1, P6 ;  /* 0x0000000300037211 */ /* 0x000fc600030f0eff */
[----:B------:R0:W-:Y:S01]  /*80ab0*/  @P0 STG.E.U8 desc[UR8][R16.64], R11 ;  /* 0x0000000b10000986 */ /* 0x0001e2000c101108 */
[----:B------:R-:W-:Y:S05]  /*80ac0*/  @!P1 EXIT ;  /* 0x000000000000994d */ /* 0x000fea0003800000 */
[----:B------:R-:W-:Y:S01]  /*80ad0*/  STG.E.U8 desc[UR8][R2.64], R9 ;  /* 0x0000000902007986 */ /* 0x000fe2000c101108 */
[----:B------:R-:W-:Y:S05]  /*80ae0*/  EXIT ;  /* 0x000000000000794d */ /* 0x000fea0003800000 */
.L_x_3:
[----:B------:R-:W-:-:S00]  /*80af0*/  BRA `(.L_x_3) ;  /* 0xfffffffc00fc7947 */ /* 0x000fc0000383ffff */
[----:B------:R-:W-:-:S00]  /*80b00*/  NOP ;  /* 0x0000000000007918 */ /* 0x000fc00000000000 */
[----:B------:R-:W-:-:S00]  /*80b10*/  NOP ;  /* 0x0000000000007918 */ /* 0x000fc00000000000 */
[----:B------:R-:W-:-:S00]  /*80b20*/  NOP ;  /* 0x0000000000007918 */ /* 0x000fc00000000000 */
[----:B------:R-:W-:-:S00]  /*80b30*/  NOP ;  /* 0x0000000000007918 */ /* 0x000fc00000000000 */
[----:B------:R-:W-:-:S00]  /*80b40*/  NOP ;  /* 0x0000000000007918 */ /* 0x000fc00000000000 */
[----:B------:R-:W-:-:S00]  /*80b50*/  NOP ;  /* 0x0000000000007918 */ /* 0x000fc00000000000 */
[----:B------:R-:W-:-:S00]  /*80b60*/  NOP ;  /* 0x0000000000007918 */ /* 0x000fc00000000000 */
[----:B------:R-:W-:-:S00]  /*80b70*/  NOP ;  /* 0x0000000000007918 */ /* 0x000fc00000000000 */
.L_x_4:


//--------------------- .nv.shared.matmul_kernel  --------------------------
	.section	.nv.shared.matmul_kernel,"aw",@nobits
	.sectionflags	@""
	.align	16
	.zero		1024


//--------------------- .nv.shared.reserved.0     --------------------------
	.section	.nv.shared.reserved.0,"aw",@nobits
	.weak		__nv_reservedSMEM_offset_0_alias
	.size		__nv_reservedSMEM_offset_0_alias, 0, 64
	.other		__nv_reservedSMEM_offset_0_alias,@"STO_CUDA_RESERVED_SHARED STV_DEFAULT"
__nv_reservedSMEM_offset_0_alias:
	.zero		0
	.zero		64


//--------------------- .nv.constant0.matmul_kernel --------------------------
	.section	.nv.constant0.matmul_kernel,"a",@progbits
	.sectionflags	@""
	.align	4
.nv.constant0.matmul_kernel:
	.zero		976


//--------------------- SYMBOLS --------------------------

	.type		.nv.reservedSmem.offset0,@object
	.size		.nv.reservedSmem.offset0,0x4
	.type		.nv.reservedSmem.cap,@object
	.size		.nv.reservedSmem.cap,0x4
